def matmul_kernel(
    a_ptr,
    b_ptr,
    c_ptr,
    M,
    N,
    K,
    stride_am,
    stride_ak,
    stride_bk,
    stride_bn,
    stride_cm,
    stride_cn,
    BLOCK_M: tl.constexpr,
    BLOCK_N: tl.constexpr,
    BLOCK_K: tl.constexpr,
    GROUP_M: tl.constexpr,
):
    pid = tl.program_id(axis=0)
    num_pid_m = tl.cdiv(M, BLOCK_M)
    num_pid_n = tl.cdiv(N, BLOCK_N)
    num_pid_in_group = GROUP_M * num_pid_n
    group_id = pid // num_pid_in_group
    first_pid_m = group_id * GROUP_M
    group_size_m = min(num_pid_m - first_pid_m, GROUP_M)
    pid_m = first_pid_m + ((pid % num_pid_in_group) % group_size_m)
    pid_n = (pid % num_pid_in_group) // group_size_m

    offs_am = (pid_m * BLOCK_M + tl.arange(0, BLOCK_M)) % M
    offs_bn = (pid_n * BLOCK_N + tl.arange(0, BLOCK_N)) % N
    offs_k = tl.arange(0, BLOCK_K)
    a_ptrs = a_ptr + offs_am[:, None] * stride_am + offs_k[None, :] * stride_ak
    b_ptrs = b_ptr + offs_k[:, None] * stride_bk + offs_bn[None, :] * stride_bn

    acc = tl.zeros((BLOCK_M, BLOCK_N), dtype=tl.float32)
    for kk in range(0, tl.cdiv(K, BLOCK_K)):
        a = tl.load(a_ptrs, mask=offs_k[None, :] < K - kk * BLOCK_K, other=0.0)
        b = tl.load(b_ptrs, mask=offs_k[:, None] < K - kk * BLOCK_K, other=0.0)
        acc = tl.dot(a, b, acc)
        a_ptrs += BLOCK_K * stride_ak
        b_ptrs += BLOCK_K * stride_bk

    c = acc.to(c_ptr.dtype.element_ty)
    offs_cm = pid_m * BLOCK_M + tl.arange(0, BLOCK_M)
    offs_cn = pid_n * BLOCK_N + tl.arange(0, BLOCK_N)
    c_ptrs = c_ptr + offs_cm[:, None] * stride_cm + offs_cn[None, :] * stride_cn
    mask = (offs_cm[:, None] < M) & (offs_cn[None, :] < N)
    tl.store(c_ptrs, c, mask=mask)

# config = {"BLOCK_K": 128, "BLOCK_M": 64, "BLOCK_N": 256, "GROUP_M": 8, "arch": "sm_90", "dtype": "bf16", "num_ctas": 1, "num_stages": 3, "num_warps": 1}
# arch = sm_90


// ===== COMPILED SASS (sm_90a) =====

	.target	sm_90a

	.elftype	@"ET_EXEC"


//--------------------- .note.nv.tkinfo           --------------------------
	.section	.note.nv.tkinfo,"",@"SHT_NOTE"
	.sectionflags	@"SHF_NOTE_NV_TKINFO"
	.tkinfo
        /*0018*/ 	.word	0x00000002
        /*0030*/ 	.string	""
        /*0030*/ 	.string	"ptxas"
        /*0030*/ 	.string	"Cuda compilation tools, release 13.0, V13.0.88"
        /*0030*/ 	.string	"Build cuda_13.0.r13.0/compiler.36424714_0"
        /*0030*/ 	.string	"-v  -suppress-debug-info  -lineinfo  -arch sm_90a "



//--------------------- .note.nv.cuinfo           --------------------------
	.section	.note.nv.cuinfo,"",@"SHT_NOTE"
	.sectionflags	@"SHF_NOTE_NV_CUINFO"
        /*0018*/ 	.short	0x0002
        /*001a*/ 	.short	0x005a
        /*001c*/ 	.short	0x0082
	.zero		2


//--------------------- .nv.info                  --------------------------
	.section	.nv.info,"",@"SHT_CUDA_INFO"
	.align	4


	//----- nvinfo : EIATTR_REGCOUNT
	.align		4
        /*0000*/ 	.byte	0x04, 0x2f
        /*0002*/ 	.short	(.L_1 - .L_0)
	.align		4
.L_0:
        /*0004*/ 	.word	index@(matmul_kernel)
        /*0008*/ 	.word	0x00000040


	//----- nvinfo : EIATTR_FRAME_SIZE
	.align		4
.L_1:
        /*000c*/ 	.byte	0x04, 0x11
        /*000e*/ 	.short	(.L_3 - .L_2)
	.align		4
.L_2:
        /*0010*/ 	.word	index@(matmul_kernel)
        /*0014*/ 	.word	0x00006fb8


	//----- nvinfo : EIATTR_MIN_STACK_SIZE
	.align		4
.L_3:
        /*0018*/ 	.byte	0x04, 0x12
        /*001a*/ 	.short	(.L_5 - .L_4)
	.align		4
.L_4:
        /*001c*/ 	.word	index@(matmul_kernel)
        /*0020*/ 	.word	0x00006fb8
.L_5:


//--------------------- .nv.compat                --------------------------
	.section	.nv.compat,"",@"SHT_CUDA_COMPAT_INFO"
	.align	4
        /*0000*/ 	.byte	0x02, 0x09, 0x01, 0x00, 0x02, 0x02, 0x01, 0x00, 0x02, 0x05, 0x05, 0x00, 0x03, 0x07, 0x01, 0x01
        /*0010*/ 	.byte	0x02, 0x03, 0x00, 0x00, 0x02, 0x06, 0x01, 0x00, 0x04, 0x0b, 0x08, 0x00, 0x00, 0x00, 0x00, 0x00
        /*0020*/ 	.byte	0x00, 0x00, 0x00, 0x00


//--------------------- .nv.info.matmul_kernel    --------------------------
	.section	.nv.info.matmul_kernel,"",@"SHT_CUDA_INFO"
	.sectionflags	@""
	.align	4


	//----- nvinfo : EIATTR_CUDA_API_VERSION
	.align		4
        /*0000*/ 	.byte	0x04, 0x37
        /*0002*/ 	.short	(.L_7 - .L_6)
.L_6:
        /*0004*/ 	.word	0x00000082


	//----- nvinfo : EIATTR_KPARAM_INFO
	.align		4
.L_7:
        /*0008*/ 	.byte	0x04, 0x17
        /*000a*/ 	.short	(.L_9 - .L_8)
.L_8:
        /*000c*/ 	.word	0x00000000
        /*0010*/ 	.short	0x000d
        /*0012*/ 	.short	0x0048
        /*0014*/ 	.byte	0x00, 0xf4, 0x21, 0x00


	//----- nvinfo : EIATTR_KPARAM_INFO
	.align		4
.L_9:
        /*0018*/ 	.byte	0x04, 0x17
        /*001a*/ 	.short	(.L_11 - .L_10)
.L_10:
        /*001c*/ 	.word	0x00000000
        /*0020*/ 	.short	0x000c
        /*0022*/ 	.short	0x0040
        /*0024*/ 	.byte	0x00, 0xf4, 0x21, 0x00


	//----- nvinfo : EIATTR_KPARAM_INFO
	.align		4
.L_11:
        /*0028*/ 	.byte	0x04, 0x17
        /*002a*/ 	.short	(.L_13 - .L_12)
.L_12:
        /*002c*/ 	.word	0x00000000
        /*0030*/ 	.short	0x000b
        /*0032*/ 	.short	0x0038
        /*0034*/ 	.byte	0x00, 0xf0, 0x11, 0x00


	//----- nvinfo : EIATTR_KPARAM_INFO
	.align		4
.L_13:
        /*0038*/ 	.byte	0x04, 0x17
        /*003a*/ 	.short	(.L_15 - .L_14)
.L_14:
        /*003c*/ 	.word	0x00000000
        /*0040*/ 	.short	0x000a
        /*0042*/ 	.short	0x0034
        /*0044*/ 	.byte	0x00, 0xf0, 0x11, 0x00


	//----- nvinfo : EIATTR_KPARAM_INFO
	.align		4
.L_15:
        /*0048*/ 	.byte	0x04, 0x17
        /*004a*/ 	.short	(.L_17 - .L_16)
.L_16:
        /*004c*/ 	.word	0x00000000
        /*0050*/ 	.short	0x0009
        /*0052*/ 	.short	0x0030
        /*0054*/ 	.byte	0x00, 0xf0, 0x11, 0x00


	//----- nvinfo : EIATTR_KPARAM_INFO
	.align		4
.L_17:
        /*0058*/ 	.byte	0x04, 0x17
        /*005a*/ 	.short	(.L_19 - .L_18)
.L_18:
        /*005c*/ 	.word	0x00000000
        /*0060*/ 	.short	0x0008
        /*0062*/ 	.short	0x002c
        /*0064*/ 	.byte	0x00, 0xf0, 0x11, 0x00


	//----- nvinfo : EIATTR_KPARAM_INFO
	.align		4
.L_19:
        /*0068*/ 	.byte	0x04, 0x17
        /*006a*/ 	.short	(.L_21 - .L_20)
.L_20:
        /*006c*/ 	.word	0x00000000
        /*0070*/ 	.short	0x0007
        /*0072*/ 	.short	0x0028
        /*0074*/ 	.byte	0x00, 0xf0, 0x11, 0x00


	//----- nvinfo : EIATTR_KPARAM_INFO
	.align		4
.L_21:
        /*0078*/ 	.byte	0x04, 0x17
        /*007a*/ 	.short	(.L_23 - .L_22)
.L_22:
        /*007c*/ 	.word	0x00000000
        /*0080*/ 	.short	0x0006
        /*0082*/ 	.short	0x0024
        /*0084*/ 	.byte	0x00, 0xf0, 0x11, 0x00


	//----- nvinfo : EIATTR_KPARAM_INFO
	.align		4
.L_23:
        /*0088*/ 	.byte	0x04, 0x17
        /*008a*/ 	.short	(.L_25 - .L_24)
.L_24:
        /*008c*/ 	.word	0x00000000
        /*0090*/ 	.short	0x0005
        /*0092*/ 	.short	0x0020
        /*0094*/ 	.byte	0x00, 0xf0, 0x11, 0x00


	//----- nvinfo : EIATTR_KPARAM_INFO
	.align		4
.L_25:
        /*0098*/ 	.byte	0x04, 0x17
        /*009a*/ 	.short	(.L_27 - .L_26)
.L_26:
        /*009c*/ 	.word	0x00000000
        /*00a0*/ 	.short	0x0004
        /*00a2*/ 	.short	0x001c
        /*00a4*/ 	.byte	0x00, 0xf0, 0x11, 0x00


	//----- nvinfo : EIATTR_KPARAM_INFO
	.align		4
.L_27:
        /*00a8*/ 	.byte	0x04, 0x17
        /*00aa*/ 	.short	(.L_29 - .L_28)
.L_28:
        /*00ac*/ 	.word	0x00000000
        /*00b0*/ 	.short	0x0003
        /*00b2*/ 	.short	0x0018
        /*00b4*/ 	.byte	0x00, 0xf0, 0x11, 0x00


	//----- nvinfo : EIATTR_KPARAM_INFO
	.align		4
.L_29:
        /*00b8*/ 	.byte	0x04, 0x17
        /*00ba*/ 	.short	(.L_31 - .L_30)
.L_30:
        /*00bc*/ 	.word	0x00000000
        /*00c0*/ 	.short	0x0002
        /*00c2*/ 	.short	0x0010
        /*00c4*/ 	.byte	0x00, 0xf4, 0x21, 0x00


	//----- nvinfo : EIATTR_KPARAM_INFO
	.align		4
.L_31:
        /*00c8*/ 	.byte	0x04, 0x17
        /*00ca*/ 	.short	(.L_33 - .L_32)
.L_32:
        /*00cc*/ 	.word	0x00000000
        /*00d0*/ 	.short	0x0001
        /*00d2*/ 	.short	0x0008
        /*00d4*/ 	.byte	0x00, 0xf4, 0x21, 0x00


	//----- nvinfo : EIATTR_KPARAM_INFO
	.align		4
.L_33:
        /*00d8*/ 	.byte	0x04, 0x17
        /*00da*/ 	.short	(.L_35 - .L_34)
.L_34:
        /*00dc*/ 	.word	0x00000000
        /*00e0*/ 	.short	0x0000
        /*00e2*/ 	.short	0x0000
        /*00e4*/ 	.byte	0x00, 0xf4, 0x21, 0x00


	//----- nvinfo : EIATTR_SPARSE_MMA_MASK
	.align		4
.L_35:
        /*00e8*/ 	.byte	0x03, 0x50
        /*00ea*/ 	.short	0x0000


	//----- nvinfo : EIATTR_MAXREG_COUNT
	.align		4
        /*00ec*/ 	.byte	0x03, 0x1b
        /*00ee*/ 	.short	0x00ff


	//----- nvinfo : EIATTR_NUM_BARRIERS
	.align		4
        /*00f0*/ 	.byte	0x02, 0x4c
        /*00f2*/ 	.byte	0x01
	.zero		1


	//----- nvinfo : EIATTR_ANNOTATIONS
	.align		4
        /*00f4*/ 	.byte	0x04, 0x55
        /*00f6*/ 	.short	(.L_37 - .L_36)


	//   ....[0]....
.L_36:
        /*00f8*/ 	.word	0x00000001
        /*00fc*/ 	.byte	0xa0, 0x01, 0x00, 0x00, 0x01, 0x00, 0x00, 0x00, 0xf0, 0x01, 0x00, 0x00, 0x01, 0x00, 0x00, 0x00
        /* <DEDUP_REMOVED lines=3298> */
        /*cf2c*/ 	.byte	0x60, 0x2b, 0x03, 0x00, 0x01, 0x00, 0x00, 0x00, 0x80, 0x2b, 0x03, 0x00


	//----- nvinfo : EIATTR_MERCURY_ISA_VERSION
	.align		4
.L_37:
        /*cf38*/ 	.byte	0x03, 0x5f
        /*cf3a*/ 	.short	0x0101


	//----- nvinfo : EIATTR_COOP_GROUP_MASK_REGIDS
	.align		4
        /*cf3c*/ 	.byte	0x04, 0x29
        /*cf3e*/ 	.short	(.L_39 - .L_38)


	//   ....[0]....
.L_38:
        /*cf40*/ 	.word	0xffffffff


	//   ....[1]....
        /*cf44*/ 	.word	0xffffffff


	//   ....[2]....
        /*cf48*/ 	.word	0xffffffff


	//   ....[3]....
        /*cf4c*/ 	.word	0xffffffff


	//   ....[4]....
        /*cf50*/ 	.word	0xffffffff


	//   ....[5]....
        /*cf54*/ 	.word	0xffffffff


	//   ....[6]....
        /*cf58*/ 	.word	0xffffffff


	//   ....[7]....
        /*cf5c*/ 	.word	0xffffffff


	//   ....[8]....
        /*cf60*/ 	.word	0xffffffff


	//   ....[9]....
        /*cf64*/ 	.word	0xffffffff


	//   ....[10]....
        /*cf68*/ 	.word	0xffffffff


	//   ....[11]....
        /*cf6c*/ 	.word	0xffffffff


	//   ....[12]....
        /*cf70*/ 	.word	0xffffffff


	//   ....[13]....
        /*cf74*/ 	.word	0xffffffff


	//   ....[14]....
        /*cf78*/ 	.word	0xffffffff


	//   ....[15]....
        /*cf7c*/ 	.word	0xffffffff


	//   ....[16]....
        /*cf80*/ 	.word	0xffffffff


	//   ....[17]....
        /*cf84*/ 	.word	0xffffffff


	//   ....[18]....
        /*cf88*/ 	.word	0xffffffff


	//   ....[19]....
        /*cf8c*/ 	.word	0xffffffff


	//   ....[20]....
        /*cf90*/ 	.word	0xffffffff


	//   ....[21]....
        /*cf94*/ 	.word	0xffffffff


	//   ....[22]....
        /*cf98*/ 	.word	0xffffffff


	//   ....[23]....
        /*cf9c*/ 	.word	0xffffffff


	//   ....[24]....
        /*cfa0*/ 	.word	0xffffffff


	//   ....[25]....
        /*cfa4*/ 	.word	0xffffffff


	//   ....[26]....
        /*cfa8*/ 	.word	0xffffffff


	//   ....[27]....
        /*cfac*/ 	.word	0xffffffff


	//   ....[28]....
        /*cfb0*/ 	.word	0xffffffff


	//   ....[29]....
        /*cfb4*/ 	.word	0xffffffff


	//   ....[30]....
        /*cfb8*/ 	.word	0xffffffff


	//   ....[31]....
        /*cfbc*/ 	.word	0xffffffff


	//   ....[32]....
        /*cfc0*/ 	.word	0xffffffff


	//   ....[33]....
        /*cfc4*/ 	.word	0xffffffff


	//   ....[34]....
        /*cfc8*/ 	.word	0xffffffff


	//   ....[35]....
        /*cfcc*/ 	.word	0xffffffff


	//   ....[36]....
        /*cfd0*/ 	.word	0xffffffff


	//   ....[37]....
        /*cfd4*/ 	.word	0xffffffff


	//   ....[38]....
        /*cfd8*/ 	.word	0xffffffff


	//   ....[39]....
        /*cfdc*/ 	.word	0xffffffff


	//   ....[40]....
        /*cfe0*/ 	.word	0xffffffff


	//   ....[41]....
        /*cfe4*/ 	.word	0xffffffff


	//   ....[42]....
        /*cfe8*/ 	.word	0xffffffff


	//   ....[43]....
        /*cfec*/ 	.word	0xffffffff


	//   ....[44]....
        /*cff0*/ 	.word	0xffffffff


	//   ....[45]....
        /*cff4*/ 	.word	0xffffffff


	//   ....[46]....
        /*cff8*/ 	.word	0xffffffff


	//   ....[47]....
        /*cffc*/ 	.word	0xffffffff


	//   ....[48]....
        /*d000*/ 	.word	0xffffffff


	//   ....[49]....
        /*d004*/ 	.word	0xffffffff


	//   ....[50]....
        /*d008*/ 	.word	0xffffffff


	//   ....[51]....
        /*d00c*/ 	.word	0xffffffff


	//   ....[52]....
        /*d010*/ 	.word	0xffffffff


	//   ....[53]....
        /*d014*/ 	.word	0xffffffff


	//   ....[54]....
        /*d018*/ 	.word	0xffffffff


	//   ....[55]....
        /*d01c*/ 	.word	0xffffffff


	//   ....[56]....
        /*d020*/ 	.word	0xffffffff


	//   ....[57]....
        /*d024*/ 	.word	0xffffffff


	//   ....[58]....
        /*d028*/ 	.word	0xffffffff


	//   ....[59]....
        /*d02c*/ 	.word	0xffffffff


	//   ....[60]....
        /*d030*/ 	.word	0xffffffff


	//   ....[61]....
        /*d034*/ 	.word	0xffffffff


	//   ....[62]....
        /*d038*/ 	.word	0xffffffff


	//   ....[63]....
        /*d03c*/ 	.word	0xffffffff


	//   ....[64]....
        /*d040*/ 	.word	0xffffffff


	//   ....[65]....
        /*d044*/ 	.word	0xffffffff


	//   ....[66]....
        /*d048*/ 	.word	0xffffffff


	//   ....[67]....
        /*d04c*/ 	.word	0xffffffff


	//   ....[68]....
        /*d050*/ 	.word	0xffffffff


	//   ....[69]....
        /*d054*/ 	.word	0xffffffff


	//   ....[70]....
        /*d058*/ 	.word	0xffffffff


	//   ....[71]....
        /*d05c*/ 	.word	0xffffffff


	//   ....[72]....
        /*d060*/ 	.word	0xffffffff


	//   ....[73]....
        /*d064*/ 	.word	0xffffffff


	//   ....[74]....
        /*d068*/ 	.word	0xffffffff


	//   ....[75]....
        /*d06c*/ 	.word	0xffffffff


	//   ....[76]....
        /*d070*/ 	.word	0xffffffff


	//   ....[77]....
        /*d074*/ 	.word	0xffffffff


	//   ....[78]....
        /*d078*/ 	.word	0xffffffff


	//   ....[79]....
        /*d07c*/ 	.word	0xffffffff


	//   ....[80]....
        /*d080*/ 	.word	0xffffffff


	//   ....[81]....
        /*d084*/ 	.word	0xffffffff


	//   ....[82]....
        /*d088*/ 	.word	0xffffffff


	//   ....[83]....
        /*d08c*/ 	.word	0xffffffff


	//   ....[84]....
        /*d090*/ 	.word	0xffffffff


	//   ....[85]....
        /*d094*/ 	.word	0xffffffff


	//   ....[86]....
        /*d098*/ 	.word	0xffffffff


	//   ....[87]....
        /*d09c*/ 	.word	0xffffffff


	//   ....[88]....
        /*d0a0*/ 	.word	0xffffffff


	//   ....[89]....
        /*d0a4*/ 	.word	0xffffffff


	//   ....[90]....
        /*d0a8*/ 	.word	0xffffffff


	//   ....[91]....
        /*d0ac*/ 	.word	0xffffffff


	//   ....[92]....
        /*d0b0*/ 	.word	0xffffffff


	//   ....[93]....
        /*d0b4*/ 	.word	0xffffffff


	//   ....[94]....
        /*d0b8*/ 	.word	0xffffffff


	//   ....[95]....
        /*d0bc*/ 	.word	0xffffffff


	//   ....[96]....
        /*d0c0*/ 	.word	0xffffffff


	//   ....[97]....
        /*d0c4*/ 	.word	0xffffffff


	//   ....[98]....
        /*d0c8*/ 	.word	0xffffffff


	//   ....[99]....
        /*d0cc*/ 	.word	0xffffffff


	//   ....[100]....
        /*d0d0*/ 	.word	0xffffffff


	//   ....[101]....
        /*d0d4*/ 	.word	0xffffffff


	//   ....[102]....
        /*d0d8*/ 	.word	0xffffffff


	//   ....[103]....
        /*d0dc*/ 	.word	0xffffffff


	//   ....[104]....
        /*d0e0*/ 	.word	0xffffffff


	//   ....[105]....
        /*d0e4*/ 	.word	0xffffffff


	//   ....[106]....
        /*d0e8*/ 	.word	0xffffffff


	//   ....[107]....
        /*d0ec*/ 	.word	0xffffffff


	//   ....[108]....
        /*d0f0*/ 	.word	0xffffffff


	//   ....[109]....
        /*d0f4*/ 	.word	0xffffffff


	//   ....[110]....
        /*d0f8*/ 	.word	0xffffffff


	//   ....[111]....
        /*d0fc*/ 	.word	0xffffffff


	//   ....[112]....
        /*d100*/ 	.word	0xffffffff


	//   ....[113]....
        /*d104*/ 	.word	0xffffffff


	//   ....[114]....
        /*d108*/ 	.word	0xffffffff


	//   ....[115]....
        /*d10c*/ 	.word	0xffffffff


	//   ....[116]....
        /*d110*/ 	.word	0xffffffff


	//   ....[117]....
        /*d114*/ 	.word	0xffffffff


	//   ....[118]....
        /*d118*/ 	.word	0xffffffff


	//   ....[119]....
        /*d11c*/ 	.word	0xffffffff


	//   ....[120]....
        /*d120*/ 	.word	0xffffffff


	//   ....[121]....
        /*d124*/ 	.word	0xffffffff


	//   ....[122]....
        /*d128*/ 	.word	0xffffffff


	//   ....[123]....
        /*d12c*/ 	.word	0xffffffff


	//   ....[124]....
        /*d130*/ 	.word	0xffffffff


	//   ....[125]....
        /*d134*/ 	.word	0xffffffff


	//   ....[126]....
        /*d138*/ 	.word	0xffffffff


	//----- nvinfo : EIATTR_COOP_GROUP_INSTR_OFFSETS
	.align		4
.L_39:
        /*d13c*/ 	.byte	0x04, 0x28
        /*d13e*/ 	.short	(.L_41 - .L_40)


	//   ....[0]....
.L_40:
        /*d140*/ 	.word	0x000c92d0


	//   ....[1]....
        /*d144*/ 	.word	0x000c92f0


	//   ....[2]....
        /*d148*/ 	.word	0x000c9310


	//   ....[3]....
        /*d14c*/ 	.word	0x000c9390


	//   ....[4]....
        /*d150*/ 	.word	0x000c9590


	//   ....[5]....
        /*d154*/ 	.word	0x000c95b0


	//   ....[6]....
        /*d158*/ 	.word	0x000c95d0


	//   ....[7]....
        /*d15c*/ 	.word	0x000c95f0


	//   ....[8]....
        /*d160*/ 	.word	0x000c9610


	//   ....[9]....
        /*d164*/ 	.word	0x000c9630


	//   ....[10]....
        /*d168*/ 	.word	0x000c9660


	//   ....[11]....
        /*d16c*/ 	.word	0x000c9680


	//   ....[12]....
        /*d170*/ 	.word	0x000c96a0


	//   ....[13]....
        /*d174*/ 	.word	0x000c96c0


	//   ....[14]....
        /*d178*/ 	.word	0x000c96f0


	//   ....[15]....
        /*d17c*/ 	.word	0x000c9710


	//   ....[16]....
        /*d180*/ 	.word	0x000c9730


	//   ....[17]....
        /*d184*/ 	.word	0x000c9750


	//   ....[18]....
        /*d188*/ 	.word	0x000c99f0


	//   ....[19]....
        /*d18c*/ 	.word	0x000c9a10


	//   ....[20]....
        /*d190*/ 	.word	0x000c9a90


	//   ....[21]....
        /*d194*/ 	.word	0x000c9ab0


	//   ....[22]....
        /*d198*/ 	.word	0x000c9ad0


	//   ....[23]....
        /*d19c*/ 	.word	0x000c9af0


	//   ....[24]....
        /*d1a0*/ 	.word	0x000c9b10


	//   ....[25]....
        /*d1a4*/ 	.word	0x000c9b30


	//   ....[26]....
        /*d1a8*/ 	.word	0x000c9b50


	//   ....[27]....
        /*d1ac*/ 	.word	0x000c9b70


	//   ....[28]....
        /*d1b0*/ 	.word	0x000c9b90


	//   ....[29]....
        /*d1b4*/ 	.word	0x000c9bb0


	//   ....[30]....
        /*d1b8*/ 	.word	0x000c9bd0


	//   ....[31]....
        /*d1bc*/ 	.word	0x000c9bf0


	//   ....[32]....
        /*d1c0*/ 	.word	0x000c9c10


	//   ....[33]....
        /*d1c4*/ 	.word	0x000c9c30


	//   ....[34]....
        /*d1c8*/ 	.word	0x000c9ef0


	//   ....[35]....
        /*d1cc*/ 	.word	0x000c9f10


	//   ....[36]....
        /*d1d0*/ 	.word	0x000c9f90


	//   ....[37]....
        /*d1d4*/ 	.word	0x000c9fb0


	//   ....[38]....
        /*d1d8*/ 	.word	0x000c9fd0


	//   ....[39]....
        /*d1dc*/ 	.word	0x000c9ff0


	//   ....[40]....
        /*d1e0*/ 	.word	0x000ca010


	//   ....[41]....
        /*d1e4*/ 	.word	0x000ca030


	//   ....[42]....
        /*d1e8*/ 	.word	0x000ca050


	//   ....[43]....
        /*d1ec*/ 	.word	0x000ca070


	//   ....[44]....
        /*d1f0*/ 	.word	0x000ca090


	//   ....[45]....
        /*d1f4*/ 	.word	0x000ca0b0


	//   ....[46]....
        /*d1f8*/ 	.word	0x000ca0d0


	//   ....[47]....
        /*d1fc*/ 	.word	0x000ca0f0


	//   ....[48]....
        /*d200*/ 	.word	0x000ca110


	//   ....[49]....
        /*d204*/ 	.word	0x000ca130


	//   ....[50]....
        /*d208*/ 	.word	0x000ca3f0


	//   ....[51]....
        /*d20c*/ 	.word	0x000ca410


	//   ....[52]....
        /*d210*/ 	.word	0x000ca490


	//   ....[53]....
        /*d214*/ 	.word	0x000ca4b0


	//   ....[54]....
        /*d218*/ 	.word	0x000ca4d0


	//   ....[55]....
        /*d21c*/ 	.word	0x000ca4f0


	//   ....[56]....
        /*d220*/ 	.word	0x000ca510


	//   ....[57]....
        /*d224*/ 	.word	0x000ca530


	//   ....[58]....
        /*d228*/ 	.word	0x000ca550


	//   ....[59]....
        /*d22c*/ 	.word	0x000ca570


	//   ....[60]....
        /*d230*/ 	.word	0x000ca590


	//   ....[61]....
        /*d234*/ 	.word	0x000ca5b0


	//   ....[62]....
        /*d238*/ 	.word	0x000ca5d0


	//   ....[63]....
        /*d23c*/ 	.word	0x000ca5f0


	//   ....[64]....
        /*d240*/ 	.word	0x000ca610


	//   ....[65]....
        /*d244*/ 	.word	0x000ca630


	//   ....[66]....
        /*d248*/ 	.word	0x000ca8f0


	//   ....[67]....
        /*d24c*/ 	.word	0x000ca910


	//   ....[68]....
        /*d250*/ 	.word	0x000ca990


	//   ....[69]....
        /*d254*/ 	.word	0x000ca9b0


	//   ....[70]....
        /*d258*/ 	.word	0x000ca9d0


	//   ....[71]....
        /*d25c*/ 	.word	0x000ca9f0


	//   ....[72]....
        /*d260*/ 	.word	0x000caa10


	//   ....[73]....
        /*d264*/ 	.word	0x000caa30


	//   ....[74]....
        /*d268*/ 	.word	0x000caa50


	//   ....[75]....
        /*d26c*/ 	.word	0x000caa70


	//   ....[76]....
        /*d270*/ 	.word	0x000caa90


	//   ....[77]....
        /*d274*/ 	.word	0x000caab0


	//   ....[78]....
        /*d278*/ 	.word	0x000caad0


	//   ....[79]....
        /*d27c*/ 	.word	0x000caaf0


	//   ....[80]....
        /*d280*/ 	.word	0x000cab10


	//   ....[81]....
        /*d284*/ 	.word	0x000cab30


	//   ....[82]....
        /*d288*/ 	.word	0x000cae30


	//   ....[83]....
        /*d28c*/ 	.word	0x000cae50


	//   ....[84]....
        /*d290*/ 	.word	0x000caeb0


	//   ....[85]....
        /*d294*/ 	.word	0x000caed0


	//   ....[86]....
        /*d298*/ 	.word	0x000caef0


	//   ....[87]....
        /*d29c*/ 	.word	0x000caf10


	//   ....[88]....
        /*d2a0*/ 	.word	0x000caf30


	//   ....[89]....
        /*d2a4*/ 	.word	0x000caf50


	//   ....[90]....
        /*d2a8*/ 	.word	0x000caf70


	//   ....[91]....
        /*d2ac*/ 	.word	0x000caf90


	//   ....[92]....
        /*d2b0*/ 	.word	0x000cafb0


	//   ....[93]....
        /*d2b4*/ 	.word	0x000cafd0


	//   ....[94]....
        /*d2b8*/ 	.word	0x000caff0


	//   ....[95]....
        /*d2bc*/ 	.word	0x000cb010


	//   ....[96]....
        /*d2c0*/ 	.word	0x000cb030


	//   ....[97]....
        /*d2c4*/ 	.word	0x000cb050


	//   ....[98]....
        /*d2c8*/ 	.word	0x000cb070


	//   ....[99]....
        /*d2cc*/ 	.word	0x000cb090


	//   ....[100]....
        /*d2d0*/ 	.word	0x000cb2d0


	//   ....[101]....
        /*d2d4*/ 	.word	0x000cb2f0


	//   ....[102]....
        /*d2d8*/ 	.word	0x000cb310


	//   ....[103]....
        /*d2dc*/ 	.word	0x000cb350


	//   ....[104]....
        /*d2e0*/ 	.word	0x000cb370


	//   ....[105]....
        /*d2e4*/ 	.word	0x000cb3b0


	//   ....[106]....
        /*d2e8*/ 	.word	0x000cb3d0


	//   ....[107]....
        /*d2ec*/ 	.word	0x000cb410


	//   ....[108]....
        /*d2f0*/ 	.word	0x000cb430


	//   ....[109]....
        /*d2f4*/ 	.word	0x000cb450


	//   ....[110]....
        /*d2f8*/ 	.word	0x000cb470


	//   ....[111]....
        /*d2fc*/ 	.word	0x000cb490


	//   ....[112]....
        /*d300*/ 	.word	0x000cb4b0


	//   ....[113]....
        /*d304*/ 	.word	0x000cb4d0


	//   ....[114]....
        /*d308*/ 	.word	0x000cb4f0


	//   ....[115]....
        /*d30c*/ 	.word	0x000cb510


	//   ....[116]....
        /*d310*/ 	.word	0x000cb530


	//   ....[117]....
        /*d314*/ 	.word	0x000cb550


	//   ....[118]....
        /*d318*/ 	.word	0x000cb570


	//   ....[119]....
        /*d31c*/ 	.word	0x000cb5a0


	//   ....[120]....
        /*d320*/ 	.word	0x000cb5e0


	//   ....[121]....
        /*d324*/ 	.word	0x000cb620


	//   ....[122]....
        /*d328*/ 	.word	0x000cb660


	//   ....[123]....
        /*d32c*/ 	.word	0x000cb6a0


	//   ....[124]....
        /*d330*/ 	.word	0x000cb6e0


	//   ....[125]....
        /*d334*/ 	.word	0x000cb720


	//   ....[126]....
        /*d338*/ 	.word	0x000cb7c0


	//----- nvinfo : EIATTR_EXIT_INSTR_OFFSETS
	.align		4
.L_41:
        /*d33c*/ 	.byte	0x04, 0x1c
        /*d33e*/ 	.short	(.L_43 - .L_42)


	//   ....[0]....
.L_42:
        /*d340*/ 	.word	0x000da2b0


	//   ....[1]....
        /*d344*/ 	.word	0x000da2e0


	//----- nvinfo : EIATTR_REQNTID
	.align		4
.L_43:
        /*d348*/ 	.byte	0x04, 0x10
        /*d34a*/ 	.short	(.L_45 - .L_44)
.L_44:
        /*d34c*/ 	.word	0x00000020
        /*d350*/ 	.word	0x00000001
        /*d354*/ 	.word	0x00000001


	//----- nvinfo : EIATTR_CBANK_PARAM_SIZE
	.align		4
.L_45:
        /*d358*/ 	.byte	0x03, 0x19
        /*d35a*/ 	.short	0x0050


	//----- nvinfo : EIATTR_PARAM_CBANK
	.align		4
        /*d35c*/ 	.byte	0x04, 0x0a
        /*d35e*/ 	.short	(.L_47 - .L_46)
	.align		4
.L_46:
        /*d360*/ 	.word	index@(.nv.constant0.matmul_kernel)
        /*d364*/ 	.short	0x0210
        /*d366*/ 	.short	0x0050


	//----- nvinfo : EIATTR_SW_WAR
	.align		4
.L_47:
        /*d368*/ 	.byte	0x04, 0x36
        /*d36a*/ 	.short	(.L_49 - .L_48)
.L_48:
        /*d36c*/ 	.word	0x00000008
.L_49:


//--------------------- .nv.callgraph             --------------------------
	.section	.nv.callgraph,"",@"SHT_CUDA_CALLGRAPH"
	.align	4
	.sectionentsize	8
	.align		4
        /*0000*/ 	.word	0x00000000
	.align		4
        /*0004*/ 	.word	0xffffffff
	.align		4
        /*0008*/ 	.word	0x00000000
	.align		4
        /*000c*/ 	.word	0xfffffffe
	.align		4
        /*0010*/ 	.word	0x00000000
	.align		4
        /*0014*/ 	.word	0xfffffffd
	.align		4
        /*0018*/ 	.word	0x00000000
	.align		4
        /*001c*/ 	.word	0xfffffffc


//--------------------- .text.matmul_kernel       --------------------------
	.section	.text.matmul_kernel,"ax",@progbits
	.align	128
        .global         matmul_kernel
        .type           matmul_kernel,@function
        .size           matmul_kernel,(.L_x_3 - matmul_kernel)
        .other          matmul_kernel,@"STO_CUDA_ENTRY STV_DEFAULT"
matmul_kernel:
.text.matmul_kernel:
[----:B------:R-:W0:Y:S08]  /*0000*/  LDC R1, c[0x0][0x28] ;  /* 0x00000a00ff017b82 */ /* 0x000e300000000800 */
[----:B------:R-:W1:Y:S01]  /*0010*/  LDC.64 R2, c[0x0][0x228] ;  /* 0x00008a00ff027b82 */ /* 0x000e620000000a00 */
[----:B------:R-:W2:Y:S01]  /*0020*/  S2R R7, SR_CTAID.X ;  /* 0x0000000000077919 */ /* 0x000ea20000002500 */
[----:B0-----:R-:W-:Y:S01]  /*0030*/  VIADD R1, R1, 0xffff9048 ;  /* 0xffff904801017836 */ /* 0x001fe20000000000 */
[----:B------:R-:W-:Y:S01]  /*0040*/  UMOV UR4, 0x400 ;  /* 0x0000040000047882 */ /* 0x000fe20000000000 */
[----:B------:R-:W-:-:S02]  /*0050*/  CS2R R14, SRZ ;  /* 0x00000000000e7805 */ /* 0x000fc4000001ff00 */
[----:B------:R-:W-:Y:S02]  /*0060*/  CS2R R16, SRZ ;  /* 0x0000000000107805 */ /* 0x000fe4000001ff00 */
[----:B------:R-:W-:Y:S02]  /*0070*/  CS2R R18, SRZ ;  /* 0x0000000000127805 */ /* 0x000fe4000001ff00 */
[----:B------:R-:W-:Y:S01]  /*0080*/  CS2R R20, SRZ ;  /* 0x0000000000147805 */ /* 0x000fe2000001ff00 */
[----:B------:R-:W0:Y:S01]  /*0090*/  LDC R61, c[0x0][0x230] ;  /* 0x00008c00ff3d7b82 */ /* 0x000e220000000800 */
[----:B------:R-:W-:Y:S02]  /*00a0*/  CS2R R22, SRZ ;  /* 0x0000000000167805 */ /* 0x000fe4000001ff00 */
[----:B------:R-:W-:Y:S02]  /*00b0*/  CS2R R24, SRZ ;  /* 0x0000000000187805 */ /* 0x000fe4000001ff00 */
[----:B------:R-:W-:-:S02]  /*00c0*/  CS2R R26, SRZ ;  /* 0x00000000001a7805 */ /* 0x000fc4000001ff00 */
[----:B------:R-:W-:Y:S02]  /*00d0*/  CS2R R28, SRZ ;  /* 0x00000000001c7805 */ /* 0x000fe4000001ff00 */
[----:B------:R-:W-:Y:S02]  /*00e0*/  CS2R R30, SRZ ;  /* 0x00000000001e7805 */ /* 0x000fe4000001ff00 */
[----:B------:R-:W-:Y:S02]  /*00f0*/  CS2R R32, SRZ ;  /* 0x0000000000207805 */ /* 0x000fe4000001ff00 */
[----:B------:R-:W-:Y:S01]  /*0100*/  CS2R R34, SRZ ;  /* 0x0000000000227805 */ /* 0x000fe2000001ff00 */
[----:B------:R-:W3:Y:S01]  /*0110*/  S2UR UR5, SR_CgaCtaId ;  /* 0x00000000000579c3 */ /* 0x000ee20000008800 */
[----:B------:R-:W-:Y:S02]  /*0120*/  CS2R R36, SRZ ;  /* 0x0000000000247805 */ /* 0x000fe4000001ff00 */
[----:B------:R-:W-:-:S02]  /*0130*/  CS2R R38, SRZ ;  /* 0x0000000000267805 */ /* 0x000fc4000001ff00 */
[----:B------:R-:W-:Y:S02]  /*0140*/  CS2R R40, SRZ ;  /* 0x0000000000287805 */ /* 0x000fe4000001ff00 */
[----:B------:R-:W-:Y:S02]  /*0150*/  CS2R R42, SRZ ;  /* 0x00000000002a7805 */ /* 0x000fe4000001ff00 */
[----:B------:R-:W-:Y:S02]  /*0160*/  CS2R R44, SRZ ;  /* 0x00000000002c7805 */ /* 0x000fe4000001ff00 */
[----:B------:R-:W-:Y:S02]  /*0170*/  CS2R R46, SRZ ;  /* 0x00000000002e7805 */ /* 0x000fe4000001ff00 */
[----:B------:R-:W-:Y:S01]  /*0180*/  CS2R R48, SRZ ;  /* 0x0000000000307805 */ /* 0x000fe2000001ff00 */
[----:B-1----:R-:W-:Y:S01]  /*0190*/  VIADD R0, R3, 0xff ;  /* 0x000000ff03007836 */ /* 0x002fe20000000000 */
[----:B------:R-:W-:Y:S01]  /*01a0*/  STL [R1+0x3f98], R3 ;  /* 0x003f980301007387 */ /* 0x000fe20000100800 */
[----:B------:R-:W-:-:S02]  /*01b0*/  CS2R R50, SRZ ;  /* 0x0000000000327805 */ /* 0x000fc4000001ff00 */
[----:B------:R-:W-:Y:S02]  /*01c0*/  CS2R R52, SRZ ;  /* 0x0000000000347805 */ /* 0x000fe4000001ff00 */
[----:B------:R-:W-:Y:S02]  /*01d0*/  CS2R R54, SRZ ;  /* 0x0000000000367805 */ /* 0x000fe4000001ff00 */
[----:B------:R-:W-:Y:S01]  /*01e0*/  SHF.R.S32.HI R5, RZ, 0x1f, R0 ;  /* 0x0000001fff057819 */ /* 0x000fe20000011400 */
[----:B------:R0:W-:Y:S01]  /*01f0*/  STL [R1+0x3f9c], R2 ;  /* 0x003f9c0201007387 */ /* 0x0001e20000100800 */
[----:B------:R-:W-:Y:S02]  /*0200*/  CS2R R56, SRZ ;  /* 0x0000000000387805 */ /* 0x000fe4000001ff00 */
[----:B------:R-:W-:Y:S02]  /*0210*/  CS2R R58, SRZ ;  /* 0x00000000003a7805 */ /* 0x000fe4000001ff00 */
[----:B------:R-:W-:Y:S01]  /*0220*/  LEA.HI R5, R5, R0, RZ, 0x8 ;  /* 0x0000000005057211 */ /* 0x000fe200078f40ff */
[----:B------:R-:W-:Y:S01]  /*0230*/  STL [R1+0x310], RZ ;  /* 0x000310ff01007387 */ /* 0x000fe20000100800 */
[----:B--2---:R-:W-:-:S02]  /*0240*/  IABS R10, R7 ;  /* 0x00000007000a7213 */ /* 0x004fc40000000000 */
[----:B------:R-:W-:Y:S01]  /*0250*/  SHF.R.S32.HI R5, RZ, 0x8, R5 ;  /* 0x00000008ff057819 */ /* 0x000fe20000011405 */
[----:B------:R-:W-:Y:S01]  /*0260*/  STL [R1+0x314], RZ ;  /* 0x000314ff01007387 */ /* 0x000fe20000100800 */
[----:B------:R-:W-:Y:S01]  /*0270*/  ULDC.64 UR6, c[0x0][0x208] ;  /* 0x0000820000067ab9 */ /* 0x000fe20000000a00 */
[----:B---3--:R-:W-:Y:S02]  /*0280*/  ULEA UR4, UR5, UR4, 0x18 ;  /* 0x0000000405047291 */ /* 0x008fe4000f8ec03f */
[----:B------:R-:W-:Y:S01]  /*0290*/  IMAD.SHL.U32 R6, R5, 0x8, RZ ;  /* 0x0000000805067824 */ /* 0x000fe200078e00ff */
[----:B------:R-:W-:Y:S04]  /*02a0*/  STL [R1+0x318], RZ ;  /* 0x000318ff01007387 */ /* 0x000fe80000100800 */
[-C--:B------:R-:W-:Y:S01]  /*02b0*/  IABS R9, R6.reuse ;  /* 0x0000000600097213 */ /* 0x080fe20000000000 */
[----:B------:R-:W-:Y:S01]  /*02c0*/  STL [R1+0x31c], RZ ;  /* 0x00031cff01007387 */ /* 0x000fe20000100800 */
[----:B------:R-:W-:-:S02]  /*02d0*/  IABS R12, R6 ;  /* 0x00000006000c7213 */ /* 0x000fc40000000000 */
[----:B------:R-:W1:Y:S01]  /*02e0*/  I2F.RP R0, R9 ;  /* 0x0000000900007306 */ /* 0x000e620000209400 */
[----:B------:R-:W-:Y:S04]  /*02f0*/  STL [R1+0x300], RZ ;  /* 0x000300ff01007387 */ /* 0x000fe80000100800 */
[----:B------:R-:W-:Y:S04]  /*0300*/  STL [R1+0x304], RZ ;  /* 0x000304ff01007387 */ /* 0x000fe80000100800 */
[----:B------:R-:W-:Y:S04]  /*0310*/  STL [R1+0x308], RZ ;  /* 0x000308ff01007387 */ /* 0x000fe80000100800 */
[----:B------:R-:W-:Y:S01]  /*0320*/  STL [R1+0x30c], RZ ;  /* 0x00030cff01007387 */ /* 0x000fe20000100800 */
[----:B-1----:R-:W1:Y:S03]  /*0330*/  MUFU.RCP R0, R0 ;  /* 0x0000000000007308 */ /* 0x002e660000001000 */
[----:B------:R-:W-:Y:S04]  /*0340*/  STL [R1+0x2f0], RZ ;  /* 0x0002f0ff01007387 */ /* 0x000fe80000100800 */
[----:B------:R-:W-:Y:S04]  /*0350*/  STL [R1+0x2f4], RZ ;  /* 0x0002f4ff01007387 */ /* 0x000fe80000100800 */
[----:B------:R-:W-:Y:S04]  /*0360*/  STL [R1+0x2f8], RZ ;  /* 0x0002f8ff01007387 */ /* 0x000fe80000100800 */
[----:B------:R-:W-:Y:S01]  /*0370*/  STL [R1+0x2fc], RZ ;  /* 0x0002fcff01007387 */ /* 0x000fe20000100800 */
[----:B-1----:R-:W-:-:S03]  /*0380*/  VIADD R4, R0, 0xffffffe ;  /* 0x0ffffffe00047836 */ /* 0x002fc60000000000 */
[----:B------:R-:W-:Y:S01]  /*0390*/  STL [R1+0x2e0], RZ ;  /* 0x0002e0ff01007387 */ /* 0x000fe20000100800 */
[----:B------:R-:W-:Y:S01]  /*03a0*/  IMAD.MOV R0, RZ, RZ, -R12 ;  /* 0x000000ffff007224 */ /* 0x000fe200078e0a0c */
[----:B------:R1:W2:Y:S02]  /*03b0*/  F2I.FTZ.U32.TRUNC.NTZ R5, R4 ;  /* 0x0000000400057305 */ /* 0x0002a4000021f000 */
[----:B------:R-:W-:Y:S04]  /*03c0*/  STL [R1+0x2e4], RZ ;  /* 0x0002e4ff01007387 */ /* 0x000fe80000100800 */
[----:B------:R-:W-:Y:S01]  /*03d0*/  STL [R1+0x2e8], RZ ;  /* 0x0002e8ff01007387 */ /* 0x000fe20000100800 */
[----:B-1----:R-:W-:-:S03]  /*03e0*/  IMAD.MOV.U32 R4, RZ, RZ, RZ ;  /* 0x000000ffff047224 */ /* 0x002fc600078e00ff */
[----:B------:R-:W-:Y:S04]  /*03f0*/  STL [R1+0x2ec], RZ ;  /* 0x0002ecff01007387 */ /* 0x000fe80000100800 */
[----:B------:R-:W-:Y:S01]  /*0400*/  STL [R1+0x2d0], RZ ;  /* 0x0002d0ff01007387 */ /* 0x000fe20000100800 */
[----:B--2---:R-:W-:-:S03]  /*0410*/  IMAD.MOV R8, RZ, RZ, -R5 ;  /* 0x000000ffff087224 */ /* 0x004fc600078e0a05 */
[----:B------:R-:W-:Y:S01]  /*0420*/  STL [R1+0x2d4], RZ ;  /* 0x0002d4ff01007387 */ /* 0x000fe20000100800 */
[----:B------:R-:W-:Y:S02]  /*0430*/  IMAD R11, R8, R9, RZ ;  /* 0x00000009080b7224 */ /* 0x000fe400078e02ff */
[----:B------:R-:W-:Y:S01]  /*0440*/  IMAD.MOV.U32 R8, RZ, RZ, R10 ;  /* 0x000000ffff087224 */ /* 0x000fe200078e000a */
[----:B------:R-:W-:Y:S01]  /*0450*/  STL [R1+0x2d8], RZ ;  /* 0x0002d8ff01007387 */ /* 0x000fe20000100800 */
[----:B------:R-:W-:-:S03]  /*0460*/  IMAD.HI.U32 R5, R5, R11, R4 ;  /* 0x0000000b05057227 */ /* 0x000fc600078e0004 */
[----:B------:R-:W-:Y:S03]  /*0470*/  STL [R1+0x2dc], RZ ;  /* 0x0002dcff01007387 */ /* 0x000fe60000100800 */
[----:B------:R-:W-:Y:S01]  /*0480*/  IMAD.HI.U32 R5, R5, R8, RZ ;  /* 0x0000000805057227 */ /* 0x000fe200078e00ff */
[----:B------:R-:W-:Y:S03]  /*0490*/  STL [R1+0x2c0], RZ ;  /* 0x0002c0ff01007387 */ /* 0x000fe60000100800 */
[----:B------:R-:W-:Y:S01]  /*04a0*/  IMAD R0, R5, R0, R8 ;  /* 0x0000000005007224 */ /* 0x000fe200078e0208 */
[----:B------:R-:W-:Y:S04]  /*04b0*/  STL [R1+0x2c4], RZ ;  /* 0x0002c4ff01007387 */ /* 0x000fe80000100800 */
[----:B------:R-:W-:Y:S01]  /*04c0*/  ISETP.GT.U32.AND P1, PT, R9, R0, PT ;  /* 0x000000000900720c */ /* 0x000fe20003f24070 */
[----:B------:R-:W-:Y:S04]  /*04d0*/  STL [R1+0x2c8], RZ ;  /* 0x0002c8ff01007387 */ /* 0x000fe80000100800 */
[----:B------:R-:W-:Y:S04]  /*04e0*/  STL [R1+0x2cc], RZ ;  /* 0x0002ccff01007387 */ /* 0x000fe80000100800 */
[----:B------:R-:W-:Y:S04]  /*04f0*/  STL [R1+0x2b0], RZ ;  /* 0x0002b0ff01007387 */ /* 0x000fe80000100800 */
[----:B------:R-:W-:Y:S01]  /*0500*/  @!P1 IMAD.IADD R0, R0, 0x1, -R9 ;  /* 0x0000000100009824 */ /* 0x000fe200078e0a09 */
[----:B------:R-:W-:Y:S01]  /*0510*/  STL [R1+0x2b4], RZ ;  /* 0x0002b4ff01007387 */ /* 0x000fe20000100800 */
[----:B------:R-:W-:Y:S01]  /*0520*/  @!P1 VIADD R5, R5, 0x1 ;  /* 0x0000000105059836 */ /* 0x000fe20000000000 */
[----:B------:R-:W-:-:S02]  /*0530*/  ISETP.NE.AND P1, PT, R6, RZ, PT ;  /* 0x000000ff0600720c */ /* 0x000fc40003f25270 */
[----:B------:R-:W-:Y:S01]  /*0540*/  ISETP.GE.U32.AND P0, PT, R0, R9, PT ;  /* 0x000000090000720c */ /* 0x000fe20003f06070 */
[----:B------:R-:W-:Y:S01]  /*0550*/  STL [R1+0x2b8], RZ ;  /* 0x0002b8ff01007387 */ /* 0x000fe20000100800 */
[----:B------:R-:W-:-:S03]  /*0560*/  LOP3.LUT R0, R7, R6, RZ, 0x3c, !PT ;  /* 0x0000000607007212 */ /* 0x000fc600078e3cff */
[----:B------:R-:W-:Y:S01]  /*0570*/  STL [R1+0x2bc], RZ ;  /* 0x0002bcff01007387 */ /* 0x000fe20000100800 */
[----:B------:R-:W-:Y:S01]  /*0580*/  ISETP.GE.AND P2, PT, R0, RZ, PT ;  /* 0x000000ff0000720c */ /* 0x000fe20003f46270 */
[----:B------:R-:W-:Y:S02]  /*0590*/  VIADD R0, R2, 0x3f ;  /* 0x0000003f02007836 */ /* 0x000fe40000000000 */
[----:B------:R-:W-:Y:S01]  /*05a0*/  STL [R1+0x2a0], RZ ;  /* 0x0002a0ff01007387 */ /* 0x000fe20000100800 */
[----:B0-----:R-:W-:-:S03]  /*05b0*/  VIADD R2, R61, 0x7f ;  /* 0x0000007f3d027836 */ /* 0x001fc60000000000 */
[----:B------:R-:W-:Y:S01]  /*05c0*/  STL [R1+0x2a4], RZ ;  /* 0x0002a4ff01007387 */ /* 0x000fe20000100800 */
[----:B------:R-:W-:-:S03]  /*05d0*/  @P0 VIADD R5, R5, 0x1 ;  /* 0x0000000105050836 */ /* 0x000fc60000000000 */
[----:B------:R-:W-:Y:S01]  /*05e0*/  STL [R1+0x2a8], RZ ;  /* 0x0002a8ff01007387 */ /* 0x000fe20000100800 */
[----:B------:R-:W-:Y:S01]  /*05f0*/  IMAD.MOV.U32 R4, RZ, RZ, R5 ;  /* 0x000000ffff047224 */ /* 0x000fe200078e0005 */
[----:B------:R-:W-:Y:S02]  /*0600*/  SHF.R.S32.HI R5, RZ, 0x1f, R0 ;  /* 0x0000001fff057819 */ /* 0x000fe40000011400 */
[----:B------:R-:W-:Y:S01]  /*0610*/  STL [R1+0x2ac], RZ ;  /* 0x0002acff01007387 */ /* 0x000fe20000100800 */
[----:B------:R-:W-:Y:S01]  /*0620*/  @!P2 IMAD.MOV R4, RZ, RZ, -R4 ;  /* 0x000000ffff04a224 */ /* 0x000fe200078e0a04 */
[----:B------:R-:W-:Y:S02]  /*0630*/  @!P1 LOP3.LUT R4, RZ, R6, RZ, 0x33, !PT ;  /* 0x00000006ff049212 */ /* 0x000fe400078e33ff */
[----:B------:R-:W-:Y:S01]  /*0640*/  STL [R1+0x290], RZ ;  /* 0x000290ff01007387 */ /* 0x000fe20000100800 */
[----:B------:R-:W-:Y:S02]  /*0650*/  LEA.HI R5, R5, R0, RZ, 0x6 ;  /* 0x0000000005057211 */ /* 0x000fe400078f30ff */
[----:B------:R-:W-:Y:S01]  /*0660*/  IMAD.SHL.U32 R8, R4, 0x8, RZ ;  /* 0x0000000804087824 */ /* 0x000fe200078e00ff */
[----:B------:R-:W-:Y:S01]  /*0670*/  STL [R1+0x294], RZ ;  /* 0x000294ff01007387 */ /* 0x000fe20000100800 */
[----:B------:R-:W-:-:S03]  /*0680*/  IMAD.MOV R4, RZ, RZ, -R4 ;  /* 0x000000ffff047224 */ /* 0x000fc600078e0a04 */
[----:B------:R-:W-:Y:S01]  /*0690*/  STL [R1+0x298], RZ ;  /* 0x000298ff01007387 */ /* 0x000fe20000100800 */
[----:B------:R-:W-:Y:S01]  /*06a0*/  LEA.HI.SX32 R5, R5, -R8, 0x1a ;  /* 0x8000000805057211 */ /* 0x000fe200078fd2ff */
[----:B------:R-:W-:Y:S02]  /*06b0*/  IMAD R6, R6, R4, R7 ;  /* 0x0000000406067224 */ /* 0x000fe400078e0207 */
[----:B------:R-:W-:Y:S01]  /*06c0*/  STL [R1+0x29c], RZ ;  /* 0x00029cff01007387 */ /* 0x000fe20000100800 */
[----:B------:R-:W-:Y:S02]  /*06d0*/  VIMNMX R13, R5, 0x8, PT ;  /* 0x00000008050d7848 */ /* 0x000fe40003fe0100 */
[----:B------:R-:W-:Y:S01]  /*06e0*/  IABS R11, R6 ;  /* 0x00000006000b7213 */ /* 0x000fe20000000000 */
[----:B------:R-:W-:Y:S01]  /*06f0*/  STL [R1+0x280], RZ ;  /* 0x000280ff01007387 */ /* 0x000fe20000100800 */
[----:B------:R-:W-:-:S03]  /*0700*/  IABS R9, R13 ;  /* 0x0000000d00097213 */ /* 0x000fc60000000000 */
[----:B------:R-:W-:Y:S01]  /*0710*/  STL [R1+0x284], RZ ;  /* 0x000284ff01007387 */ /* 0x000fe20000100800 */
[----:B------:R-:W0:Y:S03]  /*0720*/  I2F.RP R0, R9 ;  /* 0x0000000900007306 */ /* 0x000e260000209400 */
[----:B------:R-:W-:Y:S04]  /*0730*/  STL [R1+0x288], RZ ;  /* 0x000288ff01007387 */ /* 0x000fe80000100800 */
[----:B------:R-:W-:Y:S04]  /*0740*/  STL [R1+0x28c], RZ ;  /* 0x00028cff01007387 */ /* 0x000fe80000100800 */
[----:B------:R-:W-:Y:S04]  /*0750*/  STL [R1+0x270], RZ ;  /* 0x000270ff01007387 */ /* 0x000fe80000100800 */
[----:B------:R-:W-:Y:S01]  /*0760*/  STL [R1+0x274], RZ ;  /* 0x000274ff01007387 */ /* 0x000fe20000100800 */
[----:B0-----:R-:W0:Y:S03]  /*0770*/  MUFU.RCP R0, R0 ;  /* 0x0000000000007308 */ /* 0x001e260000001000 */
[----:B------:R-:W-:Y:S04]  /*0780*/  STL [R1+0x278], RZ ;  /* 0x000278ff01007387 */ /* 0x000fe80000100800 */
[----:B------:R-:W-:Y:S04]  /*0790*/  STL [R1+0x27c], RZ ;  /* 0x00027cff01007387 */ /* 0x000fe80000100800 */
[----:B------:R-:W-:Y:S04]  /*07a0*/  STL [R1+0x260], RZ ;  /* 0x000260ff01007387 */ /* 0x000fe80000100800 */
[----:B------:R-:W-:Y:S01]  /*07b0*/  STL [R1+0x264], RZ ;  /* 0x000264ff01007387 */ /* 0x000fe20000100800 */
[----:B0-----:R-:W-:-:S03]  /*07c0*/  VIADD R5, R0, 0xffffffe ;  /* 0x0ffffffe00057836 */ /* 0x001fc60000000000 */
[----:B------:R-:W-:Y:S04]  /*07d0*/  STL [R1+0x268], RZ ;  /* 0x000268ff01007387 */ /* 0x000fe80000100800 */
[----:B------:R-:W-:Y:S01]  /*07e0*/  STL [R1+0x26c], RZ ;  /* 0x00026cff01007387 */ /* 0x000fe20000100800 */
[----:B------:R-:W0:Y:S03]  /*07f0*/  F2I.FTZ.U32.TRUNC.NTZ R5, R5 ;  /* 0x0000000500057305 */ /* 0x000e26000021f000 */
[----:B------:R-:W-:Y:S04]  /*0800*/  STL [R1+0x250], RZ ;  /* 0x000250ff01007387 */ /* 0x000fe80000100800 */
[----:B------:R-:W-:Y:S04]  /*0810*/  STL [R1+0x254], RZ ;  /* 0x000254ff01007387 */ /* 0x000fe80000100800 */
[----:B------:R-:W-:Y:S04]  /*0820*/  STL [R1+0x258], RZ ;  /* 0x000258ff01007387 */ /* 0x000fe80000100800 */
[----:B------:R-:W-:Y:S01]  /*0830*/  STL [R1+0x25c], RZ ;  /* 0x00025cff01007387 */ /* 0x000fe20000100800 */
[----:B0-----:R-:W-:-:S03]  /*0840*/  IMAD.MOV R10, RZ, RZ, -R5 ;  /* 0x000000ffff0a7224 */ /* 0x001fc600078e0a05 */
[----:B------:R-:W-:Y:S02]  /*0850*/  STL [R1+0x240], RZ ;  /* 0x000240ff01007387 */ /* 0x000fe40000100800 */
[----:B------:R-:W-:Y:S02]  /*0860*/  MOV R4, R10 ;  /* 0x0000000a00047202 */ /* 0x000fe40000000f00 */
[----:B------:R-:W-:Y:S01]  /*0870*/  STL [R1+0x244], RZ ;  /* 0x000244ff01007387 */ /* 0x000fe20000100800 */
[----:B------:R-:W-:Y:S02]  /*0880*/  IABS R10, R13 ;  /* 0x0000000d000a7213 */ /* 0x000fe40000000000 */
[----:B------:R-:W-:Y:S01]  /*0890*/  IMAD R7, R4, R9, RZ ;  /* 0x0000000904077224 */ /* 0x000fe200078e02ff */
[----:B------:R-:W-:Y:S01]  /*08a0*/  STL [R1+0x248], RZ ;  /* 0x000248ff01007387 */ /* 0x000fe20000100800 */
[----:B------:R-:W-:-:S03]  /*08b0*/  IMAD.MOV.U32 R4, RZ, RZ, RZ ;  /* 0x000000ffff047224 */ /* 0x000fc600078e00ff */
[----:B------:R-:W-:Y:S01]  /*08c0*/  STL [R1+0x24c], RZ ;  /* 0x00024cff01007387 */ /* 0x000fe20000100800 */
[----:B------:R-:W-:-:S03]  /*08d0*/  IMAD.HI.U32 R4, R5, R7, R4 ;  /* 0x0000000705047227 */ /* 0x000fc600078e0004 */
[----:B------:R-:W-:Y:S01]  /*08e0*/  STL [R1+0x230], RZ ;  /* 0x000230ff01007387 */ /* 0x000fe20000100800 */
[----:B------:R-:W-:Y:S02]  /*08f0*/  IMAD.MOV R5, RZ, RZ, -R10 ;  /* 0x000000ffff057224 */ /* 0x000fe400078e0a0a */
[----:B------:R-:W-:Y:S01]  /*0900*/  IMAD.HI.U32 R0, R4, R11, RZ ;  /* 0x0000000b04007227 */ /* 0x000fe200078e00ff */
[----:B------:R-:W-:Y:S03]  /*0910*/  STL [R1+0x234], RZ ;  /* 0x000234ff01007387 */ /* 0x000fe60000100800 */
[----:B------:R-:W-:Y:S01]  /*0920*/  IMAD R4, R0, R5, R11 ;  /* 0x0000000500047224 */ /* 0x000fe200078e020b */
[----:B------:R-:W-:Y:S01]  /*0930*/  STL [R1+0x238], RZ ;  /* 0x000238ff01007387 */ /* 0x000fe20000100800 */
[----:B------:R-:W-:-:S03]  /*0940*/  CS2R R10, SRZ ;  /* 0x00000000000a7805 */ /* 0x000fc6000001ff00 */
[----:B------:R-:W-:Y:S01]  /*0950*/  STL [R1+0x23c], RZ ;  /* 0x00023cff01007387 */ /* 0x000fe20000100800 */
[----:B------:R-:W-:-:S03]  /*0960*/  ISETP.GT.U32.AND P1, PT, R9, R4, PT ;  /* 0x000000040900720c */ /* 0x000fc60003f24070 */
[----:B------:R-:W-:Y:S04]  /*0970*/  STL [R1+0x220], RZ ;  /* 0x000220ff01007387 */ /* 0x000fe80000100800 */
[----:B------:R-:W-:Y:S04]  /*0980*/  STL [R1+0x224], RZ ;  /* 0x000224ff01007387 */ /* 0x000fe80000100800 */
[----:B------:R-:W-:Y:S02]  /*0990*/  STL [R1+0x228], RZ ;  /* 0x000228ff01007387 */ /* 0x000fe40000100800 */
[----:B------:R-:W-:-:S02]  /*09a0*/  @!P1 IMAD.IADD R4, R4, 0x1, -R9 ;  /* 0x0000000104049824 */ /* 0x000fc400078e0a09 */
[----:B------:R-:W-:Y:S01]  /*09b0*/  STL [R1+0x22c], RZ ;  /* 0x00022cff01007387 */ /* 0x000fe20000100800 */
[----:B------:R-:W-:Y:S01]  /*09c0*/  @!P1 VIADD R0, R0, 0x1 ;  /* 0x0000000100009836 */ /* 0x000fe20000000000 */
[----:B------:R-:W-:Y:S02]  /*09d0*/  ISETP.NE.AND P1, PT, R13, RZ, PT ;  /* 0x000000ff0d00720c */ /* 0x000fe40003f25270 */
[----:B------:R-:W-:Y:S01]  /*09e0*/  STL [R1+0x210], RZ ;  /* 0x000210ff01007387 */ /* 0x000fe20000100800 */
[----:B------:R-:W-:Y:S02]  /*09f0*/  ISETP.GE.U32.AND P0, PT, R4, R9, PT ;  /* 0x000000090400720c */ /* 0x000fe40003f06070 */
[----:B------:R-:W-:Y:S01]  /*0a00*/  LOP3.LUT R4, R6, R13, RZ, 0x3c, !PT ;  /* 0x0000000d06047212 */ /* 0x000fe200078e3cff */
[----:B------:R-:W-:Y:S03]  /*0a10*/  STL [R1+0x214], RZ ;  /* 0x000214ff01007387 */ /* 0x000fe60000100800 */
[----:B------:R-:W-:Y:S01]  /*0a20*/  ISETP.GE.AND P2, PT, R4, RZ, PT ;  /* 0x000000ff0400720c */ /* 0x000fe20003f46270 */
[----:B------:R-:W-:Y:S01]  /*0a30*/  STL [R1+0x218], RZ ;  /* 0x000218ff01007387 */ /* 0x000fe20000100800 */
[----:B------:R-:W-:-:S03]  /*0a40*/  CS2R R4, SRZ ;  /* 0x0000000000047805 */ /* 0x000fc6000001ff00 */
[----:B------:R-:W-:Y:S02]  /*0a50*/  STL [R1+0x21c], RZ ;  /* 0x00021cff01007387 */ /* 0x000fe40000100800 */
[----:B------:R-:W-:Y:S01]  /*0a60*/  @P0 VIADD R0, R0, 0x1 ;  /* 0x0000000100000836 */ /* 0x000fe20000000000 */
[----:B------:R-:W-:Y:S01]  /*0a70*/  ISETP.GE.AND P0, PT, R2, 0x80, PT ;  /* 0x000000800200780c */ /* 0x000fe20003f06270 */
[----:B------:R-:W-:Y:S04]  /*0a80*/  STL [R1+0x200], RZ ;  /* 0x000200ff01007387 */ /* 0x000fe80000100800 */
[----:B------:R-:W-:Y:S01]  /*0a90*/  STL [R1+0x204], RZ ;  /* 0x000204ff01007387 */ /* 0x000fe20000100800 */
[----:B------:R-:W-:Y:S01]  /*0aa0*/  @!P2 IMAD.MOV R0, RZ, RZ, -R0 ;  /* 0x000000ffff00a224 */ /* 0x000fe200078e0a00 */
[----:B------:R-:W-:-:S02]  /*0ab0*/  @!P1 LOP3.LUT R0, RZ, R13, RZ, 0x33, !PT ;  /* 0x0000000dff009212 */ /* 0x000fc400078e33ff */
[----:B------:R-:W-:Y:S03]  /*0ac0*/  STL [R1+0x208], RZ ;  /* 0x000208ff01007387 */ /* 0x000fe60000100800 */
[----:B------:R-:W-:Y:S01]  /*0ad0*/  IMAD.SHL.U32 R3, R0, 0x100, RZ ;  /* 0x0000010000037824 */ /* 0x000fe200078e00ff */
[----:B------:R-:W-:Y:S01]  /*0ae0*/  STL [R1+0x20c], RZ ;  /* 0x00020cff01007387 */ /* 0x000fe20000100800 */
[----:B------:R-:W-:Y:S02]  /*0af0*/  IMAD.MOV R60, RZ, RZ, -R0 ;  /* 0x000000ffff3c7224 */ /* 0x000fe400078e0a00 */
[C---:B------:R-:W-:Y:S01]  /*0b00*/  VIADD R0, R3.reuse, 0x1 ;  /* 0x0000000103007836 */ /* 0x040fe20000000000 */
[----:B------:R-:W-:Y:S01]  /*0b10*/  STL [R1+0x1f0], RZ ;  /* 0x0001f0ff01007387 */ /* 0x000fe20000100800 */
[----:B------:R-:W-:Y:S02]  /*0b20*/  VIADD R2, R3, 0x2 ;  /* 0x0000000203027836 */ /* 0x000fe40000000000 */
[----:B------:R-:W-:Y:S01]  /*0b30*/  IMAD R60, R13, R60, R6 ;  /* 0x0000003c0d3c7224 */ /* 0x000fe200078e0206 */
[----:B------:R-:W-:Y:S01]  /*0b40*/  STL [R1+0x1f4], RZ ;  /* 0x0001f4ff01007387 */ /* 0x000fe20000100800 */
[----:B------:R-:W-:-:S02]  /*0b50*/  CS2R R6, SRZ ;  /* 0x0000000000067805 */ /* 0x000fc4000001ff00 */
[----:B------:R-:W-:Y:S01]  /*0b60*/  CS2R R12, SRZ ;  /* 0x00000000000c7805 */ /* 0x000fe2000001ff00 */
[----:B------:R-:W-:Y:S01]  /*0b70*/  IMAD.IADD R60, R8, 0x1, R60 ;  /* 0x00000001083c7824 */ /* 0x000fe200078e023c */
[----:B------:R-:W-:Y:S01]  /*0b80*/  STL [R1+0x1f8], RZ ;  /* 0x0001f8ff01007387 */ /* 0x000fe20000100800 */
[----:B------:R-:W-:-:S03]  /*0b90*/  CS2R R8, SRZ ;  /* 0x0000000000087805 */ /* 0x000fc6000001ff00 */
[----:B------:R-:W-:Y:S04]  /*0ba0*/  STL [R1+0x1fc], RZ ;  /* 0x0001fcff01007387 */ /* 0x000fe80000100800 */
        /* <DEDUP_REMOVED lines=120> */
[----:B------:R-:W-:Y:S04]  /*1330*/  STL [R1], RZ ;  /* 0x000000ff01007387 */ /* 0x000fe80000100800 */
[----:B------:R-:W-:Y:S04]  /*1340*/  STL [R1+0x4], RZ ;  /* 0x000004ff01007387 */ /* 0x000fe80000100800 */
[----:B------:R-:W-:Y:S04]  /*1350*/  STL [R1+0x8], RZ ;  /* 0x000008ff01007387 */ /* 0x000fe80000100800 */
[----:B------:R-:W-:Y:S04]  /*1360*/  STL [R1+0xc], RZ ;  /* 0x00000cff01007387 */ /* 0x000fe80000100800 */
[----:B------:R-:W-:Y:S04]  /*1370*/  STL [R1+0x9c0], R3 ;  /* 0x0009c00301007387 */ /* 0x000fe80000100800 */
[----:B------:R0:W-:Y:S04]  /*1380*/  STL [R1+0x710], R0 ;  /* 0x0007100001007387 */ /* 0x0001e80000100800 */
[----:B------:R1:W-:Y:S01]  /*1390*/  STL [R1+0x70c], R2 ;  /* 0x00070c0201007387 */ /* 0x0003e20000100800 */
[----:B------:R-:W2:Y:S01]  /*13a0*/  S2R R61, SR_TID.X ;  /* 0x00000000003d7919 */ /* 0x000ea20000002100 */
[----:B0-----:R-:W-:-:S02]  /*13b0*/  VIADD R0, R3, 0x3 ;  /* 0x0000000303007836 */ /* 0x001fc40000000000 */
[----:B-1----:R-:W-:-:S03]  /*13c0*/  VIADD R2, R3, 0x4 ;  /* 0x0000000403027836 */ /* 0x002fc60000000000 */
[----:B------:R0:W-:Y:S04]  /*13d0*/  STL [R1+0x708], R0 ;  /* 0x0007080001007387 */ /* 0x0001e80000100800 */
[----:B------:R1:W-:Y:S01]  /*13e0*/  STL [R1+0x704], R2 ;  /* 0x0007040201007387 */ /* 0x0003e20000100800 */
[C---:B0-----:R-:W-:Y:S02]  /*13f0*/  VIADD R0, R3.reuse, 0x5 ;  /* 0x0000000503007836 */ /* 0x041fe40000000000 */
[----:B-1----:R-:W-:-:S03]  /*1400*/  VIADD R2, R3, 0x6 ;  /* 0x0000000603027836 */ /* 0x002fc60000000000 */
[----:B------:R0:W-:Y:S04]  /*1410*/  STL [R1+0x700], R0 ;  /* 0x0007000001007387 */ /* 0x0001e80000100800 */
[----:B------:R1:W-:Y:S01]  /*1420*/  STL [R1+0x6fc], R2 ;  /* 0x0006fc0201007387 */ /* 0x0003e20000100800 */
[----:B0-----:R-:W-:Y:S01]  /*1430*/  VIADD R0, R3, 0x7 ;  /* 0x0000000703007836 */ /* 0x001fe20000000000 */
[----:B--2---:R-:W-:Y:S01]  /*1440*/  LOP3.LUT R61, R61, 0x1f, RZ, 0xc0, !PT ;  /* 0x0000001f3d3d7812 */ /* 0x004fe200078ec0ff */
[----:B-1----:R-:W-:-:S03]  /*1450*/  VIADD R2, R3, 0x8 ;  /* 0x0000000803027836 */ /* 0x002fc60000000000 */
[----:B------:R0:W-:Y:S04]  /*1460*/  STL [R1+0x6f8], R0 ;  /* 0x0006f80001007387 */ /* 0x0001e80000100800 */
[----:B------:R1:W-:Y:S01]  /*1470*/  STL [R1+0x6f0], R2 ;  /* 0x0006f00201007387 */ /* 0x0003e20000100800 */
[C---:B0-----:R-:W-:Y:S01]  /*1480*/  IADD3 R0, R3.reuse, 0x9, RZ ;  /* 0x0000000903007810 */ /* 0x041fe20007ffe0ff */
[----:B-1----:R-:W-:-:S04]  /*1490*/  VIADD R2, R3, 0xa ;  /* 0x0000000a03027836 */ /* 0x002fc80000000000 */
[----:B------:R0:W-:Y:S04]  /*14a0*/  STL [R1+0x6ec], R0 ;  /* 0x0006ec0001007387 */ /* 0x0001e80000100800 */
[----:B------:R1:W-:Y:S01]  /*14b0*/  STL [R1+0x6e8], R2 ;  /* 0x0006e80201007387 */ /* 0x0003e20000100800 */
[C---:B0-----:R-:W-:Y:S02]  /*14c0*/  VIADD R0, R3.reuse, 0xb ;  /* 0x0000000b03007836 */ /* 0x041fe40000000000 */
[----:B-1----:R-:W-:-:S03]  /*14d0*/  VIADD R2, R3, 0xc ;  /* 0x0000000c03027836 */ /* 0x002fc60000000000 */
        /* <DEDUP_REMOVED lines=30> */
[C---:B0-----:R-:W-:Y:S01]  /*16c0*/  VIADD R0, R3.reuse, 0x1b ;  /* 0x0000001b03007836 */ /* 0x041fe20000000000 */
[----:B-1----:R-:W-:-:S04]  /*16d0*/  IADD3 R2, R3, 0x1c, RZ ;  /* 0x0000001c03027810 */ /* 0x002fc80007ffe0ff */
        /* <DEDUP_REMOVED lines=386> */
[----:B0-----:R-:W-:Y:S02]  /*2f00*/  IMAD.SHL.U32 R0, R60, 0x40, RZ ;  /* 0x000000403c007824 */ /* 0x001fe400078e00ff */
[----:B------:R-:W0:Y:S01]  /*2f10*/  S2R R60, SR_TID.X ;  /* 0x00000000003c7919 */ /* 0x000e220000002100 */
[----:B-1----:R-:W-:-:S05]  /*2f20*/  VIADD R2, R3, 0xdd ;  /* 0x000000dd03027836 */ /* 0x002fca0000000000 */
[----:B------:R1:W-:Y:S02]  /*2f30*/  STL [R1+0x3a0], R2 ;  /* 0x0003a00201007387 */ /* 0x0003e40000100800 */
[----:B-1----:R-:W-:-:S05]  /*2f40*/  VIADD R2, R3, 0xde ;  /* 0x000000de03027836 */ /* 0x002fca0000000000 */
[----:B------:R1:W-:Y:S02]  /*2f50*/  STL [R1+0x39c], R2 ;  /* 0x00039c0201007387 */ /* 0x0003e40000100800 */
[----:B-1----:R-:W-:Y:S01]  /*2f60*/  VIADD R2, R3, 0xdf ;  /* 0x000000df03027836 */ /* 0x002fe20000000000 */
[----:B0-----:R-:W-:-:S04]  /*2f70*/  LOP3.LUT R60, R0, 0x1f, R60, 0xf8, !PT ;  /* 0x0000001f003c7812 */ /* 0x001fc800078ef83c */
[----:B------:R0:W-:Y:S04]  /*2f80*/  STL [R1+0x398], R2 ;  /* 0x0003980201007387 */ /* 0x0001e80000100800 */
[----:B0-----:R0:W5:Y:S04]  /*2f90*/  LDL.LU R2, [R1+0x3f9c] ;  /* 0x003f9c0001027983 */ /* 0x0011680000300800 */
[----:B------:R1:W-:Y:S02]  /*2fa0*/  STL [R1+0x9dc], R60 ;  /* 0x0009dc3c01007387 */ /* 0x0003e40000100800 */
[----:B-1----:R-:W-:Y:S01]  /*2fb0*/  LOP3.LUT R60, R0, 0x20, R61, 0xfe, !PT ;  /* 0x00000020003c7812 */ /* 0x002fe200078efe3d */
[----:B------:R-:W-:-:S02]  /*2fc0*/  VIADD R0, R3, 0xe0 ;  /* 0x000000e003007836 */ /* 0x000fc40000000000 */
[C---:B------:R-:W-:Y:S02]  /*2fd0*/  VIADD R61, R3.reuse, 0xe1 ;  /* 0x000000e1033d7836 */ /* 0x040fe40000000000 */
[----:B------:R1:W-:Y:S04]  /*2fe0*/  STL [R1+0x1130], R60 ;  /* 0x0011303c01007387 */ /* 0x0003e80000100800 */
[----:B------:R2:W-:Y:S04]  /*2ff0*/  STL [R1+0x394], R0 ;  /* 0x0003940001007387 */ /* 0x0005e80000100800 */
[----:B------:R3:W-:Y:S01]  /*3000*/  STL [R1+0x390], R61 ;  /* 0x0003903d01007387 */ /* 0x0007e20000100800 */
[----:B-1----:R-:W-:-:S02]  /*3010*/  VIADD R60, R3, 0xe2 ;  /* 0x000000e2033c7836 */ /* 0x002fc40000000000 */
[----:B--2---:R-:W-:-:S03]  /*3020*/  VIADD R0, R3, 0xe3 ;  /* 0x000000e303007836 */ /* 0x004fc60000000000 */
[----:B------:R1:W-:Y:S01]  /*3030*/  STL [R1+0x38c], R60 ;  /* 0x00038c3c01007387 */ /* 0x0003e20000100800 */
[----:B---3--:R-:W-:-:S03]  /*3040*/  VIADD R61, R3, 0xe4 ;  /* 0x000000e4033d7836 */ /* 0x008fc60000000000 */
[----:B------:R2:W-:Y:S04]  /*3050*/  STL [R1+0x388], R0 ;  /* 0x0003880001007387 */ /* 0x0005e80000100800 */
[----:B------:R3:W-:Y:S01]  /*3060*/  STL [R1+0x384], R61 ;  /* 0x0003843d01007387 */ /* 0x0007e20000100800 */
[C---:B-1----:R-:W-:Y:S02]  /*3070*/  VIADD R60, R3.reuse, 0xe5 ;  /* 0x000000e5033c7836 */ /* 0x042fe40000000000 */
        /* <DEDUP_REMOVED lines=11> */
[C---:B-1----:R-:W-:Y:S01]  /*3130*/  VIADD R60, R3.reuse, 0xeb ;  /* 0x000000eb033c7836 */ /* 0x042fe20000000000 */
[----:B--2---:R-:W-:-:S04]  /*3140*/  IADD3 R0, R3, 0xec, RZ ;  /* 0x000000ec03007810 */ /* 0x004fc80007ffe0ff */
[----:B------:R1:W-:Y:S01]  /*3150*/  STL [R1+0x368], R60 ;  /* 0x0003683c01007387 */ /* 0x0003e20000100800 */
[----:B---3--:R-:W-:-:S03]  /*3160*/  VIADD R61, R3, 0xed ;  /* 0x000000ed033d7836 */ /* 0x008fc60000000000 */
[----:B------:R2:W-:Y:S04]  /*3170*/  STL [R1+0x364], R0 ;  /* 0x0003640001007387 */ /* 0x0005e80000100800 */
[----:B------:R3:W-:Y:S01]  /*3180*/  STL [R1+0x360], R61 ;  /* 0x0003603d01007387 */ /* 0x0007e20000100800 */
[C---:B-1----:R-:W-:Y:S02]  /*3190*/  VIADD R60, R3.reuse, 0xee ;  /* 0x000000ee033c7836 */ /* 0x042fe40000000000 */
[----:B--2---:R-:W-:-:S03]  /*31a0*/  VIADD R0, R3, 0xef ;  /* 0x000000ef03007836 */ /* 0x004fc60000000000 */
[----:B------:R1:W-:Y:S01]  /*31b0*/  STL [R1+0x35c], R60 ;  /* 0x00035c3c01007387 */ /* 0x0003e20000100800 */
[----:B---3--:R-:W-:-:S05]  /*31c0*/  VIADD R61, R3, 0xf0 ;  /* 0x000000f0033d7836 */ /* 0x008fca0000000000 */
[----:B------:R2:W-:Y:S01]  /*31d0*/  STL [R1+0x354], R61 ;  /* 0x0003543d01007387 */ /* 0x0005e20000100800 */
[----:B-1----:R-:W-:-:S05]  /*31e0*/  VIADD R60, R3, 0xf1 ;  /* 0x000000f1033c7836 */ /* 0x002fca0000000000 */
[----:B------:R1:W-:Y:S01]  /*31f0*/  STL [R1+0x350], R60 ;  /* 0x0003503c01007387 */ /* 0x0003e20000100800 */
[----:B--2---:R-:W-:-:S05]  /*3200*/  VIADD R61, R3, 0xf2 ;  /* 0x000000f2033d7836 */ /* 0x004fca0000000000 */
        /* <DEDUP_REMOVED lines=23> */
[C---:B--2---:R-:W-:Y:S01]  /*3380*/  VIADD R61, R3.reuse, 0xfe ;  /* 0x000000fe033d7836 */ /* 0x044fe20000000000 */
[----:B-1----:R-:W-:Y:S02]  /*3390*/  IADD3 R60, R3, 0xff, RZ ;  /* 0x000000ff033c7810 */ /* 0x002fe40007ffe0ff */
[----:B------:R0:W5:Y:S01]  /*33a0*/  LDL.LU R3, [R1+0x3f98] ;  /* 0x003f980001037983 */ /* 0x0001620000300800 */
[----:B------:R-:W-:Y:S05]  /*33b0*/  @!P0 BRA `(.L_x_0) ;  /* 0x00000c5800ec8947 */ /* 0x000fea0003800000 */
[----:B------:R-:W2:Y:S01]  /*33c0*/  LDL R26, [R1+0x1130] ;  /* 0x00113000011a7983 */ /* 0x000ea20000100800 */
[----:B-----5:R-:W-:Y:S01]  /*33d0*/  IABS R8, R2 ;  /* 0x0000000200087213 */ /* 0x020fe20000000000 */
[----:B------:R-:W-:Y:S01]  /*33e0*/  IMAD.MOV.U32 R43, RZ, RZ, R0 ;  /* 0x000000ffff2b7224 */ /* 0x000fe200078e0000 */
[----:B------:R-:W-:Y:S01]  /*33f0*/  IABS R11, R60 ;  /* 0x0000003c000b7213 */ /* 0x000fe20000000000 */
[----:B------:R-:W3:Y:S01]  /*3400*/  LDL.LU R28, [R1+0x32c] ;  /* 0x00032c00011c7983 */ /* 0x000ee20000300800 */
[----:B------:R-:W-:Y:S01]  /*3410*/  ISETP.GE.AND P4, PT, R60, RZ, PT ;  /* 0x000000ff3c00720c */ /* 0x000fe20003f86270 */
[----:B------:R-:W-:Y:S01]  /*3420*/  ULDC.64 UR8, c[0x0][0x218] ;  /* 0x0000860000087ab9 */ /* 0x000fe20000000a00 */
[----:B------:R-:W-:Y:S01]  /*3430*/  ULDC UR5, c[0x0][0x240] ;  /* 0x0000900000057ab9 */ /* 0x000fe20000000800 */
[----:B------:R-:W4:Y:S04]  /*3440*/  LDL.LU R27, [R1+0x328] ;  /* 0x00032800011b7983 */ /* 0x000f280000300800 */
[----:B------:R-:W3:Y:S04]  /*3450*/  LDL.LU R25, [R1+0x324] ;  /* 0x0003240001197983 */ /* 0x000ee80000300800 */
[----:B------:R-:W4:Y:S04]  /*3460*/  LDL.LU R29, [R1+0x320] ;  /* 0x00032000011d7983 */ /* 0x000f280000300800 */
[----:B------:R-:W3:Y:S04]  /*3470*/  LDL.LU R49, [R1+0x374] ;  /* 0x0003740001317983 */ /* 0x000ee80000300800 */
        /* <DEDUP_REMOVED lines=15> */
[----:B------:R-:W4:Y:S04]  /*3570*/  LDL R24, [R1+0x9dc] ;  /* 0x0009dc0001187983 */ /* 0x000f280000100800 */
        /* <DEDUP_REMOVED lines=10> */
[----:B------:R-:W3:Y:S01]  /*3620*/  LDL.LU R56, [R1+0x398] ;  /* 0x0003980001387983 */ /* 0x000ee20000300800 */
[----:B------:R-:W1:Y:S01]  /*3630*/  I2F.RP R5, R8 ;  /* 0x0000000800057306 */ /* 0x000e620000209400 */
[----:B------:R-:W-:-:S02]  /*3640*/  IABS R0, R3 ;  /* 0x0000000300007213 */ /* 0x000fc40000000000 */
[----:B------:R-:W3:Y:S04]  /*3650*/  LDL.LU R53, [R1+0x5c0] ;  /* 0x0005c00001357983 */ /* 0x000ee80000300800 */
[----:B------:R-:W3:Y:S01]  /*3660*/  LDL.LU R45, [R1+0x3b4] ;  /* 0x0003b400012d7983 */ /* 0x000ee20000300800 */
[----:B------:R-:W0:Y:S03]  /*3670*/  I2F.RP R4, R0 ;  /* 0x0000000000047306 */ /* 0x000e260000209400 */
[----:B------:R3:W-:Y:S05]  /*3680*/  STL [R1+0x42b4], R3 ;  /* 0x0042b40301007387 */ /* 0x0007ea0000100800 */
[----:B-1----:R-:W1:Y:S08]  /*3690*/  MUFU.RCP R5, R5 ;  /* 0x0000000500057308 */ /* 0x002e700000001000 */
[----:B0-----:R-:W0:Y:S01]  /*36a0*/  MUFU.RCP R4, R4 ;  /* 0x0000000400047308 */ /* 0x001e220000001000 */
[----:B-1----:R-:W-:-:S07]  /*36b0*/  VIADD R5, R5, 0xffffffe ;  /* 0x0ffffffe05057836 */ /* 0x002fce0000000000 */
[----:B------:R-:W1:Y:S01]  /*36c0*/  F2I.FTZ.U32.TRUNC.NTZ R5, R5 ;  /* 0x0000000500057305 */ /* 0x000e62000021f000 */
[----:B0-----:R-:W-:-:S07]  /*36d0*/  VIADD R4, R4, 0xffffffe ;  /* 0x0ffffffe04047836 */ /* 0x001fce0000000000 */
[----:B------:R1:W0:Y:S02]  /*36e0*/  F2I.FTZ.U32.TRUNC.NTZ R7, R4 ;  /* 0x0000000400077305 */ /* 0x000224000021f000 */
[----:B-1----:R-:W-:-:S04]  /*36f0*/  IMAD.MOV R4, RZ, RZ, -R5 ;  /* 0x000000ffff047224 */ /* 0x002fc800078e0a05 */
[----:B------:R-:W-:Y:S02]  /*3700*/  IMAD R10, R4, R8, RZ ;  /* 0x00000008040a7224 */ /* 0x000fe400078e02ff */
[----:B------:R-:W-:-:S04]  /*3710*/  IMAD.MOV.U32 R4, RZ, RZ, RZ ;  /* 0x000000ffff047224 */ /* 0x000fc800078e00ff */
[----:B------:R-:W-:-:S04]  /*3720*/  IMAD.HI.U32 R10, R5, R10, R4 ;  /* 0x0000000a050a7227 */ /* 0x000fc800078e0004 */
[----:B0-----:R-:W-:-:S04]  /*3730*/  IMAD.MOV R4, RZ, RZ, -R7 ;  /* 0x000000ffff047224 */ /* 0x001fc800078e0a07 */
[----:B------:R-:W-:Y:S01]  /*3740*/  IMAD R4, R4, R0, RZ ;  /* 0x0000000004047224 */ /* 0x000fe200078e02ff */
[----:B--2---:R-:W-:Y:S02]  /*3750*/  IABS R9, R26 ;  /* 0x0000001a00097213 */ /* 0x004fe40000000000 */
[----:B------:R-:W-:Y:S02]  /*3760*/  ISETP.GE.AND P2, PT, R26, RZ, PT ;  /* 0x000000ff1a00720c */ /* 0x000fe40003f46270 */
[----:B----4-:R-:W-:Y:S02]  /*3770*/  IABS R6, R24 ;  /* 0x0000001800067213 */ /* 0x010fe40000000000 */
[----:B------:R-:W-:-:S03]  /*3780*/  ISETP.GE.AND P6, PT, R24, RZ, PT ;  /* 0x000000ff1800720c */ /* 0x000fc60003fc6270 */
[----:B------:R-:W-:Y:S02]  /*3790*/  IMAD.MOV.U32 R5, RZ, RZ, R6 ;  /* 0x000000ffff057224 */ /* 0x000fe400078e0006 */
[----:B------:R-:W-:Y:S02]  /*37a0*/  IMAD.MOV.U32 R6, RZ, RZ, RZ ;  /* 0x000000ffff067224 */ /* 0x000fe400078e00ff */
[----:B------:R-:W-:-:S04]  /*37b0*/  IMAD.HI.U32 R12, R10, R5, RZ ;  /* 0x000000050a0c7227 */ /* 0x000fc800078e00ff */
[----:B------:R-:W-:-:S04]  /*37c0*/  IMAD.HI.U32 R10, R10, R9, RZ ;  /* 0x000000090a0a7227 */ /* 0x000fc800078e00ff */
[----:B------:R-:W-:Y:S02]  /*37d0*/  IMAD.MOV R12, RZ, RZ, -R12 ;  /* 0x000000ffff0c7224 */ /* 0x000fe400078e0a0c */
[----:B------:R-:W-:Y:S02]  /*37e0*/  IMAD.MOV R10, RZ, RZ, -R10 ;  /* 0x000000ffff0a7224 */ /* 0x000fe400078e0a0a */
[----:B------:R-:W-:Y:S02]  /*37f0*/  IMAD R5, R8, R12, R5 ;  /* 0x0000000c08057224 */ /* 0x000fe400078e0205 */
[----:B------:R-:W-:-:S03]  /*3800*/  IMAD.HI.U32 R4, R7, R4, R6 ;  /* 0x0000000407047227 */ /* 0x000fc600078e0006 */
[C---:B------:R-:W-:Y:S01]  /*3810*/  ISETP.GT.U32.AND P0, PT, R8.reuse, R5, PT ;  /* 0x000000050800720c */ /* 0x040fe20003f04070 */
[----:B------:R-:W-:Y:S01]  /*3820*/  IMAD R6, R8, R10, R9 ;  /* 0x0000000a08067224 */ /* 0x000fe200078e0209 */
[----:B------:R-:W-:Y:S01]  /*3830*/  IABS R10, R29 ;  /* 0x0000001d000a7213 */ /* 0x000fe20000000000 */
[----:B------:R-:W-:Y:S01]  /*3840*/  IMAD.HI.U32 R7, R4, R11, RZ ;  /* 0x0000000b04077227 */ /* 0x000fe200078e00ff */
[----:B------:R-:W-:Y:S02]  /*3850*/  IABS R9, R61 ;  /* 0x0000003d00097213 */ /* 0x000fe40000000000 */
[----:B------:R-:W-:Y:S01]  /*3860*/  ISETP.GT.U32.AND P1, PT, R8, R6, PT ;  /* 0x000000060800720c */ /* 0x000fe20003f24070 */
[----:B------:R-:W-:Y:S02]  /*3870*/  IMAD.MOV R7, RZ, RZ, -R7 ;  /* 0x000000ffff077224 */ /* 0x000fe400078e0a07 */
[----:B------:R-:W-:-:S04]  /*3880*/  IMAD.HI.U32 R12, R4, R9, RZ ;  /* 0x00000009040c7227 */ /* 0x000fc800078e00ff */
[----:B------:R-:W-:Y:S02]  /*3890*/  @!P0 IMAD.IADD R5, R5, 0x1, -R8 ;  /* 0x0000000105058824 */ /* 0x000fe400078e0a08 */
[----:B------:R-:W-:Y:S01]  /*38a0*/  IMAD R7, R0, R7, R11 ;  /* 0x0000000700077224 */ /* 0x000fe200078e020b */
[----:B---3--:R-:W-:Y:S01]  /*38b0*/  IABS R11, R25 ;  /* 0x00000019000b7213 */ /* 0x008fe20000000000 */
[----:B------:R-:W-:Y:S01]  /*38c0*/  IMAD.MOV R12, RZ, RZ, -R12 ;  /* 0x000000ffff0c7224 */ /* 0x000fe200078e0a0c */
[----:B------:R-:W-:Y:S01]  /*38d0*/  ISETP.GT.U32.AND P3, PT, R8, R5, PT ;  /* 0x000000050800720c */ /* 0x000fe20003f64070 */
[----:B------:R-:W-:Y:S01]  /*38e0*/  @!P1 IMAD.IADD R6, R6, 0x1, -R8 ;  /* 0x0000000106069824 */ /* 0x000fe200078e0a08 */
[----:B------:R-:W-:Y:S01]  /*38f0*/  ISETP.GT.U32.AND P0, PT, R0, R7, PT ;  /* 0x000000070000720c */ /* 0x000fe20003f04070 */
[----:B------:R-:W-:Y:S01]  /*3900*/  IMAD.HI.U32 R13, R4, R10, RZ ;  /* 0x0000000a040d7227 */ /* 0x000fe200078e00ff */
[----:B------:R-:W-:Y:S02]  /*3910*/  ISETP.GE.AND P1, PT, R61, RZ, PT ;  /* 0x000000ff3d00720c */ /* 0x000fe40003f26270 */
[----:B------:R-:W-:Y:S01]  /*3920*/  ISETP.GT.U32.AND P5, PT, R8, R6, PT ;  /* 0x000000060800720c */ /* 0x000fe20003fa4070 */
[----:B------:R-:W-:-:S02]  /*3930*/  IMAD R9, R0, R12, R9 ;  /* 0x0000000c00097224 */ /* 0x000fc400078e0209 */
[----:B------:R-:W-:Y:S02]  /*3940*/  IMAD.MOV R13, RZ, RZ, -R13 ;  /* 0x000000ffff0d7224 */ /* 0x000fe400078e0a0d */
[----:B------:R-:W-:-:S04]  /*3950*/  IMAD.HI.U32 R12, R4, R11, RZ ;  /* 0x0000000b040c7227 */ /* 0x000fc800078e00ff */
[----:B------:R-:W-:Y:S01]  /*3960*/  @!P3 IMAD.IADD R5, R5, 0x1, -R8 ;  /* 0x000000010505b824 */ /* 0x000fe200078e0a08 */
[C---:B------:R-:W-:Y:S01]  /*3970*/  ISETP.GT.U32.AND P3, PT, R0.reuse, R9, PT ;  /* 0x000000090000720c */ /* 0x040fe20003f64070 */
[----:B------:R-:W-:Y:S01]  /*3980*/  IMAD R10, R0, R13, R10 ;  /* 0x0000000d000a7224 */ /* 0x000fe200078e020a */
[----:B------:R-:W-:Y:S01]  /*3990*/  @!P0 IADD3 R7, R7, -R0, RZ ;  /* 0x8000000007078210 */ /* 0x000fe20007ffe0ff */
[----:B------:R-:W-:Y:S02]  /*39a0*/  @!P5 IMAD.IADD R6, R6, 0x1, -R8 ;  /* 0x000000010606d824 */ /* 0x000fe400078e0a08 */
[----:B------:R-:W-:Y:S01]  /*39b0*/  @!P6 IMAD.MOV R5, RZ, RZ, -R5 ;  /* 0x000000ffff05e224 */ /* 0x000fe200078e0a05 */
[----:B------:R-:W-:Y:S01]  /*39c0*/  ISETP.GE.AND P6, PT, R29, RZ, PT ;  /* 0x000000ff1d00720c */ /* 0x000fe20003fc6270 */
[----:B------:R-:W-:Y:S01]  /*39d0*/  IMAD.MOV.U32 R29, RZ, RZ, R30 ;  /* 0x000000ffff1d7224 */ /* 0x000fe200078e001e */
[----:B------:R-:W-:Y:S01]  /*39e0*/  ISETP.GT.U32.AND P5, PT, R0, R10, PT ;  /* 0x0000000a0000720c */ /* 0x000fe20003fa4070 */
[----:B------:R-:W-:-:S02]  /*39f0*/  IMAD.MOV.U32 R30, RZ, RZ, R31 ;  /* 0x000000ffff1e7224 */ /* 0x000fc400078e001f */
[----:B------:R-:W-:Y:S01]  /*3a00*/  @!P2 IMAD.MOV R6, RZ, RZ, -R6 ;  /* 0x000000ffff06a224 */ /* 0x000fe200078e0a06 */
[----:B------:R-:W-:Y:S01]  /*3a10*/  ISETP.NE.AND P2, PT, R2, RZ, PT ;  /* 0x000000ff0200720c */ /* 0x000fe20003f45270 */
[----:B------:R-:W-:Y:S01]  /*3a20*/  IMAD.MOV.U32 R31, RZ, RZ, R41 ;  /* 0x000000ffff1f7224 */ /* 0x000fe200078e0029 */
[----:B------:R-:W-:Y:S01]  /*3a30*/  LOP3.LUT R2, RZ, R2, RZ, 0x33, !PT ;  /* 0x00000002ff027212 */ /* 0x000fe200078e33ff */
[----:B------:R-:W-:Y:S02]  /*3a40*/  IMAD.MOV.U32 R26, RZ, RZ, R30 ;  /* 0x000000ffff1a7224 */ /* 0x000fe400078e001e */
[----:B------:R-:W-:Y:S01]  /*3a50*/  IMAD.MOV.U32 R30, RZ, RZ, R31 ;  /* 0x000000ffff1e7224 */ /* 0x000fe200078e001f */
[C---:B------:R-:W-:Y:S01]  /*3a60*/  SEL R3, R2.reuse, R5, !P2 ;  /* 0x0000000502037207 */ /* 0x040fe20005000000 */
[----:B------:R-:W-:Y:S01]  /*3a70*/  IMAD.MOV.U32 R31, RZ, RZ, R32 ;  /* 0x000000ffff1f7224 */ /* 0x000fe200078e0020 */
[----:B------:R-:W-:Y:S01]  /*3a80*/  SEL R2, R2, R6, !P2 ;  /* 0x0000000602027207 */ /* 0x000fe20005000000 */
[----:B------:R-:W-:-:S02]  /*3a90*/  IMAD.MOV.U32 R32, RZ, RZ, R33 ;  /* 0x000000ffff207224 */ /* 0x000fc400078e0021 */
[----:B------:R-:W-:Y:S02]  /*3aa0*/  IMAD.MOV.U32 R33, RZ, RZ, R34 ;  /* 0x000000ffff217224 */ /* 0x000fe400078e0022 */
[----:B------:R-:W-:Y:S02]  /*3ab0*/  IMAD.MOV.U32 R41, RZ, RZ, R56 ;  /* 0x000000ffff297224 */ /* 0x000fe400078e0038 */
[----:B------:R-:W-:Y:S01]  /*3ac0*/  IMAD.MOV.U32 R34, RZ, RZ, R35 ;  /* 0x000000ffff227224 */ /* 0x000fe200078e0023 */
[----:B------:R-:W2:Y:S01]  /*3ad0*/  LDL.LU R56, [R1+0x378] ;  /* 0x0003780001387983 */ /* 0x000ea20000300800 */
[----:B------:R-:W-:Y:S02]  /*3ae0*/  IMAD.MOV.U32 R35, RZ, RZ, R36 ;  /* 0x000000ffff237224 */ /* 0x000fe400078e0024 */
[----:B------:R-:W-:Y:S01]  /*3af0*/  IMAD.MOV.U32 R36, RZ, RZ, R37 ;  /* 0x000000ffff247224 */ /* 0x000fe200078e0025 */
[----:B------:R-:W-:Y:S01]  /*3b00*/  STL [R1+0x1790], R3 ;  /* 0x0017900301007387 */ /* 0x000fe20000100800 */
[----:B------:R-:W-:-:S02]  /*3b10*/  IMAD.MOV.U32 R37, RZ, RZ, R39 ;  /* 0x000000ffff257224 */ /* 0x000fc400078e0027 */
[----:B------:R-:W-:Y:S01]  /*3b20*/  IMAD.MOV R12, RZ, RZ, -R12 ;  /* 0x000000ffff0c7224 */ /* 0x000fe200078e0a0c */
[----:B------:R0:W-:Y:S04]  /*3b30*/  STL [R1+0x1134], R2 ;  /* 0x0011340201007387 */ /* 0x0001e80000100800 */
[----:B------:R-:W3:Y:S01]  /*3b40*/  LDL.LU R39, [R1+0x380] ;  /* 0x0003800001277983 */ /* 0x000ee20000300800 */
[----:B------:R-:W-:Y:S01]  /*3b50*/  ISETP.GT.U32.AND P0, PT, R0, R7, PT ;  /* 0x000000070000720c */ /* 0x000fe20003f04070 */
[--C-:B------:R-:W-:Y:S02]  /*3b60*/  @!P3 IMAD.IADD R9, R9, 0x1, -R0.reuse ;  /* 0x000000010909b824 */ /* 0x100fe400078e0a00 */
[----:B------:R-:W-:Y:S01]  /*3b70*/  @!P5 IMAD.IADD R10, R10, 0x1, -R0 ;  /* 0x000000010a0ad824 */ /* 0x000fe200078e0a00 */
[----:B------:R-:W-:Y:S01]  /*3b80*/  IABS R8, R28 ;  /* 0x0000001c00087213 */ /* 0x000fe20000000000 */
[C---:B------:R-:W-:Y:S01]  /*3b90*/  IMAD R11, R0.reuse, R12, R11 ;  /* 0x0000000c000b7224 */ /* 0x040fe200078e020b */
[----:B------:R-:W-:Y:S01]  /*3ba0*/  ISETP.GT.U32.AND P3, PT, R0, R9, PT ;  /* 0x000000090000720c */ /* 0x000fe20003f64070 */
[----:B------:R-:W4:Y:S01]  /*3bb0*/  LDL.LU R22, [R1+0x33c] ;  /* 0x00033c0001167983 */ /* 0x000f220000300800 */
[----:B------:R-:W-:-:S05]  /*3bc0*/  IABS R12, R27 ;  /* 0x0000001b000c7213 */ /* 0x000fca0000000000 */
[----:B------:R-:W-:Y:S01]  /*3bd0*/  @!P0 IMAD.IADD R7, R7, 0x1, -R0 ;  /* 0x0000000107078824 */ /* 0x000fe200078e0a00 */
[----:B------:R-:W-:Y:S01]  /*3be0*/  ISETP.GT.U32.AND P0, PT, R0, R10, PT ;  /* 0x0000000a0000720c */ /* 0x000fe20003f04070 */
[----:B0-----:R-:W-:-:S03]  /*3bf0*/  IMAD.HI.U32 R2, R4, R12, RZ ;  /* 0x0000000c04027227 */ /* 0x001fc600078e00ff */
[----:B------:R-:W-:Y:S01]  /*3c00*/  MOV R3, R7 ;  /* 0x0000000700037202 */ /* 0x000fe20000000f00 */
[----:B------:R-:W-:Y:S01]  /*3c10*/  @!P3 IMAD.IADD R9, R9, 0x1, -R0 ;  /* 0x000000010909b824 */ /* 0x000fe200078e0a00 */
[----:B------:R-:W-:Y:S01]  /*3c20*/  ISETP.GE.AND P3, PT, R28, RZ, PT ;  /* 0x000000ff1c00720c */ /* 0x000fe20003f66270 */
[----:B------:R-:W-:Y:S02]  /*3c30*/  IMAD.MOV R2, RZ, RZ, -R2 ;  /* 0x000000ffff027224 */ /* 0x000fe400078e0a02 */
[----:B------:R-:W-:Y:S02]  /*3c40*/  IMAD.MOV.U32 R28, RZ, RZ, R30 ;  /* 0x000000ffff1c7224 */ /* 0x000fe400078e001e */
[----:B------:R-:W-:Y:S02]  /*3c50*/  IMAD.MOV.U32 R30, RZ, RZ, R31 ;  /* 0x000000ffff1e7224 */ /* 0x000fe400078e001f */
[----:B------:R-:W-:Y:S02]  /*3c60*/  @!P4 IMAD.MOV R3, RZ, RZ, -R3 ;  /* 0x000000ffff03c224 */ /* 0x000fe400078e0a03 */
[----:B------:R-:W-:-:S02]  /*3c70*/  IMAD.MOV.U32 R31, RZ, RZ, R32 ;  /* 0x000000ffff1f7224 */ /* 0x000fc400078e0020 */
[----:B------:R-:W-:Y:S02]  /*3c80*/  IMAD.MOV.U32 R32, RZ, RZ, R33 ;  /* 0x000000ffff207224 */ /* 0x000fe400078e0021 */
[----:B------:R-:W-:Y:S01]  /*3c90*/  IMAD R12, R0, R2, R12 ;  /* 0x00000002000c7224 */ /* 0x000fe200078e020c */
[----:B------:R-:W-:Y:S01]  /*3ca0*/  IABS R2, R28 ;  /* 0x0000001c00027213 */ /* 0x000fe20000000000 */
[----:B------:R-:W-:Y:S01]  /*3cb0*/  @!P0 IMAD.IADD R10, R10, 0x1, -R0 ;  /* 0x000000010a0a8824 */ /* 0x000fe200078e0a00 */
[----:B------:R-:W-:Y:S01]  /*3cc0*/  ISETP.GE.AND P0, PT, R28, RZ, PT ;  /* 0x000000ff1c00720c */ /* 0x000fe20003f06270 */
[----:B------:R-:W-:Y:S01]  /*3cd0*/  IMAD.MOV.U32 R33, RZ, RZ, R34 ;  /* 0x000000ffff217224 */ /* 0x000fe200078e0022 */
[----:B------:R-:W-:Y:S01]  /*3ce0*/  MOV R28, R30 ;  /* 0x0000001e001c7202 */ /* 0x000fe20000000f00 */
[----:B------:R-:W-:Y:S01]  /*3cf0*/  IMAD.MOV.U32 R34, RZ, RZ, R35 ;  /* 0x000000ffff227224 */ /* 0x000fe200078e0023 */
[----:B------:R0:W-:Y:S01]  /*3d00*/  STL [R1+0x168], R3 ;  /* 0x0001680301007387 */ /* 0x0001e20000100800 */
[----:B------:R-:W-:-:S02]  /*3d10*/  IMAD.MOV.U32 R35, RZ, RZ, R36 ;  /* 0x000000ffff237224 */ /* 0x000fc400078e0024 */
[----:B------:R-:W-:Y:S02]  /*3d20*/  IMAD.MOV.U32 R30, RZ, RZ, R31 ;  /* 0x000000ffff1e7224 */ /* 0x000fe400078e001f */
[----:B------:R-:W-:Y:S02]  /*3d30*/  IMAD.MOV.U32 R36, RZ, RZ, R37 ;  /* 0x000000ffff247224 */ /* 0x000fe400078e0025 */
[----:B------:R-:W-:Y:S02]  /*3d40*/  IMAD.MOV.U32 R31, RZ, RZ, R32 ;  /* 0x000000ffff1f7224 */ /* 0x000fe400078e0020 */
[----:B------:R-:W-:Y:S02]  /*3d50*/  IMAD.MOV.U32 R32, RZ, RZ, R33 ;  /* 0x000000ffff207224 */ /* 0x000fe400078e0021 */
[----:B0-----:R-:W-:Y:S02]  /*3d60*/  IMAD.MOV.U32 R3, RZ, RZ, R9 ;  /* 0x000000ffff037224 */ /* 0x001fe400078e0009 */
[----:B------:R-:W-:-:S02]  /*3d70*/  IMAD.MOV.U32 R33, RZ, RZ, R34 ;  /* 0x000000ffff217224 */ /* 0x000fc400078e0022 */
[----:B------:R-:W-:Y:S02]  /*3d80*/  IMAD.MOV.U32 R34, RZ, RZ, R35 ;  /* 0x000000ffff227224 */ /* 0x000fe400078e0023 */
[----:B------:R-:W-:Y:S02]  /*3d90*/  @!P1 IMAD.MOV R3, RZ, RZ, -R3 ;  /* 0x000000ffff039224 */ /* 0x000fe400078e0a03 */
[----:B------:R-:W-:Y:S02]  /*3da0*/  IMAD.MOV.U32 R35, RZ, RZ, R36 ;  /* 0x000000ffff237224 */ /* 0x000fe400078e0024 */
[----:B---3--:R-:W-:Y:S02]  /*3db0*/  IMAD.MOV.U32 R37, RZ, RZ, R39 ;  /* 0x000000ffff257224 */ /* 0x008fe400078e0027 */
[----:B------:R-:W-:Y:S02]  /*3dc0*/  IMAD.MOV.U32 R39, RZ, RZ, R43 ;  /* 0x000000ffff277224 */ /* 0x000fe400078e002b */
[----:B------:R-:W-:Y:S01]  /*3dd0*/  IMAD.MOV.U32 R36, RZ, RZ, R37 ;  /* 0x000000ffff247224 */ /* 0x000fe200078e0025 */
[----:B------:R-:W3:Y:S01]  /*3de0*/  LDL.LU R43, [R1+0x3b8] ;  /* 0x0003b800012b7983 */ /* 0x000ee20000300800 */
[----:B------:R-:W-:-:S02]  /*3df0*/  IMAD.MOV.U32 R37, RZ, RZ, R39 ;  /* 0x000000ffff257224 */ /* 0x000fc400078e0027 */
[----:B------:R-:W-:Y:S01]  /*3e00*/  IMAD.MOV.U32 R39, RZ, RZ, R46 ;  /* 0x000000ffff277224 */ /* 0x000fe200078e002e */
[----:B------:R0:W-:Y:S01]  /*3e10*/  STL [R1+0x164], R3 ;  /* 0x0001640301007387 */ /* 0x0001e20000100800 */
[----:B------:R-:W-:Y:S02]  /*3e20*/  IMAD.MOV.U32 R46, RZ, RZ, R47 ;  /* 0x000000ffff2e7224 */ /* 0x000fe400078e002f */
[----:B--2---:R-:W-:Y:S02]  /*3e30*/  IMAD.MOV.U32 R47, RZ, RZ, R56 ;  /* 0x000000ffff2f7224 */ /* 0x004fe400078e0038 */
[----:B------:R-:W2:Y:S01]  /*3e40*/  LDL.LU R56, [R1+0x360] ;  /* 0x0003600001387983 */ /* 0x000ea20000300800 */
[----:B------:R-:W-:-:S13]  /*3e50*/  ISETP.GT.U32.AND P2, PT, R0, R11, PT ;  /* 0x0000000b0000720c */ /* 0x000fda0003f44070 */
[----:B------:R-:W-:-:S05]  /*3e60*/  @!P2 IMAD.IADD R11, R11, 0x1, -R0 ;  /* 0x000000010b0ba824 */ /* 0x000fca00078e0a00 */
[----:B------:R-:W-:Y:S01]  /*3e70*/  ISETP.GT.U32.AND P1, PT, R0, R11, PT ;  /* 0x0000000b0000720c */ /* 0x000fe20003f24070 */
[----:B0-----:R-:W-:Y:S01]  /*3e80*/  IMAD.MOV.U32 R3, RZ, RZ, R10 ;  /* 0x000000ffff037224 */ /* 0x001fe200078e000a */
[----:B------:R-:W-:Y:S01]  /*3e90*/  ISETP.GE.AND P5, PT, R25, RZ, PT ;  /* 0x000000ff1900720c */ /* 0x000fe20003fa6270 */
[----:B------:R-:W-:Y:S02]  /*3ea0*/  IMAD.MOV.U32 R24, RZ, RZ, R30 ;  /* 0x000000ffff187224 */ /* 0x000fe400078e001e */
[----:B------:R-:W-:Y:S01]  /*3eb0*/  IMAD.MOV.U32 R23, RZ, RZ, R31 ;  /* 0x000000ffff177224 */ /* 0x000fe200078e001f */
[----:B------:R-:W-:Y:S01]  /*3ec0*/  ISETP.GE.AND P2, PT, R28, RZ, PT ;  /* 0x000000ff1c00720c */ /* 0x000fe20003f46270 */
[----:B------:R-:W-:Y:S01]  /*3ed0*/  IMAD.MOV.U32 R30, RZ, RZ, R33 ;  /* 0x000000ffff1e7224 */ /* 0x000fe200078e0021 */
[----:B------:R-:W-:Y:S01]  /*3ee0*/  IABS R7, R28 ;  /* 0x0000001c00077213 */ /* 0x000fe20000000000 */
[----:B------:R-:W-:Y:S02]  /*3ef0*/  IMAD.MOV.U32 R31, RZ, RZ, R34 ;  /* 0x000000ffff1f7224 */ /* 0x000fe400078e0022 */
[----:B------:R-:W-:-:S02]  /*3f00*/  IMAD.MOV.U32 R33, RZ, RZ, R35 ;  /* 0x000000ffff217224 */ /* 0x000fc400078e0023 */
[----:B------:R-:W-:Y:S02]  /*3f10*/  IMAD.MOV.U32 R34, RZ, RZ, R36 ;  /* 0x000000ffff227224 */ /* 0x000fe400078e0024 */
[----:B------:R-:W-:Y:S02]  /*3f20*/  @!P6 IMAD.MOV R3, RZ, RZ, -R3 ;  /* 0x000000ffff03e224 */ /* 0x000fe400078e0a03 */
[----:B------:R-:W-:Y:S01]  /*3f30*/  IMAD.MOV.U32 R28, RZ, RZ, R32 ;  /* 0x000000ffff1c7224 */ /* 0x000fe200078e0020 */
[----:B------:R-:W-:Y:S01]  /*3f40*/  MOV R32, R37 ;  /* 0x0000002500207202 */ /* 0x000fe20000000f00 */
[----:B------:R-:W-:Y:S02]  /*3f50*/  IMAD.MOV.U32 R36, RZ, RZ, R47 ;  /* 0x000000ffff247224 */ /* 0x000fe400078e002f */
[----:B------:R-:W4:Y:S01]  /*3f60*/  LDL.LU R47, [R1+0x460] ;  /* 0x00046000012f7983 */ /* 0x000f220000300800 */
[----:B------:R-:W-:Y:S02]  /*3f70*/  @!P1 IMAD.IADD R11, R11, 0x1, -R0 ;  /* 0x000000010b0b9824 */ /* 0x000fe400078e0a00 */
[----:B------:R-:W-:Y:S01]  /*3f80*/  IMAD.MOV.U32 R37, RZ, RZ, R46 ;  /* 0x000000ffff257224 */ /* 0x000fe200078e002e */
[----:B------:R-:W-:Y:S01]  /*3f90*/  ISETP.GE.AND P4, PT, R27, RZ, PT ;  /* 0x000000ff1b00720c */ /* 0x000fe20003f86270 */
[----:B------:R-:W-:-:S02]  /*3fa0*/  IMAD.MOV.U32 R27, RZ, RZ, R30 ;  /* 0x000000ffff1b7224 */ /* 0x000fc400078e001e */
[----:B------:R-:W-:Y:S01]  /*3fb0*/  IMAD.MOV.U32 R30, RZ, RZ, R32 ;  /* 0x000000ffff1e7224 */ /* 0x000fe200078e0020 */
[----:B------:R-:W-:Y:S01]  /*3fc0*/  MOV R25, R31 ;  /* 0x0000001f00197202 */ /* 0x000fe20000000f00 */
[----:B------:R-:W-:Y:S02]  /*3fd0*/  IMAD.MOV.U32 R31, RZ, RZ, R39 ;  /* 0x000000ffff1f7224 */ /* 0x000fe400078e0027 */
[----:B------:R-:W-:Y:S01]  /*3fe0*/  IMAD.MOV.U32 R39, RZ, RZ, R49 ;  /* 0x000000ffff277224 */ /* 0x000fe200078e0031 */
[----:B------:R-:W-:Y:S01]  /*3ff0*/  ISETP.GT.U32.AND P6, PT, R0, R12, PT ;  /* 0x0000000c0000720c */ /* 0x000fe20003fc4070 */
[----:B------:R-:W-:-:S04]  /*4000*/  IMAD.HI.U32 R5, R4, R8, RZ ;  /* 0x0000000804057227 */ /* 0x000fc800078e00ff */
[----:B------:R-:W-:-:S04]  /*4010*/  IMAD.HI.U32 R13, R4, R2, RZ ;  /* 0x00000002040d7227 */ /* 0x000fc800078e00ff */
[----:B------:R-:W-:Y:S02]  /*4020*/  IMAD.MOV R5, RZ, RZ, -R5 ;  /* 0x000000ffff057224 */ /* 0x000fe400078e0a05 */
[----:B--2---:R-:W-:Y:S02]  /*4030*/  IMAD.MOV.U32 R35, RZ, RZ, R56 ;  /* 0x000000ffff237224 */ /* 0x004fe400078e0038 */
[----:B------:R-:W-:Y:S02]  /*4040*/  IMAD.MOV.U32 R56, RZ, RZ, R58 ;  /* 0x000000ffff387224 */ /* 0x000fe400078e003a */
[----:B------:R-:W2:Y:S04]  /*4050*/  LDL.LU R58, [R1+0x464] ;  /* 0x00046400013a7983 */ /* 0x000ea80000300800 */
[----:B------:R-:W2:Y:S04]  /*4060*/  LDL.LU R46, [R1+0x3dc] ;  /* 0x0003dc00012e7983 */ /* 0x000ea80000300800 */
[----:B------:R0:W-:Y:S01]  /*4070*/  STL [R1+0x15c], R3 ;  /* 0x00015c0301007387 */ /* 0x0001e20000100800 */
[----:B------:R-:W-:-:S02]  /*4080*/  IMAD.MOV.U32 R32, RZ, RZ, R35 ;  /* 0x000000ffff207224 */ /* 0x000fc400078e0023 */
[----:B------:R-:W-:Y:S02]  /*4090*/  IMAD.MOV.U32 R35, RZ, RZ, R37 ;  /* 0x000000ffff237224 */ /* 0x000fe400078e0025 */
[----:B0-----:R-:W-:-:S04]  /*40a0*/  IMAD.MOV.U32 R3, RZ, RZ, R11 ;  /* 0x000000ffff037224 */ /* 0x001fc800078e000b */
[----:B------:R-:W-:Y:S02]  /*40b0*/  @!P5 IMAD.MOV R3, RZ, RZ, -R3 ;  /* 0x000000ffff03d224 */ /* 0x000fe400078e0a03 */
[----:B------:R-:W-:Y:S02]  /*40c0*/  IMAD.MOV.U32 R37, RZ, RZ, R40 ;  /* 0x000000ffff257224 */ /* 0x000fe400078e0028 */
[----:B---3--:R-:W-:Y:S01]  /*40d0*/  IMAD.MOV.U32 R40, RZ, RZ, R43 ;  /* 0x000000ffff287224 */ /* 0x008fe200078e002b */
[----:B------:R0:W-:Y:S01]  /*40e0*/  STL [R1+0x158], R3 ;  /* 0x0001580301007387 */ /* 0x0001e20000100800 */
[----:B------:R-:W-:-:S03]  /*40f0*/  IMAD.MOV.U32 R43, RZ, RZ, R48 ;  /* 0x000000ffff2b7224 */ /* 0x000fc600078e0030 */
[----:B------:R-:W3:Y:S04]  /*4100*/  LDL.LU R49, [R1+0x3b0] ;  /* 0x0003b00001317983 */ /* 0x000ee80000300800 */
[----:B------:R-:W3:Y:S01]  /*4110*/  LDL.LU R48, [R1+0x390] ;  /* 0x0003900001307983 */ /* 0x000ee20000300800 */
[----:B------:R-:W-:Y:S02]  /*4120*/  IMAD.MOV R13, RZ, RZ, -R13 ;  /* 0x000000ffff0d7224 */ /* 0x000fe400078e0a0d */
[C---:B------:R-:W-:Y:S02]  /*4130*/  IMAD R8, R0.reuse, R5, R8 ;  /* 0x0000000500087224 */ /* 0x040fe400078e0208 */
[----:B------:R-:W-:Y:S02]  /*4140*/  IMAD R2, R0, R13, R2 ;  /* 0x0000000d00027224 */ /* 0x000fe400078e0202 */
[----:B------:R-:W-:Y:S01]  /*4150*/  @!P6 IMAD.IADD R12, R12, 0x1, -R0 ;  /* 0x000000010c0ce824 */ /* 0x000fe200078e0a00 */
[----:B------:R-:W-:-:S02]  /*4160*/  ISETP.GT.U32.AND P1, PT, R0, R8, PT ;  /* 0x000000080000720c */ /* 0x000fc40003f24070 */
[----:B------:R-:W-:Y:S01]  /*4170*/  ISETP.GT.U32.AND P6, PT, R0, R2, PT ;  /* 0x000000020000720c */ /* 0x000fe20003fc4070 */
[----:B------:R-:W-:Y:S01]  /*4180*/  IMAD.HI.U32 R10, R4, R7, RZ ;  /* 0x00000007040a7227 */ /* 0x000fe200078e00ff */
[----:B------:R-:W-:-:S03]  /*4190*/  IABS R9, R26 ;  /* 0x0000001a00097213 */ /* 0x000fc60000000000 */
[----:B------:R-:W-:-:S06]  /*41a0*/  IMAD.MOV R10, RZ, RZ, -R10 ;  /* 0x000000ffff0a7224 */ /* 0x000fcc00078e0a0a */
[--C-:B------:R-:W-:Y:S01]  /*41b0*/  @!P1 IMAD.IADD R8, R8, 0x1, -R0.reuse ;  /* 0x0000000108089824 */ /* 0x100fe200078e0a00 */
[----:B------:R-:W-:Y:S01]  /*41c0*/  ISETP.GT.U32.AND P1, PT, R0, R12, PT ;  /* 0x0000000c0000720c */ /* 0x000fe20003f24070 */
[----:B------:R-:W-:Y:S02]  /*41d0*/  @!P6 IMAD.IADD R2, R2, 0x1, -R0 ;  /* 0x000000010202e824 */ /* 0x000fe400078e0a00 */
[----:B------:R-:W-:Y:S02]  /*41e0*/  IMAD R7, R0, R10, R7 ;  /* 0x0000000a00077224 */ /* 0x000fe400078e0207 */
[----:B------:R-:W-:Y:S01]  /*41f0*/  IMAD.HI.U32 R10, R4, R9, RZ ;  /* 0x00000009040a7227 */ /* 0x000fe200078e00ff */
[C---:B------:R-:W-:Y:S02]  /*4200*/  ISETP.GT.U32.AND P6, PT, R0.reuse, R2, PT ;  /* 0x000000020000720c */ /* 0x040fe40003fc4070 */
[----:B----4-:R-:W-:Y:S01]  /*4210*/  IABS R5, R22 ;  /* 0x0000001600057213 */ /* 0x010fe20000000000 */
[----:B------:R-:W-:Y:S01]  /*4220*/  IMAD.MOV R10, RZ, RZ, -R10 ;  /* 0x000000ffff0a7224 */ /* 0x000fe200078e0a0a */
[----:B------:R-:W-:-:S03]  /*4230*/  ISETP.GT.U32.AND P5, PT, R0, R8, PT ;  /* 0x000000080000720c */ /* 0x000fc60003fa4070 */
[----:B------:R-:W-:Y:S02]  /*4240*/  IMAD R9, R0, R10, R9 ;  /* 0x0000000a00097224 */ /* 0x000fe400078e0209 */
[----:B------:R-:W-:Y:S02]  /*4250*/  @!P1 IMAD.IADD R12, R12, 0x1, -R0 ;  /* 0x000000010c0c9824 */ /* 0x000fe400078e0a00 */
[----:B------:R-:W-:-:S04]  /*4260*/  IMAD.HI.U32 R13, R4, R5, RZ ;  /* 0x00000005040d7227 */ /* 0x000fc800078e00ff */
[----:B0-----:R-:W-:Y:S02]  /*4270*/  IMAD.MOV.U32 R3, RZ, RZ, R12 ;  /* 0x000000ffff037224 */ /* 0x001fe400078e000c */
[--C-:B------:R-:W-:Y:S01]  /*4280*/  @!P6 IMAD.IADD R2, R2, 0x1, -R0.reuse ;  /* 0x000000010202e824 */ /* 0x100fe200078e0a00 */
[C---:B------:R-:W-:Y:S01]  /*4290*/  ISETP.GT.U32.AND P6, PT, R0.reuse, R9, PT ;  /* 0x000000090000720c */ /* 0x040fe20003fc4070 */
[----:B------:R-:W-:Y:S02]  /*42a0*/  IMAD.MOV R13, RZ, RZ, -R13 ;  /* 0x000000ffff0d7224 */ /* 0x000fe400078e0a0d */
[----:B------:R-:W-:Y:S02]  /*42b0*/  @!P4 IMAD.MOV R3, RZ, RZ, -R3 ;  /* 0x000000ffff03c224 */ /* 0x000fe400078e0a03 */
[----:B------:R-:W-:Y:S01]  /*42c0*/  IMAD R5, R0, R13, R5 ;  /* 0x0000000d00057224 */ /* 0x000fe200078e0205 */
[----:B------:R-:W-:Y:S01]  /*42d0*/  IABS R13, R28 ;  /* 0x0000001c000d7213 */ /* 0x000fe20000000000 */
[----:B------:R-:W-:Y:S01]  /*42e0*/  @!P5 IMAD.IADD R8, R8, 0x1, -R0 ;  /* 0x000000010808d824 */ /* 0x000fe200078e0a00 */
[----:B------:R0:W-:Y:S01]  /*42f0*/  STL [R1+0x154], R3 ;  /* 0x0001540301007387 */ /* 0x0001e20000100800 */
[----:B------:R-:W-:-:S02]  /*4300*/  ISETP.GT.U32.AND P1, PT, R0, R7, PT ;  /* 0x000000070000720c */ /* 0x000fc40003f24070 */
[----:B------:R-:W-:-:S04]  /*4310*/  IMAD.HI.U32 R12, R4, R13, RZ ;  /* 0x0000000d040c7227 */ /* 0x000fc800078e00ff */
[----:B0-----:R-:W-:Y:S02]  /*4320*/  IMAD.MOV.U32 R3, RZ, RZ, R8 ;  /* 0x000000ffff037224 */ /* 0x001fe400078e0008 */
[----:B------:R-:W-:Y:S02]  /*4330*/  @!P6 IMAD.IADD R9, R9, 0x1, -R0 ;  /* 0x000000010909e824 */ /* 0x000fe400078e0a00 */
[----:B------:R-:W-:Y:S02]  /*4340*/  @!P3 IMAD.MOV R3, RZ, RZ, -R3 ;  /* 0x000000ffff03b224 */ /* 0x000fe400078e0a03 */
[----:B------:R-:W-:Y:S01]  /*4350*/  IMAD.MOV R12, RZ, RZ, -R12 ;  /* 0x000000ffff0c7224 */ /* 0x000fe200078e0a0c */
[C---:B------:R-:W-:Y:S02]  /*4360*/  ISETP.GT.U32.AND P3, PT, R0.reuse, R9, PT ;  /* 0x000000090000720c */ /* 0x040fe40003f64070 */
[----:B------:R0:W-:Y:S01]  /*4370*/  STL [R1+0x150], R3 ;  /* 0x0001500301007387 */ /* 0x0001e20000100800 */
[----:B------:R-:W-:Y:S01]  /*4380*/  IMAD R12, R0, R12, R13 ;  /* 0x0000000c000c7224 */ /* 0x000fe200078e020d */
[----:B------:R-:W-:Y:S01]  /*4390*/  @!P1 IADD3 R7, R7, -R0, RZ ;  /* 0x8000000007079210 */ /* 0x000fe20007ffe0ff */
[----:B0-----:R-:W-:-:S04]  /*43a0*/  IMAD.MOV.U32 R3, RZ, RZ, R2 ;  /* 0x000000ffff037224 */ /* 0x001fc800078e0002 */
[----:B------:R-:W-:Y:S01]  /*43b0*/  @!P0 IMAD.MOV R3, RZ, RZ, -R3 ;  /* 0x000000ffff038224 */ /* 0x000fe200078e0a03 */
[----:B------:R-:W-:Y:S02]  /*43c0*/  ISETP.GT.U32.AND P0, PT, R0, R12, PT ;  /* 0x0000000c0000720c */ /* 0x000fe40003f04070 */
[----:B------:R-:W-:Y:S02]  /*43d0*/  IABS R6, R29 ;  /* 0x0000001d00067213 */ /* 0x000fe40000000000 */
[----:B------:R-:W-:Y:S01]  /*43e0*/  ISETP.GE.AND P1, PT, R29, RZ, PT ;  /* 0x000000ff1d00720c */ /* 0x000fe20003f26270 */
[----:B------:R-:W-:Y:S02]  /*43f0*/  IMAD.MOV.U32 R29, RZ, RZ, R30 ;  /* 0x000000ffff1d7224 */ /* 0x000fe400078e001e */
[----:B------:R-:W-:Y:S01]  /*4400*/  IMAD.MOV.U32 R30, RZ, RZ, R31 ;  /* 0x000000ffff1e7224 */ /* 0x000fe200078e001f */
[----:B------:R-:W-:Y:S01]  /*4410*/  @!P3 IADD3 R9, R9, -R0, RZ ;  /* 0x800000000909b210 */ /* 0x000fe20007ffe0ff */
[----:B------:R-:W-:Y:S01]  /*4420*/  IMAD.MOV.U32 R31, RZ, RZ, R32 ;  /* 0x000000ffff1f7224 */ /* 0x000fe200078e0020 */
[----:B------:R-:W-:Y:S01]  /*4430*/  ISETP.GE.AND P3, PT, R26, RZ, PT ;  /* 0x000000ff1a00720c */ /* 0x000fe20003f66270 */
[----:B------:R-:W-:-:S02]  /*4440*/  IMAD.MOV.U32 R32, RZ, RZ, R39 ;  /* 0x000000ffff207224 */ /* 0x000fc400078e0027 */
[----:B------:R-:W-:Y:S02]  /*4450*/  IMAD.MOV.U32 R26, RZ, RZ, R30 ;  /* 0x000000ffff1a7224 */ /* 0x000fe400078e001e */
[----:B------:R-:W-:Y:S02]  /*4460*/  IMAD.MOV.U32 R39, RZ, RZ, R45 ;  /* 0x000000ffff277224 */ /* 0x000fe400078e002d */
[----:B------:R-:W-:Y:S01]  /*4470*/  IMAD.MOV.U32 R30, RZ, RZ, R31 ;  /* 0x000000ffff1e7224 */ /* 0x000fe200078e001f */
[----:B------:R0:W-:Y:S01]  /*4480*/  STL [R1+0x14c], R3 ;  /* 0x00014c0301007387 */ /* 0x0001e20000100800 */
[----:B------:R-:W-:Y:S02]  /*4490*/  IMAD.MOV.U32 R31, RZ, RZ, R32 ;  /* 0x000000ffff1f7224 */ /* 0x000fe400078e0020 */
[----:B------:R-:W-:Y:S02]  /*44a0*/  IMAD.MOV.U32 R32, RZ, RZ, R33 ;  /* 0x000000ffff207224 */ /* 0x000fe400078e0021 */
[----:B------:R-:W-:Y:S01]  /*44b0*/  @!P0 IMAD.IADD R12, R12, 0x1, -R0 ;  /* 0x000000010c0c8824 */ /* 0x000fe200078e0a00 */
[----:B------:R-:W-:Y:S01]  /*44c0*/  ISETP.GE.AND P0, PT, R28, RZ, PT ;  /* 0x000000ff1c00720c */ /* 0x000fe20003f06270 */
[----:B------:R-:W-:-:S02]  /*44d0*/  IMAD.MOV.U32 R33, RZ, RZ, R37 ;  /* 0x000000ffff217224 */ /* 0x000fc400078e0025 */
[----:B------:R-:W-:Y:S02]  /*44e0*/  IMAD.MOV.U32 R28, RZ, RZ, R30 ;  /* 0x000000ffff1c7224 */ /* 0x000fe400078e001e */
[----:B--2---:R-:W-:Y:S02]  /*44f0*/  IMAD.MOV.U32 R45, RZ, RZ, R46 ;  /* 0x000000ffff2d7224 */ /* 0x004fe400078e002e */
[----:B------:R-:W-:Y:S02]  /*4500*/  IMAD.MOV.U32 R46, RZ, RZ, R47 ;  /* 0x000000ffff2e7224 */ /* 0x000fe400078e002f */
[----:B---3--:R-:W-:Y:S02]  /*4510*/  IMAD.MOV.U32 R47, RZ, RZ, R48 ;  /* 0x000000ffff2f7224 */ /* 0x008fe400078e0030 */
[----:B------:R-:W2:Y:S04]  /*4520*/  LDL.LU R48, [R1+0x418] ;  /* 0x0004180001307983 */ /* 0x000ea80000300800 */
[----:B------:R-:W3:Y:S04]  /*4530*/  LDL.LU R37, [R1+0x388] ;  /* 0x0003880001257983 */ /* 0x000ee80000300800 */
[----:B------:R-:W4:Y:S01]  /*4540*/  LDL.LU R30, [R1+0x36c] ;  /* 0x00036c00011e7983 */ /* 0x000f220000300800 */
[----:B------:R-:W-:-:S04]  /*4550*/  IMAD.HI.U32 R14, R4, R6, RZ ;  /* 0x00000006040e7227 */ /* 0x000fc800078e00ff */
[----:B------:R-:W-:Y:S01]  /*4560*/  IMAD.MOV R14, RZ, RZ, -R14 ;  /* 0x000000ffff0e7224 */ /* 0x000fe200078e0a0e */
[----:B------:R-:W-:-:S03]  /*4570*/  ISETP.GT.U32.AND P5, PT, R0, R5, PT ;  /* 0x000000050000720c */ /* 0x000fc60003fa4070 */
[----:B------:R-:W-:Y:S01]  /*4580*/  IMAD R6, R0, R14, R6 ;  /* 0x0000000e00067224 */ /* 0x000fe200078e0206 */
[----:B------:R-:W-:-:S04]  /*4590*/  IABS R10, R23 ;  /* 0x00000017000a7213 */ /* 0x000fc80000000000 */
[----:B------:R-:W-:Y:S02]  /*45a0*/  ISETP.GT.U32.AND P4, PT, R0, R6, PT ;  /* 0x000000060000720c */ /* 0x000fe40003f84070 */
[----:B------:R-:W-:Y:S01]  /*45b0*/  IABS R14, R24 ;  /* 0x00000018000e7213 */ /* 0x000fe20000000000 */
[----:B------:R-:W-:Y:S02]  /*45c0*/  IMAD.MOV.U32 R11, RZ, RZ, R10 ;  /* 0x000000ffff0b7224 */ /* 0x000fe400078e000a */
[----:B------:R-:W-:Y:S02]  /*45d0*/  @!P5 IMAD.IADD R5, R5, 0x1, -R0 ;  /* 0x000000010505d824 */ /* 0x000fe400078e0a00 */
[----:B------:R-:W-:-:S03]  /*45e0*/  IMAD.MOV.U32 R10, RZ, RZ, R14 ;  /* 0x000000ffff0a7224 */ /* 0x000fc600078e000e */
[----:B------:R-:W-:Y:S01]  /*45f0*/  ISETP.GT.U32.AND P6, PT, R0, R5, PT ;  /* 0x000000050000720c */ /* 0x000fe20003fc4070 */
[----:B------:R-:W-:-:S04]  /*4600*/  IMAD.HI.U32 R14, R4, R10, RZ ;  /* 0x0000000a040e7227 */ /* 0x000fc800078e00ff */
[----:B------:R-:W-:Y:S01]  /*4610*/  @!P4 IMAD.IADD R6, R6, 0x1, -R0 ;  /* 0x000000010606c824 */ /* 0x000fe200078e0a00 */
[----:B------:R-:W-:Y:S01]  /*4620*/  ISETP.GT.U32.AND P4, PT, R0, R7, PT ;  /* 0x000000070000720c */ /* 0x000fe20003f84070 */
[----:B------:R-:W-:-:S03]  /*4630*/  IMAD.MOV R14, RZ, RZ, -R14 ;  /* 0x000000ffff0e7224 */ /* 0x000fc600078e0a0e */
[C---:B------:R-:W-:Y:S01]  /*4640*/  ISETP.GT.U32.AND P5, PT, R0.reuse, R6, PT ;  /* 0x000000060000720c */ /* 0x040fe20003fa4070 */
[C---:B------:R-:W-:Y:S02]  /*4650*/  IMAD R10, R0.reuse, R14, R10 ;  /* 0x0000000e000a7224 */ /* 0x040fe400078e020a */
[----:B------:R-:W-:Y:S01]  /*4660*/  @!P6 IMAD.IADD R5, R5, 0x1, -R0 ;  /* 0x000000010505e824 */ /* 0x000fe200078e0a00 */
[----:B------:R-:W-:Y:S02]  /*4670*/  IABS R8, R25 ;  /* 0x0000001900087213 */ /* 0x000fe40000000000 */
[----:B------:R-:W-:-:S03]  /*4680*/  ISETP.GT.U32.AND P6, PT, R0, R10, PT ;  /* 0x0000000a0000720c */ /* 0x000fc60003fc4070 */
[----:B------:R-:W-:Y:S02]  /*4690*/  @!P4 IMAD.IADD R7, R7, 0x1, -R0 ;  /* 0x000000010707c824 */ /* 0x000fe400078e0a00 */
[----:B------:R-:W-:-:S04]  /*46a0*/  IMAD.HI.U32 R13, R4, R8, RZ ;  /* 0x00000008040d7227 */ /* 0x000fc800078e00ff */
[----:B------:R-:W-:Y:S01]  /*46b0*/  @!P5 IMAD.IADD R6, R6, 0x1, -R0 ;  /* 0x000000010606d824 */ /* 0x000fe200078e0a00 */
[----:B------:R-:W-:Y:S01]  /*46c0*/  ISETP.GE.AND P5, PT, R22, RZ, PT ;  /* 0x000000ff1600720c */ /* 0x000fe20003fa6270 */
[----:B------:R-:W-:Y:S02]  /*46d0*/  @!P2 IMAD.MOV R7, RZ, RZ, -R7 ;  /* 0x000000ffff07a224 */ /* 0x000fe400078e0a07 */
[----:B0-----:R-:W-:Y:S01]  /*46e0*/  IMAD.MOV.U32 R3, RZ, RZ, R6 ;  /* 0x000000ffff037224 */ /* 0x001fe200078e0006 */
[----:B------:R-:W-:Y:S01]  /*46f0*/  ISETP.GT.U32.AND P2, PT, R0, R12, PT ;  /* 0x0000000c0000720c */ /* 0x000fe20003f44070 */
[----:B------:R-:W-:Y:S02]  /*4700*/  IMAD.MOV R13, RZ, RZ, -R13 ;  /* 0x000000ffff0d7224 */ /* 0x000fe400078e0a0d */
[----:B------:R-:W-:Y:S02]  /*4710*/  @!P1 IMAD.MOV R3, RZ, RZ, -R3 ;  /* 0x000000ffff039224 */ /* 0x000fe400078e0a03 */
[----:B------:R-:W-:-:S02]  /*4720*/  @!P6 IMAD.IADD R10, R10, 0x1, -R0 ;  /* 0x000000010a0ae824 */ /* 0x000fc400078e0a00 */
[C---:B------:R-:W-:Y:S02]  /*4730*/  IMAD R8, R0.reuse, R13, R8 ;  /* 0x0000000d00087224 */ /* 0x040fe400078e0208 */
[----:B------:R-:W-:Y:S01]  /*4740*/  IMAD.MOV.U32 R6, RZ, RZ, R5 ;  /* 0x000000ffff067224 */ /* 0x000fe200078e0005 */
[----:B------:R-:W-:Y:S01]  /*4750*/  STL [R1+0x148], R7 ;  /* 0x0001480701007387 */ /* 0x000fe20000100800 */
[C---:B------:R-:W-:Y:S02]  /*4760*/  ISETP.GT.U32.AND P6, PT, R0.reuse, R10, PT ;  /* 0x0000000a0000720c */ /* 0x040fe40003fc4070 */
[----:B------:R-:W-:Y:S01]  /*4770*/  @!P5 IMAD.MOV R6, RZ, RZ, -R6 ;  /* 0x000000ffff06d224 */ /* 0x000fe200078e0a06 */
[----:B------:R0:W-:Y:S01]  /*4780*/  STL [R1+0x144], R3 ;  /* 0x0001440301007387 */ /* 0x0001e20000100800 */
[----:B------:R-:W-:Y:S02]  /*4790*/  ISETP.GT.U32.AND P5, PT, R0, R8, PT ;  /* 0x000000080000720c */ /* 0x000fe40003fa4070 */
[----:B------:R-:W-:Y:S01]  /*47a0*/  @!P2 IADD3 R12, R12, -R0, RZ ;  /* 0x800000000c0ca210 */ /* 0x000fe20007ffe0ff */
[----:B0-----:R-:W-:-:S04]  /*47b0*/  IMAD.MOV.U32 R3, RZ, RZ, R9 ;  /* 0x000000ffff037224 */ /* 0x001fc800078e0009 */
[----:B------:R-:W-:Y:S01]  /*47c0*/  @!P3 IMAD.MOV R3, RZ, RZ, -R3 ;  /* 0x000000ffff03b224 */ /* 0x000fe200078e0a03 */
[----:B------:R-:W-:Y:S04]  /*47d0*/  STL [R1+0x134], R6 ;  /* 0x0001340601007387 */ /* 0x000fe80000100800 */
[----:B------:R0:W-:Y:S01]  /*47e0*/  STL [R1+0x128], R3 ;  /* 0x0001280301007387 */ /* 0x0001e20000100800 */
[--C-:B------:R-:W-:Y:S01]  /*47f0*/  @!P6 IMAD.IADD R10, R10, 0x1, -R0.reuse ;  /* 0x000000010a0ae824 */ /* 0x100fe200078e0a00 */
[----:B------:R-:W-:Y:S01]  /*4800*/  IABS R2, R27 ;  /* 0x0000001b00027213 */ /* 0x000fe20000000000 */
[----:B------:R-:W-:Y:S01]  /*4810*/  @!P5 IMAD.IADD R8, R8, 0x1, -R0 ;  /* 0x000000010808d824 */ /* 0x000fe200078e0a00 */
[----:B------:R-:W-:Y:S01]  /*4820*/  ISETP.GE.AND P6, PT, R27, RZ, PT ;  /* 0x000000ff1b00720c */ /* 0x000fe20003fc6270 */
[----:B------:R-:W-:-:S02]  /*4830*/  IMAD.MOV.U32 R27, RZ, RZ, R31 ;  /* 0x000000ffff1b7224 */ /* 0x000fc400078e001f */
[----:B0-----:R-:W-:Y:S01]  /*4840*/  IMAD.MOV.U32 R3, RZ, RZ, R12 ;  /* 0x000000ffff037224 */ /* 0x001fe200078e000c */
[----:B------:R-:W-:Y:S01]  /*4850*/  IABS R5, R29 ;  /* 0x0000001d00057213 */ /* 0x000fe20000000000 */
[----:B------:R-:W-:Y:S01]  /*4860*/  IMAD.MOV.U32 R31, RZ, RZ, R33 ;  /* 0x000000ffff1f7224 */ /* 0x000fe200078e0021 */
[----:B------:R-:W-:Y:S01]  /*4870*/  ISETP.GE.AND P5, PT, R29, RZ, PT ;  /* 0x000000ff1d00720c */ /* 0x000fe20003fa6270 */
[----:B------:R-:W-:Y:S02]  /*4880*/  @!P0 IMAD.MOV R3, RZ, RZ, -R3 ;  /* 0x000000ffff038224 */ /* 0x000fe400078e0a03 */
[----:B------:R-:W-:-:S03]  /*4890*/  IMAD.MOV.U32 R33, RZ, RZ, R35 ;  /* 0x000000ffff217224 */ /* 0x000fc600078e0023 */
[----:B------:R0:W-:Y:S01]  /*48a0*/  STL [R1+0x124], R3 ;  /* 0x0001240301007387 */ /* 0x0001e20000100800 */
[----:B---3--:R-:W-:Y:S02]  /*48b0*/  IMAD.MOV.U32 R35, RZ, RZ, R37 ;  /* 0x000000ffff237224 */ /* 0x008fe400078e0025 */
[----:B----4-:R-:W-:Y:S02]  /*48c0*/  IMAD.MOV.U32 R29, RZ, RZ, R30 ;  /* 0x000000ffff1d7224 */ /* 0x010fe400078e001e */
[----:B------:R-:W-:Y:S02]  /*48d0*/  IMAD.MOV.U32 R30, RZ, RZ, R32 ;  /* 0x000000ffff1e7224 */ /* 0x000fe400078e0020 */
[----:B------:R-:W-:Y:S02]  /*48e0*/  IMAD.MOV.U32 R32, RZ, RZ, R34 ;  /* 0x000000ffff207224 */ /* 0x000fe400078e0022 */
[----:B------:R-:W-:Y:S02]  /*48f0*/  IMAD.MOV.U32 R34, RZ, RZ, R36 ;  /* 0x000000ffff227224 */ /* 0x000fe400078e0024 */
[----:B------:R-:W-:-:S02]  /*4900*/  IMAD.MOV.U32 R37, RZ, RZ, R41 ;  /* 0x000000ffff257224 */ /* 0x000fc400078e0029 */
[----:B------:R-:W-:Y:S01]  /*4910*/  IMAD.MOV.U32 R36, RZ, RZ, R38 ;  /* 0x000000ffff247224 */ /* 0x000fe200078e0026 */
[----:B------:R-:W3:Y:S04]  /*4920*/  LDL.LU R41, [R1+0x454] ;  /* 0x0004540001297983 */ /* 0x000ee80000300800 */
[----:B------:R-:W4:Y:S01]  /*4930*/  LDL.LU R38, [R1+0x3cc] ;  /* 0x0003cc0001267983 */ /* 0x000f220000300800 */
[----:B------:R-:W-:-:S04]  /*4940*/  IMAD.HI.U32 R15, R4, R11, RZ ;  /* 0x0000000b040f7227 */ /* 0x000fc800078e00ff */
[----:B------:R-:W-:Y:S01]  /*4950*/  IMAD.HI.U32 R14, R4, R2, RZ ;  /* 0x00000002040e7227 */ /* 0x000fe200078e00ff */
[----:B------:R-:W-:Y:S01]  /*4960*/  ISETP.GE.AND P3, PT, R24, RZ, PT ;  /* 0x000000ff1800720c */ /* 0x000fe20003f66270 */
[----:B------:R-:W2:Y:S02]  /*4970*/  LDL.LU R22, [R1+0x370] ;  /* 0x0003700001167983 */ /* 0x000ea40000300800 */
[----:B------:R-:W-:-:S04]  /*4980*/  IMAD.MOV R15, RZ, RZ, -R15 ;  /* 0x000000ffff0f7224 */ /* 0x000fc800078e0a0f */
[----:B------:R-:W-:Y:S02]  /*4990*/  IMAD R11, R0, R15, R11 ;  /* 0x0000000f000b7224 */ /* 0x000fe400078e020b */
[----:B------:R-:W-:-:S03]  /*49a0*/  IMAD.MOV R14, RZ, RZ, -R14 ;  /* 0x000000ffff0e7224 */ /* 0x000fc600078e0a0e */
[C---:B------:R-:W-:Y:S01]  /*49b0*/  ISETP.GT.U32.AND P4, PT, R0.reuse, R11, PT ;  /* 0x0000000b0000720c */ /* 0x040fe20003f84070 */
[----:B------:R-:W-:-:S05]  /*49c0*/  IMAD R2, R0, R14, R2 ;  /* 0x0000000e00027224 */ /* 0x000fca00078e0202 */
[----:B------:R-:W-:-:S07]  /*49d0*/  ISETP.GT.U32.AND P2, PT, R0, R2, PT ;  /* 0x000000020000720c */ /* 0x000fce0003f44070 */
[----:B------:R-:W-:-:S05]  /*49e0*/  @!P4 IMAD.IADD R11, R11, 0x1, -R0 ;  /* 0x000000010b0bc824 */ /* 0x000fca00078e0a00 */
[----:B------:R-:W-:Y:S01]  /*49f0*/  ISETP.GT.U32.AND P1, PT, R0, R11, PT ;  /* 0x0000000b0000720c */ /* 0x000fe20003f24070 */
[----:B------:R-:W-:Y:S01]  /*4a00*/  @!P2 IMAD.IADD R2, R2, 0x1, -R0 ;  /* 0x000000010202a824 */ /* 0x000fe200078e0a00 */
[C---:B------:R-:W-:Y:S02]  /*4a10*/  ISETP.GT.U32.AND P2, PT, R0.reuse, R8, PT ;  /* 0x000000080000720c */ /* 0x040fe40003f44070 */
[----:B------:R-:W-:Y:S02]  /*4a20*/  ISETP.GE.AND P4, PT, R23, RZ, PT ;  /* 0x000000ff1700720c */ /* 0x000fe40003f86270 */
[----:B------:R-:W-:Y:S02]  /*4a30*/  ISETP.GT.U32.AND P0, PT, R0, R2, PT ;  /* 0x000000020000720c */ /* 0x000fe40003f04070 */
[----:B0-----:R-:W-:-:S05]  /*4a40*/  MOV R3, R10 ;  /* 0x0000000a00037202 */ /* 0x001fca0000000f00 */
[----:B------:R-:W-:-:S04]  /*4a50*/  @!P1 IMAD.IADD R11, R11, 0x1, -R0 ;  /* 0x000000010b0b9824 */ /* 0x000fc800078e0a00 */
[----:B------:R-:W-:Y:S01]  /*4a60*/  IMAD.MOV.U32 R12, RZ, RZ, R11 ;  /* 0x000000ffff0c7224 */ /* 0x000fe200078e000b */
[----:B------:R-:W-:Y:S01]  /*4a70*/  ISETP.GE.AND P1, PT, R25, RZ, PT ;  /* 0x000000ff1900720c */ /* 0x000fe20003f26270 */
[----:B------:R-:W-:Y:S01]  /*4a80*/  @!P2 IMAD.IADD R8, R8, 0x1, -R0 ;  /* 0x000000010808a824 */ /* 0x000fe200078e0a00 */
[----:B------:R-:W-:Y:S01]  /*4a90*/  IABS R9, R28 ;  /* 0x0000001c00097213 */ /* 0x000fe20000000000 */
[----:B------:R-:W-:Y:S01]  /*4aa0*/  @!P4 IMAD.MOV R12, RZ, RZ, -R12 ;  /* 0x000000ffff0cc224 */ /* 0x000fe200078e0a0c */
[----:B------:R-:W-:Y:S01]  /*4ab0*/  ISETP.GE.AND P2, PT, R28, RZ, PT ;  /* 0x000000ff1c00720c */ /* 0x000fe20003f46270 */
[----:B------:R-:W-:Y:S02]  /*4ac0*/  IMAD.MOV.U32 R28, RZ, RZ, R30 ;  /* 0x000000ffff1c7224 */ /* 0x000fe400078e001e */
[----:B------:R-:W-:Y:S02]  /*4ad0*/  @!P3 IMAD.MOV R3, RZ, RZ, -R3 ;  /* 0x000000ffff03b224 */ /* 0x000fe400078e0a03 */
[----:B------:R-:W-:-:S02]  /*4ae0*/  IMAD.MOV.U32 R30, RZ, RZ, R31 ;  /* 0x000000ffff1e7224 */ /* 0x000fc400078e001f */
[----:B------:R-:W-:Y:S01]  /*4af0*/  IMAD.MOV.U32 R31, RZ, RZ, R32 ;  /* 0x000000ffff1f7224 */ /* 0x000fe200078e0020 */
[----:B------:R0:W-:Y:S01]  /*4b00*/  STL [R1+0x11c], R12 ;  /* 0x00011c0c01007387 */ /* 0x0001e20000100800 */
[----:B------:R-:W-:Y:S02]  /*4b10*/  IMAD.MOV.U32 R32, RZ, RZ, R33 ;  /* 0x000000ffff207224 */ /* 0x000fe400078e0021 */
[----:B------:R-:W-:Y:S02]  /*4b20*/  IMAD.MOV.U32 R33, RZ, RZ, R34 ;  /* 0x000000ffff217224 */ /* 0x000fe400078e0022 */
[----:B------:R-:W-:Y:S01]  /*4b30*/  @!P0 IMAD.IADD R2, R2, 0x1, -R0 ;  /* 0x0000000102028824 */ /* 0x000fe200078e0a00 */
[----:B------:R-:W-:Y:S01]  /*4b40*/  ISETP.GE.AND P0, PT, R28, RZ, PT ;  /* 0x000000ff1c00720c */ /* 0x000fe20003f06270 */
[----:B------:R-:W-:Y:S01]  /*4b50*/  IMAD.MOV.U32 R34, RZ, RZ, R35 ;  /* 0x000000ffff227224 */ /* 0x000fe200078e0023 */
[----:B------:R1:W-:Y:S01]  /*4b60*/  STL [R1+0x118], R3 ;  /* 0x0001180301007387 */ /* 0x0003e20000100800 */
[----:B------:R-:W-:Y:S01]  /*4b70*/  IMAD.MOV.U32 R35, RZ, RZ, R36 ;  /* 0x000000ffff237224 */ /* 0x000fe200078e0024 */
[----:B0-----:R-:W-:Y:S01]  /*4b80*/  IABS R12, R28 ;  /* 0x0000001c000c7213 */ /* 0x001fe20000000000 */
[----:B------:R-:W-:-:S02]  /*4b90*/  IMAD.MOV.U32 R28, RZ, RZ, R30 ;  /* 0x000000ffff1c7224 */ /* 0x000fc400078e001e */
[----:B------:R-:W-:Y:S02]  /*4ba0*/  IMAD.MOV.U32 R36, RZ, RZ, R37 ;  /* 0x000000ffff247224 */ /* 0x000fe400078e0025 */
[----:B------:R-:W-:Y:S02]  /*4bb0*/  IMAD.MOV.U32 R30, RZ, RZ, R31 ;  /* 0x000000ffff1e7224 */ /* 0x000fe400078e001f */
[----:B------:R-:W-:Y:S01]  /*4bc0*/  IMAD.MOV.U32 R31, RZ, RZ, R32 ;  /* 0x000000ffff1f7224 */ /* 0x000fe200078e0020 */
[----:B-1----:R-:W-:Y:S01]  /*4bd0*/  MOV R3, R8 ;  /* 0x0000000800037202 */ /* 0x002fe20000000f00 */
[----:B------:R-:W-:Y:S02]  /*4be0*/  IMAD.MOV.U32 R32, RZ, RZ, R33 ;  /* 0x000000ffff207224 */ /* 0x000fe400078e0021 */
[----:B------:R-:W-:Y:S02]  /*4bf0*/  IMAD.MOV.U32 R33, RZ, RZ, R34 ;  /* 0x000000ffff217224 */ /* 0x000fe400078e0022 */
[----:B------:R-:W-:-:S02]  /*4c00*/  IMAD.MOV.U32 R34, RZ, RZ, R35 ;  /* 0x000000ffff227224 */ /* 0x000fc400078e0023 */
[----:B------:R-:W-:Y:S02]  /*4c10*/  @!P1 IMAD.MOV R3, RZ, RZ, -R3 ;  /* 0x000000ffff039224 */ /* 0x000fe400078e0a03 */
[----:B------:R-:W-:Y:S02]  /*4c20*/  IMAD.MOV.U32 R35, RZ, RZ, R36 ;  /* 0x000000ffff237224 */ /* 0x000fe400078e0024 */
[----:B----4-:R-:W-:Y:S02]  /*4c30*/  IMAD.MOV.U32 R37, RZ, RZ, R38 ;  /* 0x000000ffff257224 */ /* 0x010fe400078e0026 */
[----:B------:R-:W-:Y:S02]  /*4c40*/  IMAD.MOV.U32 R38, RZ, RZ, R39 ;  /* 0x000000ffff267224 */ /* 0x000fe400078e0027 */
[----:B------:R-:W-:Y:S02]  /*4c50*/  IMAD.MOV.U32 R39, RZ, RZ, R43 ;  /* 0x000000ffff277224 */ /* 0x000fe400078e002b */
[----:B------:R-:W-:-:S02]  /*4c60*/  IMAD.MOV.U32 R36, RZ, RZ, R38 ;  /* 0x000000ffff247224 */ /* 0x000fc400078e0026 */
[----:B------:R-:W-:Y:S02]  /*4c70*/  IMAD.MOV.U32 R38, RZ, RZ, R39 ;  /* 0x000000ffff267224 */ /* 0x000fe400078e0027 */
[----:B------:R-:W-:Y:S02]  /*4c80*/  IMAD.MOV.U32 R43, RZ, RZ, R45 ;  /* 0x000000ffff2b7224 */ /* 0x000fe400078e002d */
[----:B------:R-:W-:Y:S01]  /*4c90*/  IMAD.MOV.U32 R39, RZ, RZ, R47 ;  /* 0x000000ffff277224 */ /* 0x000fe200078e002f */
[----:B------:R-:W4:Y:S01]  /*4ca0*/  LDL.LU R45, [R1+0x3f0] ;  /* 0x0003f000012d7983 */ /* 0x000f220000300800 */
[----:B------:R-:W-:Y:S02]  /*4cb0*/  IMAD.MOV.U32 R47, RZ, RZ, R49 ;  /* 0x000000ffff2f7224 */ /* 0x000fe400078e0031 */
[----:B------:R-:W-:Y:S01]  /*4cc0*/  IMAD.MOV.U32 R49, RZ, RZ, R57 ;  /* 0x000000ffff317224 */ /* 0x000fe200078e0039 */
[----:B------:R0:W-:Y:S04]  /*4cd0*/  STL [R1+0x114], R3 ;  /* 0x0001140301007387 */ /* 0x0001e80000100800 */
[----:B------:R-:W3:Y:S01]  /*4ce0*/  LDL.LU R57, [R1+0x394] ;  /* 0x0003940001397983 */ /* 0x000ee20000300800 */
[----:B------:R-:W-:-:S04]  /*4cf0*/  IMAD.HI.U32 R6, R4, R5, RZ ;  /* 0x0000000504067227 */ /* 0x000fc800078e00ff */
[----:B------:R-:W-:-:S04]  /*4d00*/  IMAD.MOV R6, RZ, RZ, -R6 ;  /* 0x000000ffff067224 */ /* 0x000fc800078e0a06 */
[----:B------:R-:W-:-:S05]  /*4d10*/  IMAD R6, R0, R6, R5 ;  /* 0x0000000600067224 */ /* 0x000fca00078e0205 */
[----:B------:R-:W-:Y:S01]  /*4d20*/  ISETP.GT.U32.AND P4, PT, R0, R6, PT ;  /* 0x000000060000720c */ /* 0x000fe20003f84070 */
[----:B0-----:R-:W-:-:S12]  /*4d30*/  IMAD.MOV.U32 R3, RZ, RZ, R2 ;  /* 0x000000ffff037224 */ /* 0x001fd800078e0002 */
[----:B------:R-:W-:-:S05]  /*4d40*/  @!P4 IMAD.IADD R6, R6, 0x1, -R0 ;  /* 0x000000010606c824 */ /* 0x000fca00078e0a00 */
[----:B------:R-:W-:Y:S01]  /*4d50*/  ISETP.GT.U32.AND P1, PT, R0, R6, PT ;  /* 0x000000060000720c */ /* 0x000fe20003f24070 */
[----:B------:R-:W-:Y:S02]  /*4d60*/  IMAD.MOV.U32 R24, RZ, RZ, R30 ;  /* 0x000000ffff187224 */ /* 0x000fe400078e001e */
[----:B------:R-:W-:Y:S01]  /*4d70*/  IMAD.MOV.U32 R30, RZ, RZ, R33 ;  /* 0x000000ffff1e7224 */ /* 0x000fe200078e0021 */
[----:B------:R-:W-:Y:S01]  /*4d80*/  ISETP.GE.AND P4, PT, R28, RZ, PT ;  /* 0x000000ff1c00720c */ /* 0x000fe20003f86270 */
[----:B------:R-:W-:Y:S01]  /*4d90*/  IMAD.MOV.U32 R23, RZ, RZ, R31 ;  /* 0x000000ffff177224 */ /* 0x000fe200078e001f */
[----:B------:R-:W-:Y:S01]  /*4da0*/  IABS R10, R28 ;  /* 0x0000001c000a7213 */ /* 0x000fe20000000000 */
[----:B------:R-:W-:Y:S01]  /*4db0*/  IMAD.MOV.U32 R33, RZ, RZ, R35 ;  /* 0x000000ffff217224 */ /* 0x000fe200078e0023 */
[----:B------:R-:W-:Y:S01]  /*4dc0*/  MOV R31, R34 ;  /* 0x00000022001f7202 */ /* 0x000fe20000000f00 */
[----:B------:R-:W-:Y:S02]  /*4dd0*/  @!P6 IMAD.MOV R3, RZ, RZ, -R3 ;  /* 0x000000ffff03e224 */ /* 0x000fe400078e0a03 */
[----:B------:R-:W-:-:S02]  /*4de0*/  IMAD.MOV.U32 R28, RZ, RZ, R32 ;  /* 0x000000ffff1c7224 */ /* 0x000fc400078e0020 */
[----:B------:R-:W-:Y:S02]  /*4df0*/  IMAD.MOV.U32 R34, RZ, RZ, R36 ;  /* 0x000000ffff227224 */ /* 0x000fe400078e0024 */
[----:B------:R-:W-:Y:S02]  /*4e00*/  IMAD.MOV.U32 R32, RZ, RZ, R38 ;  /* 0x000000ffff207224 */ /* 0x000fe400078e0026 */
[----:B------:R-:W-:Y:S02]  /*4e10*/  IMAD.MOV.U32 R36, RZ, RZ, R49 ;  /* 0x000000ffff247224 */ /* 0x000fe400078e0031 */
[----:B------:R-:W-:Y:S02]  /*4e20*/  @!P1 IMAD.IADD R6, R6, 0x1, -R0 ;  /* 0x0000000106069824 */ /* 0x000fe400078e0a00 */
[----:B------:R-:W-:Y:S01]  /*4e30*/  IMAD.MOV.U32 R38, RZ, RZ, R47 ;  /* 0x000000ffff267224 */ /* 0x000fe200078e002f */
[----:B------:R-:W-:Y:S02]  /*4e40*/  IABS R7, R26 ;  /* 0x0000001a00077213 */ /* 0x000fe40000000000 */
[----:B------:R-:W-:Y:S01]  /*4e50*/  ISETP.GE.AND P3, PT, R26, RZ, PT ;  /* 0x000000ff1a00720c */ /* 0x000fe20003f66270 */
[----:B------:R-:W-:-:S02]  /*4e60*/  IMAD.MOV.U32 R26, RZ, RZ, R30 ;  /* 0x000000ffff1a7224 */ /* 0x000fc400078e001e */
[----:B------:R-:W-:Y:S02]  /*4e70*/  IMAD.MOV.U32 R25, RZ, RZ, R31 ;  /* 0x000000ffff197224 */ /* 0x000fe400078e001f */
[----:B------:R-:W-:Y:S02]  /*4e80*/  IMAD.MOV.U32 R30, RZ, RZ, R32 ;  /* 0x000000ffff1e7224 */ /* 0x000fe400078e0020 */
[----:B------:R-:W-:Y:S02]  /*4e90*/  IMAD.MOV.U32 R31, RZ, RZ, R39 ;  /* 0x000000ffff1f7224 */ /* 0x000fe400078e0027 */
[----:B------:R-:W-:Y:S02]  /*4ea0*/  IMAD.MOV.U32 R39, RZ, RZ, R42 ;  /* 0x000000ffff277224 */ /* 0x000fe400078e002a */
[----:B------:R-:W-:Y:S02]  /*4eb0*/  IMAD.MOV.U32 R42, RZ, RZ, R43 ;  /* 0x000000ffff2a7224 */ /* 0x000fe400078e002b */
[----:B------:R-:W-:-:S02]  /*4ec0*/  IMAD.MOV.U32 R43, RZ, RZ, R44 ;  /* 0x000000ffff2b7224 */ /* 0x000fc400078e002c */
[----:B------:R-:W-:-:S04]  /*4ed0*/  IMAD.HI.U32 R5, R4, R7, RZ ;  /* 0x0000000704057227 */ /* 0x000fc800078e00ff */
[----:B---3--:R-:W-:Y:S02]  /*4ee0*/  IMAD.MOV.U32 R35, RZ, RZ, R57 ;  /* 0x000000ffff237224 */ /* 0x008fe400078e0039 */
[----:B------:R-:W-:Y:S02]  /*4ef0*/  IMAD.MOV.U32 R57, RZ, RZ, R59 ;  /* 0x000000ffff397224 */ /* 0x000fe400078e003b */
[----:B------:R-:W3:Y:S04]  /*4f00*/  LDL.LU R59, [R1+0x4ec] ;  /* 0x0004ec00013b7983 */ /* 0x000ee80000300800 */
[----:B------:R-:W4:Y:S04]  /*4f10*/  LDL.LU R49, [R1+0x420] ;  /* 0x0004200001317983 */ /* 0x000f280000300800 */
[----:B------:R-:W3:Y:S04]  /*4f20*/  LDL.LU R47, [R1+0x3c8] ;  /* 0x0003c800012f7983 */ /* 0x000ee80000300800 */
[----:B------:R0:W-:Y:S01]  /*4f30*/  STL [R1+0x110], R3 ;  /* 0x0001100301007387 */ /* 0x0001e20000100800 */
[----:B------:R-:W-:-:S02]  /*4f40*/  IMAD.MOV.U32 R32, RZ, RZ, R35 ;  /* 0x000000ffff207224 */ /* 0x000fc400078e0023 */
[----:B0-----:R-:W-:-:S04]  /*4f50*/  IMAD.MOV.U32 R3, RZ, RZ, R6 ;  /* 0x000000ffff037224 */ /* 0x001fc800078e0006 */
[----:B------:R-:W-:Y:S02]  /*4f60*/  @!P5 IMAD.MOV R3, RZ, RZ, -R3 ;  /* 0x000000ffff03d224 */ /* 0x000fe400078e0a03 */
[----:B------:R-:W-:Y:S02]  /*4f70*/  IMAD.MOV.U32 R35, RZ, RZ, R38 ;  /* 0x000000ffff237224 */ /* 0x000fe400078e0026 */
[----:B------:R-:W-:Y:S01]  /*4f80*/  IMAD.MOV.U32 R38, RZ, RZ, R51 ;  /* 0x000000ffff267224 */ /* 0x000fe200078e0033 */
[----:B------:R0:W-:Y:S04]  /*4f90*/  STL [R1+0x10c], R3 ;  /* 0x00010c0301007387 */ /* 0x0001e80000100800 */
[----:B------:R-:W3:Y:S04]  /*4fa0*/  LDL.LU R51, [R1+0x46c] ;  /* 0x00046c0001337983 */ /* 0x000ee80000300800 */
[----:B------:R-:W4:Y:S01]  /*4fb0*/  LDL.LU R44, [R1+0x3c4] ;  /* 0x0003c400012c7983 */ /* 0x000f220000300800 */
[----:B------:R-:W-:-:S04]  /*4fc0*/  IMAD.MOV R5, RZ, RZ, -R5 ;  /* 0x000000ffff057224 */ /* 0x000fc800078e0a05 */
[----:B------:R-:W-:Y:S02]  /*4fd0*/  IMAD R7, R0, R5, R7 ;  /* 0x0000000500077224 */ /* 0x000fe400078e0207 */
[----:B------:R-:W-:-:S03]  /*4fe0*/  IMAD.HI.U32 R11, R4, R9, RZ ;  /* 0x00000009040b7227 */ /* 0x000fc600078e00ff */
[----:B------:R-:W-:Y:S01]  /*4ff0*/  ISETP.GT.U32.AND P6, PT, R0, R7, PT ;  /* 0x000000070000720c */ /* 0x000fe20003fc4070 */
[----:B------:R-:W-:-:S04]  /*5000*/  IMAD.HI.U32 R2, R4, R12, RZ ;  /* 0x0000000c04027227 */ /* 0x000fc800078e00ff */
[----:B------:R-:W-:Y:S02]  /*5010*/  IMAD.MOV R11, RZ, RZ, -R11 ;  /* 0x000000ffff0b7224 */ /* 0x000fe400078e0a0b */
[----:B------:R-:W-:Y:S02]  /*5020*/  IMAD.MOV R2, RZ, RZ, -R2 ;  /* 0x000000ffff027224 */ /* 0x000fe400078e0a02 */
[C---:B------:R-:W-:Y:S02]  /*5030*/  IMAD R9, R0.reuse, R11, R9 ;  /* 0x0000000b00097224 */ /* 0x040fe400078e0209 */
[C---:B------:R-:W-:Y:S02]  /*5040*/  IMAD R2, R0.reuse, R2, R12 ;  /* 0x0000000200027224 */ /* 0x040fe400078e020c */
[----:B------:R-:W-:Y:S01]  /*5050*/  @!P6 IMAD.IADD R7, R7, 0x1, -R0 ;  /* 0x000000010707e824 */ /* 0x000fe200078e0a00 */
[C---:B------:R-:W-:Y:S02]  /*5060*/  ISETP.GT.U32.AND P1, PT, R0.reuse, R9, PT ;  /* 0x000000090000720c */ /* 0x040fe40003f24070 */
[----:B------:R-:W-:-:S02]  /*5070*/  ISETP.GT.U32.AND P6, PT, R0, R2, PT ;  /* 0x000000020000720c */ /* 0x000fc40003fc4070 */
[----:B------:R-:W-:Y:S01]  /*5080*/  IABS R11, R27 ;  /* 0x0000001b000b7213 */ /* 0x000fe20000000000 */
[----:B------:R-:W-:-:S08]  /*5090*/  IMAD.HI.U32 R13, R4, R10, RZ ;  /* 0x0000000a040d7227 */ /* 0x000fd000078e00ff */
[----:B------:R-:W-:Y:S01]  /*50a0*/  @!P1 IMAD.IADD R9, R9, 0x1, -R0 ;  /* 0x0000000109099824 */ /* 0x000fe200078e0a00 */
[----:B------:R-:W-:Y:S02]  /*50b0*/  ISETP.GT.U32.AND P1, PT, R0, R7, PT ;  /* 0x000000070000720c */ /* 0x000fe40003f24070 */
[----:B------:R-:W-:Y:S01]  /*50c0*/  @!P6 IADD3 R2, R2, -R0, RZ ;  /* 0x800000000202e210 */ /* 0x000fe20007ffe0ff */
[----:B------:R-:W-:-:S03]  /*50d0*/  IMAD.HI.U32 R12, R4, R11, RZ ;  /* 0x0000000b040c7227 */ /* 0x000fc600078e00ff */
[C---:B------:R-:W-:Y:S01]  /*50e0*/  ISETP.GT.U32.AND P6, PT, R0.reuse, R2, PT ;  /* 0x000000020000720c */ /* 0x040fe20003fc4070 */
[----:B------:R-:W-:Y:S01]  /*50f0*/  IMAD.MOV R12, RZ, RZ, -R12 ;  /* 0x000000ffff0c7224 */ /* 0x000fe200078e0a0c */
[----:B--2---:R-:W-:Y:S01]  /*5100*/  IABS R5, R22 ;  /* 0x0000001600057213 */ /* 0x004fe20000000000 */
[----:B------:R-:W-:Y:S01]  /*5110*/  IMAD.MOV R13, RZ, RZ, -R13 ;  /* 0x000000ffff0d7224 */ /* 0x000fe200078e0a0d */
[C---:B------:R-:W-:Y:S01]  /*5120*/  ISETP.GT.U32.AND P5, PT, R0.reuse, R9, PT ;  /* 0x000000090000720c */ /* 0x040fe20003fa4070 */
[C---:B------:R-:W-:Y:S02]  /*5130*/  IMAD R11, R0.reuse, R12, R11 ;  /* 0x0000000c000b7224 */ /* 0x040fe400078e020b */
[----:B------:R-:W-:Y:S02]  /*5140*/  @!P1 IMAD.IADD R7, R7, 0x1, -R0 ;  /* 0x0000000107079824 */ /* 0x000fe400078e0a00 */
[----:B------:R-:W-:Y:S02]  /*5150*/  IMAD R10, R0, R13, R10 ;  /* 0x0000000d000a7224 */ /* 0x000fe400078e020a */
[----:B------:R-:W-:-:S04]  /*5160*/  IMAD.HI.U32 R13, R4, R5, RZ ;  /* 0x00000005040d7227 */ /* 0x000fc800078e00ff */
[----:B0-----:R-:W-:Y:S02]  /*5170*/  IMAD.MOV.U32 R3, RZ, RZ, R7 ;  /* 0x000000ffff037224 */ /* 0x001fe400078e0007 */
[--C-:B------:R-:W-:Y:S01]  /*5180*/  @!P6 IMAD.IADD R2, R2, 0x1, -R0.reuse ;  /* 0x000000010202e824 */ /* 0x100fe200078e0a00 */
[C---:B------:R-:W-:Y:S01]  /*5190*/  ISETP.GT.U32.AND P6, PT, R0.reuse, R11, PT ;  /* 0x0000000b0000720c */ /* 0x040fe20003fc4070 */
[----:B------:R-:W-:Y:S02]  /*51a0*/  IMAD.MOV R13, RZ, RZ, -R13 ;  /* 0x000000ffff0d7224 */ /* 0x000fe400078e0a0d */
[----:B------:R-:W-:Y:S02]  /*51b0*/  @!P3 IMAD.MOV R3, RZ, RZ, -R3 ;  /* 0x000000ffff03b224 */ /* 0x000fe400078e0a03 */
[C---:B------:R-:W-:Y:S01]  /*51c0*/  IMAD R5, R0.reuse, R13, R5 ;  /* 0x0000000d00057224 */ /* 0x040fe200078e0205 */
[----:B------:R-:W-:Y:S01]  /*51d0*/  IABS R13, R28 ;  /* 0x0000001c000d7213 */ /* 0x000fe20000000000 */
[----:B------:R-:W-:Y:S01]  /*51e0*/  @!P5 IMAD.IADD R9, R9, 0x1, -R0 ;  /* 0x000000010909d824 */ /* 0x000fe200078e0a00 */
[----:B------:R0:W-:Y:S01]  /*51f0*/  STL [R1+0x108], R3 ;  /* 0x0001080301007387 */ /* 0x0001e20000100800 */
[----:B------:R-:W-:-:S02]  /*5200*/  ISETP.GT.U32.AND P1, PT, R0, R10, PT ;  /* 0x0000000a0000720c */ /* 0x000fc40003f24070 */
[----:B------:R-:W-:-:S04]  /*5210*/  IMAD.HI.U32 R7, R4, R13, RZ ;  /* 0x0000000d04077227 */ /* 0x000fc800078e00ff */
[----:B0-----:R-:W-:Y:S02]  /*5220*/  IMAD.MOV.U32 R3, RZ, RZ, R9 ;  /* 0x000000ffff037224 */ /* 0x001fe400078e0009 */
[--C-:B------:R-:W-:Y:S02]  /*5230*/  @!P6 IMAD.IADD R11, R11, 0x1, -R0.reuse ;  /* 0x000000010b0be824 */ /* 0x100fe400078e0a00 */
[----:B------:R-:W-:Y:S02]  /*5240*/  @!P2 IMAD.MOV R3, RZ, RZ, -R3 ;  /* 0x000000ffff03a224 */ /* 0x000fe400078e0a03 */
[----:B------:R-:W-:Y:S01]  /*5250*/  IMAD.MOV R7, RZ, RZ, -R7 ;  /* 0x000000ffff077224 */ /* 0x000fe200078e0a07 */
[C---:B------:R-:W-:Y:S02]  /*5260*/  ISETP.GT.U32.AND P2, PT, R0.reuse, R11, PT ;  /* 0x0000000b0000720c */ /* 0x040fe40003f44070 */
[----:B------:R0:W-:Y:S01]  /*5270*/  STL [R1+0x104], R3 ;  /* 0x0001040301007387 */ /* 0x0001e20000100800 */
[----:B------:R-:W-:Y:S01]  /*5280*/  IMAD R7, R0, R7, R13 ;  /* 0x0000000700077224 */ /* 0x000fe200078e020d */
[----:B------:R-:W-:Y:S01]  /*5290*/  IABS R8, R29 ;  /* 0x0000001d00087213 */ /* 0x000fe20000000000 */
[----:B------:R-:W-:-:S02]  /*52a0*/  @!P1 IMAD.IADD R10, R10, 0x1, -R0 ;  /* 0x000000010a0a9824 */ /* 0x000fc400078e0a00 */
[----:B0-----:R-:W-:Y:S01]  /*52b0*/  IMAD.MOV.U32 R3, RZ, RZ, R2 ;  /* 0x000000ffff037224 */ /* 0x001fe200078e0002 */
[----:B------:R-:W-:-:S03]  /*52c0*/  ISETP.GE.AND P1, PT, R29, RZ, PT ;  /* 0x000000ff1d00720c */ /* 0x000fc60003f26270 */
[----:B------:R-:W-:Y:S01]  /*52d0*/  @!P0 IMAD.MOV R3, RZ, RZ, -R3 ;  /* 0x000000ffff038224 */ /* 0x000fe200078e0a03 */
[----:B------:R-:W-:Y:S01]  /*52e0*/  ISETP.GT.U32.AND P0, PT, R0, R7, PT ;  /* 0x000000070000720c */ /* 0x000fe20003f04070 */
[----:B------:R-:W-:Y:S02]  /*52f0*/  IMAD.MOV.U32 R29, RZ, RZ, R30 ;  /* 0x000000ffff1d7224 */ /* 0x000fe400078e001e */
[----:B------:R-:W-:Y:S02]  /*5300*/  IMAD.MOV.U32 R30, RZ, RZ, R31 ;  /* 0x000000ffff1e7224 */ /* 0x000fe400078e001f */
[----:B------:R-:W-:Y:S02]  /*5310*/  IMAD.MOV.U32 R31, RZ, RZ, R32 ;  /* 0x000000ffff1f7224 */ /* 0x000fe400078e0020 */
[----:B------:R-:W-:Y:S01]  /*5320*/  @!P2 IMAD.IADD R11, R11, 0x1, -R0 ;  /* 0x000000010b0ba824 */ /* 0x000fe200078e0a00 */
[----:B------:R-:W-:Y:S01]  /*5330*/  ISETP.GE.AND P2, PT, R27, RZ, PT ;  /* 0x000000ff1b00720c */ /* 0x000fe20003f46270 */
[----:B------:R-:W-:-:S02]  /*5340*/  IMAD.MOV.U32 R32, RZ, RZ, R38 ;  /* 0x000000ffff207224 */ /* 0x000fc400078e0026 */
[----:B------:R-:W-:Y:S01]  /*5350*/  IMAD.MOV.U32 R27, RZ, RZ, R30 ;  /* 0x000000ffff1b7224 */ /* 0x000fe200078e001e */
[----:B------:R-:W-:Y:S01]  /*5360*/  MOV R30, R31 ;  /* 0x0000001f001e7202 */ /* 0x000fe20000000f00 */
[----:B------:R-:W-:Y:S01]  /*5370*/  IMAD.MOV.U32 R31, RZ, RZ, R32 ;  /* 0x000000ffff1f7224 */ /* 0x000fe200078e0020 */
[----:B------:R0:W-:Y:S01]  /*5380*/  STL [R1+0x100], R3 ;  /* 0x0001000301007387 */ /* 0x0001e20000100800 */
[----:B------:R-:W-:Y:S02]  /*5390*/  IMAD.MOV.U32 R32, RZ, RZ, R33 ;  /* 0x000000ffff207224 */ /* 0x000fe400078e0021 */
[----:B------:R-:W-:Y:S01]  /*53a0*/  @!P0 IMAD.IADD R7, R7, 0x1, -R0 ;  /* 0x0000000107078824 */ /* 0x000fe200078e0a00 */
[----:B------:R-:W-:Y:S01]  /*53b0*/  ISETP.GE.AND P0, PT, R28, RZ, PT ;  /* 0x000000ff1c00720c */ /* 0x000fe20003f06270 */
[----:B------:R-:W-:Y:S02]  /*53c0*/  IMAD.MOV.U32 R33, RZ, RZ, R39 ;  /* 0x000000ffff217224 */ /* 0x000fe400078e0027 */
[----:B------:R-:W-:-:S02]  /*53d0*/  IMAD.MOV.U32 R28, RZ, RZ, R30 ;  /* 0x000000ffff1c7224 */ /* 0x000fc400078e001e */
[----:B----4-:R-:W-:Y:S02]  /*53e0*/  IMAD.MOV.U32 R38, RZ, RZ, R44 ;  /* 0x000000ffff267224 */ /* 0x010fe400078e002c */
[----:B------:R-:W2:Y:S04]  /*53f0*/  LDL.LU R44, [R1+0x444] ;  /* 0x00044400012c7983 */ /* 0x000ea80000300800 */
[----:B------:R-:W4:Y:S04]  /*5400*/  LDL.LU R39, [R1+0x3bc] ;  /* 0x0003bc0001277983 */ /* 0x000f280000300800 */
[----:B------:R-:W3:Y:S01]  /*5410*/  LDL.LU R30, [R1+0x3a0] ;  /* 0x0003a000011e7983 */ /* 0x000ee20000300800 */
[----:B------:R-:W-:-:S04]  /*5420*/  IMAD.HI.U32 R14, R4, R8, RZ ;  /* 0x00000008040e7227 */ /* 0x000fc800078e00ff */
[----:B------:R-:W-:-:S04]  /*5430*/  IMAD.MOV R14, RZ, RZ, -R14 ;  /* 0x000000ffff0e7224 */ /* 0x000fc800078e0a0e */
[C---:B------:R-:W-:Y:S01]  /*5440*/  IMAD R8, R0.reuse, R14, R8 ;  /* 0x0000000e00087224 */ /* 0x040fe200078e0208 */
[----:B------:R-:W-:-:S04]  /*5450*/  ISETP.GT.U32.AND P5, PT, R0, R5, PT ;  /* 0x000000050000720c */ /* 0x000fc80003fa4070 */
[----:B------:R-:W-:Y:S02]  /*5460*/  ISETP.GT.U32.AND P3, PT, R0, R8, PT ;  /* 0x000000080000720c */ /* 0x000fe40003f64070 */
[----:B------:R-:W-:-:S07]  /*5470*/  IABS R6, R24 ;  /* 0x0000001800067213 */ /* 0x000fce0000000000 */
[----:B------:R-:W-:-:S04]  /*5480*/  @!P5 IMAD.IADD R5, R5, 0x1, -R0 ;  /* 0x000000010505d824 */ /* 0x000fc800078e0a00 */
[----:B------:R-:W-:Y:S01]  /*5490*/  @!P3 IMAD.IADD R8, R8, 0x1, -R0 ;  /* 0x000000010808b824 */ /* 0x000fe200078e0a00 */
[----:B------:R-:W-:-:S04]  /*54a0*/  ISETP.GT.U32.AND P3, PT, R0, R10, PT ;  /* 0x0000000a0000720c */ /* 0x000fc80003f64070 */
[----:B------:R-:W-:Y:S01]  /*54b0*/  ISETP.GT.U32.AND P5, PT, R0, R8, PT ;  /* 0x000000080000720c */ /* 0x000fe20003fa4070 */
[----:B------:R-:W-:Y:S01]  /*54c0*/  IMAD.HI.U32 R14, R4, R6, RZ ;  /* 0x00000006040e7227 */ /* 0x000fe200078e00ff */
[----:B------:R-:W-:Y:S02]  /*54d0*/  IABS R12, R23 ;  /* 0x00000017000c7213 */ /* 0x000fe40000000000 */
[----:B------:R-:W-:Y:S02]  /*54e0*/  ISETP.GT.U32.AND P6, PT, R0, R5, PT ;  /* 0x000000050000720c */ /* 0x000fe40003fc4070 */
[----:B------:R-:W-:Y:S01]  /*54f0*/  IADD3 R14, -R14, RZ, RZ ;  /* 0x000000ff0e0e7210 */ /* 0x000fe20007ffe1ff */
[----:B------:R-:W-:Y:S01]  /*5500*/  IMAD.HI.U32 R15, R4, R12, RZ ;  /* 0x0000000c040f7227 */ /* 0x000fe200078e00ff */
[----:B------:R-:W-:Y:S02]  /*5510*/  IABS R9, R25 ;  /* 0x0000001900097213 */ /* 0x000fe40000000000 */
[----:B------:R-:W-:Y:S01]  /*5520*/  IABS R2, R26 ;  /* 0x0000001a00027213 */ /* 0x000fe20000000000 */
[----:B------:R-:W-:-:S02]  /*5530*/  @!P3 IMAD.IADD R10, R10, 0x1, -R0 ;  /* 0x000000010a0ab824 */ /* 0x000fc400078e0a00 */
[----:B------:R-:W-:Y:S01]  /*5540*/  @!P5 IMAD.IADD R8, R8, 0x1, -R0 ;  /* 0x000000010808d824 */ /* 0x000fe200078e0a00 */
[----:B------:R-:W-:Y:S01]  /*5550*/  ISETP.GE.AND P5, PT, R22, RZ, PT ;  /* 0x000000ff1600720c */ /* 0x000fe20003fa6270 */
[----:B------:R-:W-:Y:S02]  /*5560*/  IMAD.MOV R15, RZ, RZ, -R15 ;  /* 0x000000ffff0f7224 */ /* 0x000fe400078e0a0f */
[----:B------:R-:W-:Y:S02]  /*5570*/  IMAD R6, R0, R14, R6 ;  /* 0x0000000e00067224 */ /* 0x000fe400078e0206 */
[----:B------:R-:W-:-:S04]  /*5580*/  IMAD.HI.U32 R13, R4, R9, RZ ;  /* 0x00000009040d7227 */ /* 0x000fc800078e00ff */
[----:B------:R-:W-:Y:S01]  /*5590*/  @!P4 IMAD.MOV R10, RZ, RZ, -R10 ;  /* 0x000000ffff0ac224 */ /* 0x000fe200078e0a0a */
[C---:B------:R-:W-:Y:S01]  /*55a0*/  ISETP.GT.U32.AND P4, PT, R0.reuse, R7, PT ;  /* 0x000000070000720c */ /* 0x040fe20003f84070 */
[C---:B------:R-:W-:Y:S02]  /*55b0*/  IMAD R12, R0.reuse, R15, R12 ;  /* 0x0000000f000c7224 */ /* 0x040fe400078e020c */
[----:B------:R-:W-:Y:S01]  /*55c0*/  @!P6 IMAD.IADD R5, R5, 0x1, -R0 ;  /* 0x000000010505e824 */ /* 0x000fe200078e0a00 */
[----:B------:R-:W-:Y:S01]  /*55d0*/  ISETP.GT.U32.AND P6, PT, R0, R6, PT ;  /* 0x000000060000720c */ /* 0x000fe20003fc4070 */
[----:B------:R-:W-:Y:S02]  /*55e0*/  IMAD.MOV R13, RZ, RZ, -R13 ;  /* 0x000000ffff0d7224 */ /* 0x000fe400078e0a0d */
[----:B------:R-:W-:Y:S01]  /*55f0*/  IMAD.HI.U32 R14, R4, R2, RZ ;  /* 0x00000002040e7227 */ /* 0x000fe200078e00ff */
[----:B------:R-:W-:-:S03]  /*5600*/  ISETP.GT.U32.AND P3, PT, R0, R12, PT ;  /* 0x0000000c0000720c */ /* 0x000fc60003f64070 */
[----:B0-----:R-:W-:Y:S02]  /*5610*/  IMAD.MOV.U32 R3, RZ, RZ, R8 ;  /* 0x000000ffff037224 */ /* 0x001fe400078e0008 */
[C---:B------:R-:W-:Y:S02]  /*5620*/  IMAD R9, R0.reuse, R13, R9 ;  /* 0x0000000d00097224 */ /* 0x040fe400078e0209 */
[----:B------:R-:W-:Y:S02]  /*5630*/  IMAD.MOV R14, RZ, RZ, -R14 ;  /* 0x000000ffff0e7224 */ /* 0x000fe400078e0a0e */
[----:B------:R-:W-:Y:S02]  /*5640*/  IMAD.MOV.U32 R8, RZ, RZ, R5 ;  /* 0x000000ffff087224 */ /* 0x000fe400078e0005 */
[C---:B------:R-:W-:Y:S02]  /*5650*/  IMAD R2, R0.reuse, R14, R2 ;  /* 0x0000000e00027224 */ /* 0x040fe400078e0202 */
[----:B------:R-:W-:Y:S01]  /*5660*/  @!P5 IMAD.MOV R8, RZ, RZ, -R8 ;  /* 0x000000ffff08d224 */ /* 0x000fe200078e0a08 */
[----:B------:R-:W-:Y:S01]  /*5670*/  ISETP.GT.U32.AND P5, PT, R0, R9, PT ;  /* 0x000000090000720c */ /* 0x000fe20003fa4070 */
[----:B------:R-:W-:-:S02]  /*5680*/  @!P1 IMAD.MOV R3, RZ, RZ, -R3 ;  /* 0x000000ffff039224 */ /* 0x000fc400078e0a03 */
[--C-:B------:R-:W-:Y:S01]  /*5690*/  @!P4 IMAD.IADD R7, R7, 0x1, -R0.reuse ;  /* 0x000000010707c824 */ /* 0x100fe200078e0a00 */
[----:B------:R-:W-:Y:S01]  /*56a0*/  ISETP.GT.U32.AND P4, PT, R0, R2, PT ;  /* 0x000000020000720c */ /* 0x000fe20003f84070 */
[--C-:B------:R-:W-:Y:S01]  /*56b0*/  @!P6 IMAD.IADD R6, R6, 0x1, -R0.reuse ;  /* 0x000000010606e824 */ /* 0x100fe200078e0a00 */
[----:B------:R-:W-:Y:S01]  /*56c0*/  STL [R1+0xfc], R10 ;  /* 0x0000fc0a01007387 */ /* 0x000fe20000100800 */
[----:B------:R-:W-:-:S03]  /*56d0*/  @!P3 IMAD.IADD R12, R12, 0x1, -R0 ;  /* 0x000000010c0cb824 */ /* 0x000fc600078e0a00 */
[----:B------:R0:W-:Y:S01]  /*56e0*/  STL [R1+0xf8], R3 ;  /* 0x0000f80301007387 */ /* 0x0001e20000100800 */
[C---:B------:R-:W-:Y:S02]  /*56f0*/  ISETP.GT.U32.AND P6, PT, R0.reuse, R6, PT ;  /* 0x000000060000720c */ /* 0x040fe40003fc4070 */
[----:B------:R-:W-:Y:S01]  /*5700*/  @!P5 IMAD.IADD R9, R9, 0x1, -R0 ;  /* 0x000000010909d824 */ /* 0x000fe200078e0a00 */
[----:B------:R-:W-:Y:S01]  /*5710*/  ISETP.GT.U32.AND P1, PT, R0, R12, PT ;  /* 0x0000000c0000720c */ /* 0x000fe20003f24070 */
[----:B0-----:R-:W-:-:S04]  /*5720*/  IMAD.MOV.U32 R3, RZ, RZ, R11 ;  /* 0x000000ffff037224 */ /* 0x001fc800078e000b */
[----:B------:R-:W-:Y:S01]  /*5730*/  @!P2 IMAD.MOV R3, RZ, RZ, -R3 ;  /* 0x000000ffff03a224 */ /* 0x000fe200078e0a03 */
[----:B------:R-:W-:Y:S01]  /*5740*/  STL [R1+0xf4], R8 ;  /* 0x0000f40801007387 */ /* 0x000fe20000100800 */
[----:B------:R-:W-:Y:S01]  /*5750*/  @!P4 IMAD.IADD R2, R2, 0x1, -R0 ;  /* 0x000000010202c824 */ /* 0x000fe200078e0a00 */
[----:B------:R-:W-:Y:S02]  /*5760*/  ISETP.GE.AND P3, PT, R23, RZ, PT ;  /* 0x000000ff1700720c */ /* 0x000fe40003f66270 */
[----:B------:R0:W-:Y:S01]  /*5770*/  STL [R1+0xf0], R3 ;  /* 0x0000f00301007387 */ /* 0x0001e20000100800 */
[----:B------:R-:W-:Y:S02]  /*5780*/  ISETP.GT.U32.AND P4, PT, R0, R9, PT ;  /* 0x000000090000720c */ /* 0x000fe40003f84070 */
[----:B------:R-:W-:Y:S02]  /*5790*/  ISETP.GE.AND P2, PT, R24, RZ, PT ;  /* 0x000000ff1800720c */ /* 0x000fe40003f46270 */
[----:B------:R-:W-:Y:S01]  /*57a0*/  @!P6 IADD3 R6, R6, -R0, RZ ;  /* 0x800000000606e210 */ /* 0x000fe20007ffe0ff */
[----:B0-----:R-:W-:-:S04]  /*57b0*/  IMAD.MOV.U32 R3, RZ, RZ, R7 ;  /* 0x000000ffff037224 */ /* 0x001fc800078e0007 */
[----:B------:R-:W-:Y:S01]  /*57c0*/  @!P0 IMAD.MOV R3, RZ, RZ, -R3 ;  /* 0x000000ffff038224 */ /* 0x000fe200078e0a03 */
[----:B------:R-:W-:Y:S01]  /*57d0*/  ISETP.GT.U32.AND P0, PT, R0, R2, PT ;  /* 0x000000020000720c */ /* 0x000fe20003f04070 */
[----:B------:R-:W-:Y:S01]  /*57e0*/  @!P1 IMAD.IADD R12, R12, 0x1, -R0 ;  /* 0x000000010c0c9824 */ /* 0x000fe200078e0a00 */
[----:B------:R-:W-:Y:S02]  /*57f0*/  IABS R5, R29 ;  /* 0x0000001d00057213 */ /* 0x000fe40000000000 */
[----:B------:R-:W-:Y:S01]  /*5800*/  ISETP.GE.AND P5, PT, R29, RZ, PT ;  /* 0x000000ff1d00720c */ /* 0x000fe20003fa6270 */
[----:B------:R0:W-:Y:S01]  /*5810*/  STL [R1+0xec], R3 ;  /* 0x0000ec0301007387 */ /* 0x0001e20000100800 */
[----:B------:R-:W-:Y:S01]  /*5820*/  ISETP.GE.AND P1, PT, R25, RZ, PT ;  /* 0x000000ff1900720c */ /* 0x000fe20003f26270 */
[----:B------:R-:W-:Y:S02]  /*5830*/  IMAD.MOV.U32 R25, RZ, RZ, R31 ;  /* 0x000000ffff197224 */ /* 0x000fe400078e001f */
[----:B------:R-:W-:Y:S01]  /*5840*/  IMAD.MOV.U32 R31, RZ, RZ, R33 ;  /* 0x000000ffff1f7224 */ /* 0x000fe200078e0021 */
[----:B------:R-:W-:Y:S01]  /*5850*/  IABS R11, R28 ;  /* 0x0000001c000b7213 */ /* 0x000fe20000000000 */
[----:B------:R-:W-:-:S02]  /*5860*/  IMAD.MOV.U32 R33, RZ, RZ, R35 ;  /* 0x000000ffff217224 */ /* 0x000fc400078e0023 */
[----:B0-----:R-:W-:Y:S02]  /*5870*/  IMAD.MOV.U32 R3, RZ, RZ, R6 ;  /* 0x000000ffff037224 */ /* 0x001fe400078e0006 */
[----:B------:R-:W-:Y:S02]  /*5880*/  @!P3 IMAD.MOV R12, RZ, RZ, -R12 ;  /* 0x000000ffff0cb224 */ /* 0x000fe400078e0a0c */
[--C-:B------:R-:W-:Y:S01]  /*5890*/  @!P4 IMAD.IADD R9, R9, 0x1, -R0.reuse ;  /* 0x000000010909c824 */ /* 0x100fe200078e0a00 */
[----:B------:R-:W-:Y:S01]  /*58a0*/  ISETP.GE.AND P4, PT, R28, RZ, PT ;  /* 0x000000ff1c00720c */ /* 0x000fe20003f86270 */
[----:B------:R-:W-:Y:S02]  /*58b0*/  @!P2 IMAD.MOV R3, RZ, RZ, -R3 ;  /* 0x000000ffff03a224 */ /* 0x000fe400078e0a03 */
[----:B------:R-:W-:Y:S02]  /*58c0*/  @!P0 IMAD.IADD R2, R2, 0x1, -R0 ;  /* 0x0000000102028824 */ /* 0x000fe400078e0a00 */
[----:B----4-:R-:W-:-:S02]  /*58d0*/  IMAD.MOV.U32 R35, RZ, RZ, R39 ;  /* 0x000000ffff237224 */ /* 0x010fc400078e0027 */
[----:B------:R-:W4:Y:S01]  /*58e0*/  LDL.LU R39, [R1+0x41c] ;  /* 0x00041c0001277983 */ /* 0x000f220000300800 */
[----:B---3--:R-:W-:Y:S02]  /*58f0*/  IMAD.MOV.U32 R29, RZ, RZ, R30 ;  /* 0x000000ffff1d7224 */ /* 0x008fe400078e001e */
[----:B------:R-:W-:Y:S02]  /*5900*/  IMAD.MOV.U32 R30, RZ, RZ, R32 ;  /* 0x000000ffff1e7224 */ /* 0x000fe400078e0020 */
[----:B------:R-:W-:Y:S02]  /*5910*/  IMAD.MOV.U32 R32, RZ, RZ, R34 ;  /* 0x000000ffff207224 */ /* 0x000fe400078e0022 */
[----:B------:R-:W-:Y:S02]  /*5920*/  IMAD.MOV.U32 R34, RZ, RZ, R36 ;  /* 0x000000ffff227224 */ /* 0x000fe400078e0024 */
[----:B------:R-:W-:Y:S02]  /*5930*/  IMAD.MOV.U32 R36, RZ, RZ, R40 ;  /* 0x000000ffff247224 */ /* 0x000fe400078e0028 */
[----:B------:R-:W-:-:S02]  /*5940*/  IMAD.MOV.U32 R40, RZ, RZ, R48 ;  /* 0x000000ffff287224 */ /* 0x000fc400078e0030 */
[----:B------:R-:W-:Y:S01]  /*5950*/  IMAD.MOV.U32 R28, RZ, RZ, R30 ;  /* 0x000000ffff1c7224 */ /* 0x000fe200078e001e */
[----:B------:R-:W3:Y:S01]  /*5960*/  LDL.LU R48, [R1+0x428] ;  /* 0x0004280001307983 */ /* 0x000ee20000300800 */
[----:B------:R-:W-:Y:S02]  /*5970*/  IMAD.MOV.U32 R30, RZ, RZ, R31 ;  /* 0x000000ffff1e7224 */ /* 0x000fe400078e001f */
[----:B------:R-:W-:Y:S01]  /*5980*/  IMAD.MOV.U32 R31, RZ, RZ, R32 ;  /* 0x000000ffff1f7224 */ /* 0x000fe200078e0020 */
[----:B------:R-:W2:Y:S01]  /*5990*/  LDL.LU R22, [R1+0x3a4] ;  /* 0x0003a40001167983 */ /* 0x000ea20000300800 */
[----:B------:R-:W-:Y:S01]  /*59a0*/  IMAD.MOV.U32 R32, RZ, RZ, R33 ;  /* 0x000000ffff207224 */ /* 0x000fe200078e0021 */
[----:B------:R-:W-:Y:S02]  /*59b0*/  ISETP.GE.AND P0, PT, R28, RZ, PT ;  /* 0x000000ff1c00720c */ /* 0x000fe40003f06270 */
[----:B------:R0:W-:Y:S01]  /*59c0*/  STL [R1+0xe8], R12 ;  /* 0x0000e80c01007387 */ /* 0x0001e20000100800 */
[----:B------:R-:W-:-:S03]  /*59d0*/  IMAD.MOV.U32 R33, RZ, RZ, R34 ;  /* 0x000000ffff217224 */ /* 0x000fc600078e0022 */
[----:B------:R1:W-:Y:S01]  /*59e0*/  STL [R1+0xe0], R3 ;  /* 0x0000e00301007387 */ /* 0x0003e20000100800 */
[----:B------:R-:W-:Y:S02]  /*59f0*/  IMAD.MOV.U32 R34, RZ, RZ, R35 ;  /* 0x000000ffff227224 */ /* 0x000fe400078e0023 */
[----:B------:R-:W-:Y:S01]  /*5a00*/  IMAD.MOV.U32 R35, RZ, RZ, R36 ;  /* 0x000000ffff237224 */ /* 0x000fe200078e0024 */
[----:B0-----:R-:W-:Y:S01]  /*5a10*/  IABS R12, R28 ;  /* 0x0000001c000c7213 */ /* 0x001fe20000000000 */
[----:B------:R-:W-:Y:S02]  /*5a20*/  IMAD.MOV.U32 R28, RZ, RZ, R30 ;  /* 0x000000ffff1c7224 */ /* 0x000fe400078e001e */
[----:B-1----:R-:W-:Y:S02]  /*5a30*/  IMAD.MOV.U32 R3, RZ, RZ, R9 ;  /* 0x000000ffff037224 */ /* 0x002fe400078e0009 */
[----:B------:R-:W-:Y:S01]  /*5a40*/  IMAD.MOV.U32 R30, RZ, RZ, R31 ;  /* 0x000000ffff1e7224 */ /* 0x000fe200078e001f */
[----:B------:R-:W-:Y:S01]  /*5a50*/  MOV R31, R32 ;  /* 0x00000020001f7202 */ /* 0x000fe20000000f00 */
[----:B------:R-:W-:-:S02]  /*5a60*/  IMAD.MOV.U32 R36, RZ, RZ, R43 ;  /* 0x000000ffff247224 */ /* 0x000fc400078e002b */
[----:B------:R-:W-:Y:S02]  /*5a70*/  @!P1 IMAD.MOV R3, RZ, RZ, -R3 ;  /* 0x000000ffff039224 */ /* 0x000fe400078e0a03 */
[----:B------:R-:W-:Y:S02]  /*5a80*/  IMAD.MOV.U32 R32, RZ, RZ, R33 ;  /* 0x000000ffff207224 */ /* 0x000fe400078e0021 */
[----:B------:R-:W-:Y:S02]  /*5a90*/  IMAD.MOV.U32 R33, RZ, RZ, R34 ;  /* 0x000000ffff217224 */ /* 0x000fe400078e0022 */
[----:B------:R-:W-:Y:S02]  /*5aa0*/  IMAD.MOV.U32 R43, RZ, RZ, R49 ;  /* 0x000000ffff2b7224 */ /* 0x000fe400078e0031 */
[----:B------:R-:W-:Y:S02]  /*5ab0*/  IMAD.MOV.U32 R34, RZ, RZ, R35 ;  /* 0x000000ffff227224 */ /* 0x000fe400078e0023 */
[----:B------:R-:W-:-:S02]  /*5ac0*/  IMAD.MOV.U32 R49, RZ, RZ, R58 ;  /* 0x000000ffff317224 */ /* 0x000fc400078e003a */
        /* <DEDUP_REMOVED lines=9> */
[----:B------:R-:W-:Y:S02]  /*5b60*/  ISETP.GT.U32.AND P3, PT, R0, R8, PT ;  /* 0x000000080000720c */ /* 0x000fe40003f64070 */
[----:B------:R-:W-:Y:S02]  /*5b70*/  IABS R10, R27 ;  /* 0x0000001b000a7213 */ /* 0x000fe40000000000 */
[----:B------:R-:W-:-:S03]  /*5b80*/  ISETP.GE.AND P6, PT, R26, RZ, PT ;  /* 0x000000ff1a00720c */ /* 0x000fc60003fc6270 */
[----:B------:R-:W-:-:S06]  /*5b90*/  IMAD.HI.U32 R5, R4, R10, RZ ;  /* 0x0000000a04057227 */ /* 0x000fcc00078e00ff */
[----:B------:R-:W-:Y:S02]  /*5ba0*/  @!P3 IMAD.IADD R8, R8, 0x1, -R0 ;  /* 0x000000010808b824 */ /* 0x000fe400078e0a00 */
[----:B------:R-:W-:-:S03]  /*5bb0*/  IMAD.HI.U32 R7, R4, R11, RZ ;  /* 0x0000000b04077227 */ /* 0x000fc600078e00ff */
[C---:B------:R-:W-:Y:S01]  /*5bc0*/  ISETP.GT.U32.AND P1, PT, R0.reuse, R8, PT ;  /* 0x000000080000720c */ /* 0x040fe20003f24070 */
[----:B------:R-:W-:Y:S01]  /*5bd0*/  IMAD.MOV R5, RZ, RZ, -R5 ;  /* 0x000000ffff057224 */ /* 0x000fe200078e0a05 */
[----:B------:R-:W-:Y:S01]  /*5be0*/  IADD3 R7, -R7, RZ, RZ ;  /* 0x000000ff07077210 */ /* 0x000fe20007ffe1ff */
[----:B0-----:R-:W-:Y:S02]  /*5bf0*/  IMAD.MOV.U32 R3, RZ, RZ, R2 ;  /* 0x000000ffff037224 */ /* 0x001fe400078e0002 */
[----:B------:R-:W-:Y:S02]  /*5c00*/  IMAD R10, R0, R5, R10 ;  /* 0x00000005000a7224 */ /* 0x000fe400078e020a */
[----:B------:R-:W-:-:S04]  /*5c10*/  IMAD.HI.U32 R2, R4, R12, RZ ;  /* 0x0000000c04027227 */ /* 0x000fc800078e00ff */
[----:B------:R-:W-:Y:S01]  /*5c20*/  @!P6 IMAD.MOV R3, RZ, RZ, -R3 ;  /* 0x000000ffff03e224 */ /* 0x000fe200078e0a03 */
[C---:B------:R-:W-:Y:S01]  /*5c30*/  ISETP.GT.U32.AND P6, PT, R0.reuse, R10, PT ;  /* 0x0000000a0000720c */ /* 0x040fe20003fc4070 */
[----:B------:R-:W-:Y:S01]  /*5c40*/  IMAD R11, R0, R7, R11 ;  /* 0x00000007000b7224 */ /* 0x000fe200078e020b */
[----:B------:R-:W-:Y:S01]  /*5c50*/  IADD3 R2, -R2, RZ, RZ ;  /* 0x000000ff02027210 */ /* 0x000fe20007ffe1ff */
[----:B------:R-:W-:-:S03]  /*5c60*/  @!P1 IMAD.IADD R8, R8, 0x1, -R0 ;  /* 0x0000000108089824 */ /* 0x000fc600078e0a00 */
[C---:B------:R-:W-:Y:S01]  /*5c70*/  ISETP.GT.U32.AND P1, PT, R0.reuse, R11, PT ;  /* 0x0000000b0000720c */ /* 0x040fe20003f24070 */
[----:B------:R-:W-:-:S06]  /*5c80*/  IMAD R2, R0, R2, R12 ;  /* 0x0000000200027224 */ /* 0x000fcc00078e020c */
[----:B------:R-:W-:Y:S01]  /*5c90*/  @!P6 IMAD.IADD R10, R10, 0x1, -R0 ;  /* 0x000000010a0ae824 */ /* 0x000fe200078e0a00 */
[C---:B------:R-:W-:Y:S01]  /*5ca0*/  ISETP.GT.U32.AND P6, PT, R0.reuse, R2, PT ;  /* 0x000000020000720c */ /* 0x040fe20003fc4070 */
[----:B------:R-:W-:Y:S01]  /*5cb0*/  IMAD.MOV.U32 R23, RZ, RZ, R32 ;  /* 0x000000ffff177224 */ /* 0x000fe200078e0020 */
[----:B------:R-:W-:Y:S01]  /*5cc0*/  ISETP.GE.AND P2, PT, R27, RZ, PT ;  /* 0x000000ff1b00720c */ /* 0x000fe20003f46270 */
[----:B------:R-:W-:Y:S01]  /*5cd0*/  IMAD.MOV.U32 R27, RZ, RZ, R31 ;  /* 0x000000ffff1b7224 */ /* 0x000fe200078e001f */
[----:B------:R-:W-:Y:S01]  /*5ce0*/  IABS R7, R28 ;  /* 0x0000001c00077213 */ /* 0x000fe20000000000 */
[----:B------:R-:W-:Y:S01]  /*5cf0*/  @!P1 IMAD.IADD R11, R11, 0x1, -R0 ;  /* 0x000000010b0b9824 */ /* 0x000fe200078e0a00 */
[----:B------:R-:W-:Y:S01]  /*5d00*/  ISETP.GT.U32.AND P1, PT, R0, R10, PT ;  /* 0x0000000a0000720c */ /* 0x000fe20003f24070 */
[----:B------:R-:W-:Y:S02]  /*5d10*/  IMAD.MOV.U32 R32, RZ, RZ, R35 ;  /* 0x000000ffff207224 */ /* 0x000fe400078e0023 */
[----:B------:R-:W-:-:S02]  /*5d20*/  IMAD.MOV.U32 R24, RZ, RZ, R30 ;  /* 0x000000ffff187224 */ /* 0x000fc400078e001e */
[----:B------:R-:W-:Y:S02]  /*5d30*/  IMAD.MOV.U32 R31, RZ, RZ, R34 ;  /* 0x000000ffff1f7224 */ /* 0x000fe400078e0022 */
[----:B------:R-:W-:Y:S01]  /*5d40*/  IMAD.MOV.U32 R35, RZ, RZ, R36 ;  /* 0x000000ffff237224 */ /* 0x000fe200078e0024 */
[----:B------:R-:W-:Y:S01]  /*5d50*/  IABS R9, R29 ;  /* 0x0000001d00097213 */ /* 0x000fe20000000000 */
[----:B------:R-:W-:Y:S01]  /*5d60*/  IMAD.MOV.U32 R30, RZ, RZ, R33 ;  /* 0x000000ffff1e7224 */ /* 0x000fe200078e0021 */
[----:B------:R-:W4:Y:S01]  /*5d70*/  LDL.LU R36, [R1+0x3f4] ;  /* 0x0003f40001247983 */ /* 0x000f220000300800 */
[----:B------:R-:W-:Y:S02]  /*5d80*/  IMAD.MOV.U32 R33, RZ, RZ, R50 ;  /* 0x000000ffff217224 */ /* 0x000fe400078e0032 */
[----:B------:R-:W-:Y:S01]  /*5d90*/  IMAD.HI.U32 R13, R4, R7, RZ ;  /* 0x00000007040d7227 */ /* 0x000fe200078e00ff */
[----:B------:R-:W-:-:S03]  /*5da0*/  IABS R6, R25 ;  /* 0x0000001900067213 */ /* 0x000fc60000000000 */
[----:B------:R-:W-:Y:S02]  /*5db0*/  @!P6 IMAD.IADD R2, R2, 0x1, -R0 ;  /* 0x000000010202e824 */ /* 0x000fe400078e0a00 */
[----:B------:R-:W-:Y:S02]  /*5dc0*/  IMAD.MOV R13, RZ, RZ, -R13 ;  /* 0x000000ffff0d7224 */ /* 0x000fe400078e0a0d */
[----:B------:R-:W-:Y:S01]  /*5dd0*/  IMAD.HI.U32 R14, R4, R9, RZ ;  /* 0x00000009040e7227 */ /* 0x000fe200078e00ff */
[----:B------:R-:W-:-:S03]  /*5de0*/  ISETP.GT.U32.AND P6, PT, R0, R2, PT ;  /* 0x000000020000720c */ /* 0x000fc60003fc4070 */
[----:B------:R-:W-:Y:S02]  /*5df0*/  IMAD R7, R0, R13, R7 ;  /* 0x0000000d00077224 */ /* 0x000fe400078e0207 */
[----:B------:R-:W-:-:S04]  /*5e00*/  IMAD.HI.U32 R12, R4, R6, RZ ;  /* 0x00000006040c7227 */ /* 0x000fc800078e00ff */
[----:B------:R-:W-:Y:S02]  /*5e10*/  IMAD.MOV R14, RZ, RZ, -R14 ;  /* 0x000000ffff0e7224 */ /* 0x000fe400078e0a0e */
[----:B------:R-:W-:Y:S01]  /*5e20*/  @!P1 IMAD.IADD R10, R10, 0x1, -R0 ;  /* 0x000000010a0a9824 */ /* 0x000fe200078e0a00 */
[C---:B------:R-:W-:Y:S01]  /*5e30*/  ISETP.GT.U32.AND P1, PT, R0.reuse, R7, PT ;  /* 0x000000070000720c */ /* 0x040fe20003f24070 */
[----:B------:R-:W-:Y:S02]  /*5e40*/  IMAD.MOV R12, RZ, RZ, -R12 ;  /* 0x000000ffff0c7224 */ /* 0x000fe400078e0a0c */
[C---:B------:R-:W-:Y:S02]  /*5e50*/  IMAD R9, R0.reuse, R14, R9 ;  /* 0x0000000e00097224 */ /* 0x040fe400078e0209 */
[----:B------:R-:W-:Y:S02]  /*5e60*/  IMAD R6, R0, R12, R6 ;  /* 0x0000000c00067224 */ /* 0x000fe400078e0206 */
[----:B------:R-:W-:-:S03]  /*5e70*/  @!P6 IMAD.IADD R2, R2, 0x1, -R0 ;  /* 0x000000010202e824 */ /* 0x000fc600078e0a00 */
[----:B------:R-:W-:Y:S02]  /*5e80*/  ISETP.GT.U32.AND P6, PT, R0, R6, PT ;  /* 0x000000060000720c */ /* 0x000fe40003fc4070 */
[----:B------:R-:W-:Y:S01]  /*5e90*/  ISETP.GE.AND P3, PT, R28, RZ, PT ;  /* 0x000000ff1c00720c */ /* 0x000fe20003f66270 */
[----:B------:R-:W-:Y:S01]  /*5ea0*/  @!P1 IMAD.IADD R7, R7, 0x1, -R0 ;  /* 0x0000000107079824 */ /* 0x000fe200078e0a00 */
[----:B------:R-:W-:Y:S01]  /*5eb0*/  IABS R12, R27 ;  /* 0x0000001b000c7213 */ /* 0x000fe20000000000 */
[----:B------:R-:W-:Y:S02]  /*5ec0*/  IMAD.MOV.U32 R28, RZ, RZ, R30 ;  /* 0x000000ffff1c7224 */ /* 0x000fe400078e001e */
[----:B------:R-:W-:Y:S02]  /*5ed0*/  IMAD.MOV.U32 R26, RZ, RZ, R31 ;  /* 0x000000ffff1a7224 */ /* 0x000fe400078e001f */
[----:B------:R-:W-:Y:S02]  /*5ee0*/  IMAD.MOV.U32 R30, RZ, RZ, R32 ;  /* 0x000000ffff1e7224 */ /* 0x000fe400078e0020 */
[----:B------:R-:W-:-:S02]  /*5ef0*/  IMAD.MOV.U32 R32, RZ, RZ, R33 ;  /* 0x000000ffff207224 */ /* 0x000fc400078e0021 */
[----:B------:R-:W-:Y:S02]  /*5f00*/  IMAD.MOV.U32 R31, RZ, RZ, R35 ;  /* 0x000000ffff1f7224 */ /* 0x000fe400078e0023 */
[----:B------:R-:W-:Y:S02]  /*5f10*/  IMAD.MOV.U32 R35, RZ, RZ, R47 ;  /* 0x000000ffff237224 */ /* 0x000fe400078e002f */
[----:B------:R-:W-:-:S04]  /*5f20*/  IMAD.HI.U32 R15, R4, R12, RZ ;  /* 0x0000000c040f7227 */ /* 0x000fc800078e00ff */
[----:B------:R-:W-:Y:S02]  /*5f30*/  @!P6 IMAD.IADD R6, R6, 0x1, -R0 ;  /* 0x000000010606e824 */ /* 0x000fe400078e0a00 */
[----:B------:R-:W-:-:S04]  /*5f40*/  IMAD.MOV R15, RZ, RZ, -R15 ;  /* 0x000000ffff0f7224 */ /* 0x000fc800078e0a0f */
[----:B------:R-:W-:Y:S01]  /*5f50*/  IMAD R12, R0, R15, R12 ;  /* 0x0000000f000c7224 */ /* 0x000fe200078e020c */
[----:B------:R-:W-:Y:S01]  /*5f60*/  ISETP.GE.AND P1, PT, R29, RZ, PT ;  /* 0x000000ff1d00720c */ /* 0x000fe20003f26270 */
[----:B------:R-:W-:Y:S01]  /*5f70*/  IMAD.MOV.U32 R29, RZ, RZ, R30 ;  /* 0x000000ffff1d7224 */ /* 0x000fe200078e001e */
[----:B------:R-:W-:Y:S01]  /*5f80*/  MOV R30, R31 ;  /* 0x0000001f001e7202 */ /* 0x000fe20000000f00 */
[----:B------:R-:W-:Y:S01]  /*5f90*/  IMAD.MOV.U32 R31, RZ, RZ, R35 ;  /* 0x000000ffff1f7224 */ /* 0x000fe200078e0023 */
[----:B--2---:R-:W-:-:S05]  /*5fa0*/  IABS R5, R22 ;  /* 0x0000001600057213 */ /* 0x004fca0000000000 */
[----:B------:R-:W-:-:S04]  /*5fb0*/  IMAD.HI.U32 R13, R4, R5, RZ ;  /* 0x00000005040d7227 */ /* 0x000fc800078e00ff */
[----:B------:R-:W-:-:S04]  /*5fc0*/  IMAD.MOV R13, RZ, RZ, -R13 ;  /* 0x000000ffff0d7224 */ /* 0x000fc800078e0a0d */
[----:B------:R-:W-:Y:S02]  /*5fd0*/  IMAD R5, R0, R13, R5 ;  /* 0x0000000d00057224 */ /* 0x000fe400078e0205 */
[----:B---3--:R-:W-:Y:S02]  /*5fe0*/  IMAD.MOV.U32 R34, RZ, RZ, R46 ;  /* 0x000000ffff227224 */ /* 0x008fe400078e002e */
[----:B------:R-:W2:Y:S04]  /*5ff0*/  LDL.LU R46, [R1+0x40c] ;  /* 0x00040c00012e7983 */ /* 0x000ea80000300800 */
[----:B------:R-:W3:Y:S04]  /*6000*/  LDL.LU R50, [R1+0x534] ;  /* 0x0005340001327983 */ /* 0x000ee80000300800 */
[----:B------:R0:W-:Y:S02]  /*6010*/  STL [R1+0xd0], R3 ;  /* 0x0000d00301007387 */ /* 0x0001e40000100800 */
[----:B0-----:R-:W-:-:S04]  /*6020*/  IMAD.MOV.U32 R3, RZ, RZ, R8 ;  /* 0x000000ffff037224 */ /* 0x001fc800078e0008 */
[----:B------:R-:W-:Y:S01]  /*6030*/  @!P5 IMAD.MOV R3, RZ, RZ, -R3 ;  /* 0x000000ffff03d224 */ /* 0x000fe200078e0a03 */
[----:B------:R-:W-:-:S04]  /*6040*/  ISETP.GT.U32.AND P5, PT, R0, R11, PT ;  /* 0x0000000b0000720c */ /* 0x000fc80003fa4070 */
[----:B------:R0:W-:Y:S01]  /*6050*/  STL [R1+0xcc], R3 ;  /* 0x0000cc0301007387 */ /* 0x0001e20000100800 */
[----:B------:R-:W-:Y:S02]  /*6060*/  IMAD.MOV.U32 R33, RZ, RZ, R34 ;  /* 0x000000ffff217224 */ /* 0x000fe400078e0022 */
[----:B0-----:R-:W-:Y:S01]  /*6070*/  IMAD.MOV.U32 R3, RZ, RZ, R10 ;  /* 0x000000ffff037224 */ /* 0x001fe200078e000a */
[----:B------:R-:W3:Y:S03]  /*6080*/  LDL.LU R47, [R1+0x4d0] ;  /* 0x0004d000012f7983 */ /* 0x000ee60000300800 */
[----:B------:R-:W-:Y:S01]  /*6090*/  @!P2 IMAD.MOV R3, RZ, RZ, -R3 ;  /* 0x000000ffff03a224 */ /* 0x000fe200078e0a03 */
[C---:B------:R-:W-:Y:S01]  /*60a0*/  ISETP.GT.U32.AND P2, PT, R0.reuse, R9, PT ;  /* 0x000000090000720c */ /* 0x040fe20003f44070 */
[----:B------:R-:W-:Y:S01]  /*60b0*/  @!P5 IMAD.IADD R11, R11, 0x1, -R0 ;  /* 0x000000010b0bd824 */ /* 0x000fe200078e0a00 */
[----:B------:R-:W-:-:S02]  /*60c0*/  ISETP.GT.U32.AND P5, PT, R0, R5, PT ;  /* 0x000000050000720c */ /* 0x000fc40003fa4070 */
[----:B------:R-:W-:Y:S02]  /*60d0*/  MOV R34, R52 ;  /* 0x0000003400227202 */ /* 0x000fe40000000f00 */
[----:B------:R-:W3:Y:S04]  /*60e0*/  LDL.LU R52, [R1+0x504] ;  /* 0x0005040001347983 */ /* 0x000ee80000300800 */
[----:B------:R0:W-:Y:S03]  /*60f0*/  STL [R1+0xc8], R3 ;  /* 0x0000c80301007387 */ /* 0x0001e60000100800 */
[--C-:B------:R-:W-:Y:S01]  /*6100*/  @!P2 IMAD.IADD R9, R9, 0x1, -R0.reuse ;  /* 0x000000010909a824 */ /* 0x100fe200078e0a00 */
[----:B------:R-:W-:Y:S01]  /*6110*/  ISETP.GT.U32.AND P2, PT, R0, R7, PT ;  /* 0x000000070000720c */ /* 0x000fe20003f44070 */
[----:B------:R-:W-:-:S02]  /*6120*/  @!P5 IMAD.IADD R5, R5, 0x1, -R0 ;  /* 0x000000010505d824 */ /* 0x000fc400078e0a00 */
[----:B0-----:R-:W-:Y:S01]  /*6130*/  IMAD.MOV.U32 R3, RZ, RZ, R11 ;  /* 0x000000ffff037224 */ /* 0x001fe200078e000b */
[----:B------:R-:W-:-:S03]  /*6140*/  ISETP.GT.U32.AND P5, PT, R0, R9, PT ;  /* 0x000000090000720c */ /* 0x000fc60003fa4070 */
[----:B------:R-:W-:Y:S01]  /*6150*/  @!P4 IMAD.MOV R3, RZ, RZ, -R3 ;  /* 0x000000ffff03c224 */ /* 0x000fe200078e0a03 */
[----:B------:R-:W-:-:S05]  /*6160*/  ISETP.GT.U32.AND P4, PT, R0, R6, PT ;  /* 0x000000060000720c */ /* 0x000fca0003f84070 */
[----:B------:R-:W-:Y:S01]  /*6170*/  @!P2 IMAD.IADD R7, R7, 0x1, -R0 ;  /* 0x000000010707a824 */ /* 0x000fe200078e0a00 */
[----:B------:R0:W-:Y:S01]  /*6180*/  STL [R1+0xc4], R3 ;  /* 0x0000c40301007387 */ /* 0x0001e20000100800 */
[----:B------:R-:W-:Y:S01]  /*6190*/  ISETP.GT.U32.AND P2, PT, R0, R12, PT ;  /* 0x0000000c0000720c */ /* 0x000fe20003f44070 */
[----:B0-----:R-:W-:Y:S02]  /*61a0*/  IMAD.MOV.U32 R3, RZ, RZ, R2 ;  /* 0x000000ffff037224 */ /* 0x001fe400078e0002 */
[--C-:B------:R-:W-:Y:S02]  /*61b0*/  @!P5 IMAD.IADD R9, R9, 0x1, -R0.reuse ;  /* 0x000000010909d824 */ /* 0x100fe400078e0a00 */
[----:B------:R-:W-:Y:S02]  /*61c0*/  @!P0 IMAD.MOV R3, RZ, RZ, -R3 ;  /* 0x000000ffff038224 */ /* 0x000fe400078e0a03 */
[----:B------:R-:W-:Y:S01]  /*61d0*/  @!P4 IMAD.IADD R6, R6, 0x1, -R0 ;  /* 0x000000010606c824 */ /* 0x000fe200078e0a00 */
[----:B------:R-:W-:Y:S01]  /*61e0*/  ISETP.GE.AND P4, PT, R25, RZ, PT ;  /* 0x000000ff1900720c */ /* 0x000fe20003f86270 */
[----:B------:R-:W-:Y:S01]  /*61f0*/  IMAD.MOV.U32 R25, RZ, RZ, R30 ;  /* 0x000000ffff197224 */ /* 0x000fe200078e001e */
[----:B------:R0:W-:Y:S01]  /*6200*/  STL [R1+0xc0], R3 ;  /* 0x0000c00301007387 */ /* 0x0001e20000100800 */
[----:B------:R-:W-:-:S02]  /*6210*/  IMAD.MOV.U32 R30, RZ, RZ, R31 ;  /* 0x000000ffff1e7224 */ /* 0x000fc400078e001f */
[----:B------:R-:W-:Y:S01]  /*6220*/  IMAD.MOV.U32 R31, RZ, RZ, R37 ;  /* 0x000000ffff1f7224 */ /* 0x000fe200078e0025 */
[----:B------:R-:W4:Y:S01]  /*6230*/  LDL.LU R35, [R1+0x3e8] ;  /* 0x0003e80001237983 */ /* 0x000f220000300800 */
[----:B------:R-:W-:Y:S02]  /*6240*/  @!P3 IMAD.MOV R7, RZ, RZ, -R7 ;  /* 0x000000ffff07b224 */ /* 0x000fe400078e0a07 */
[----:B------:R-:W-:Y:S02]  /*6250*/  @!P2 IMAD.IADD R12, R12, 0x1, -R0 ;  /* 0x000000010c0ca824 */ /* 0x000fe400078e0a00 */
[----:B0-----:R-:W-:Y:S01]  /*6260*/  IMAD.MOV.U32 R3, RZ, RZ, R9 ;  /* 0x000000ffff037224 */ /* 0x001fe200078e0009 */
[----:B------:R-:W-:Y:S01]  /*6270*/  ISETP.GE.AND P2, PT, R27, RZ, PT ;  /* 0x000000ff1b00720c */ /* 0x000fe20003f46270 */
[----:B------:R-:W-:Y:S01]  /*6280*/  IMAD.MOV.U32 R27, RZ, RZ, R30 ;  /* 0x000000ffff1b7224 */ /* 0x000fe200078e001e */
[----:B------:R-:W2:Y:S01]  /*6290*/  LDL.LU R37, [R1+0x3ec] ;  /* 0x0003ec0001257983 */ /* 0x000ea20000300800 */
[----:B------:R-:W-:Y:S01]  /*62a0*/  @!P1 IMAD.MOV R3, RZ, RZ, -R3 ;  /* 0x000000ffff039224 */ /* 0x000fe200078e0a03 */
[----:B------:R-:W-:Y:S01]  /*62b0*/  MOV R30, R31 ;  /* 0x0000001f001e7202 */ /* 0x000fe20000000f00 */
[----:B------:R-:W-:Y:S01]  /*62c0*/  IMAD.MOV.U32 R31, RZ, RZ, R32 ;  /* 0x000000ffff1f7224 */ /* 0x000fe200078e0020 */
[----:B------:R0:W-:Y:S01]  /*62d0*/  STL [R1+0xbc], R7 ;  /* 0x0000bc0701007387 */ /* 0x0001e20000100800 */
[----:B------:R-:W-:-:S03]  /*62e0*/  IMAD.MOV.U32 R32, RZ, RZ, R33 ;  /* 0x000000ffff207224 */ /* 0x000fc600078e0021 */
[----:B------:R1:W-:Y:S04]  /*62f0*/  STL [R1+0xb8], R3 ;  /* 0x0000b80301007387 */ /* 0x0003e80000100800 */
[----:B------:R-:W3:Y:S01]  /*6300*/  LDL.LU R33, [R1+0x3e4] ;  /* 0x0003e40001217983 */ /* 0x000ee20000300800 */
[----:B------:R-:W-:Y:S02]  /*6310*/  IABS R13, R23 ;  /* 0x00000017000d7213 */ /* 0x000fe40000000000 */
[----:B------:R-:W-:Y:S02]  /*6320*/  IABS R8, R24 ;  /* 0x0000001800087213 */ /* 0x000fe40000000000 */
[----:B------:R-:W-:Y:S01]  /*6330*/  ISETP.GT.U32.AND P6, PT, R0, R5, PT ;  /* 0x000000050000720c */ /* 0x000fe20003fc4070 */
[----:B------:R-:W-:-:S04]  /*6340*/  IMAD.HI.U32 R10, R4, R13, RZ ;  /* 0x0000000d040a7227 */ /* 0x000fc800078e00ff */
        /* <DEDUP_REMOVED lines=8> */
[----:B------:R-:W-:Y:S02]  /*63d0*/  IABS R11, R26 ;  /* 0x0000001a000b7213 */ /* 0x000fe40000000000 */
[----:B------:R-:W-:-:S03]  /*63e0*/  ISETP.GE.AND P5, PT, R22, RZ, PT ;  /* 0x000000ff1600720c */ /* 0x000fc60003fa6270 */
[----:B------:R-:W-:-:S04]  /*63f0*/  IMAD.HI.U32 R13, R4, R11, RZ ;  /* 0x0000000b040d7227 */ /* 0x000fc800078e00ff */
[--C-:B------:R-:W-:Y:S02]  /*6400*/  @!P0 IMAD.IADD R10, R10, 0x1, -R0.reuse ;  /* 0x000000010a0a8824 */ /* 0x100fe400078e0a00 */
[----:B------:R-:W-:Y:S02]  /*6410*/  @!P6 IMAD.IADD R8, R8, 0x1, -R0 ;  /* 0x000000010808e824 */ /* 0x000fe400078e0a00 */
[----:B------:R-:W-:Y:S01]  /*6420*/  IMAD.MOV R13, RZ, RZ, -R13 ;  /* 0x000000ffff0d7224 */ /* 0x000fe200078e0a0d */
[C---:B------:R-:W-:Y:S02]  /*6430*/  ISETP.GT.U32.AND P3, PT, R0.reuse, R10, PT ;  /* 0x0000000a0000720c */ /* 0x040fe40003f64070 */
[C---:B------:R-:W-:Y:S01]  /*6440*/  ISETP.GT.U32.AND P6, PT, R0.reuse, R8, PT ;  /* 0x000000080000720c */ /* 0x040fe20003fc4070 */
[----:B------:R-:W-:Y:S02]  /*6450*/  IMAD R11, R0, R13, R11 ;  /* 0x0000000d000b7224 */ /* 0x000fe400078e020b */
[----:B0-----:R-:W-:Y:S01]  /*6460*/  IMAD.MOV.U32 R7, RZ, RZ, R5 ;  /* 0x000000ffff077224 */ /* 0x001fe200078e0005 */
[----:B------:R-:W-:Y:S01]  /*6470*/  ISETP.GE.AND P0, PT, R23, RZ, PT ;  /* 0x000000ff1700720c */ /* 0x000fe20003f06270 */
[----:B-1----:R-:W-:-:S02]  /*6480*/  IMAD.MOV.U32 R3, RZ, RZ, R6 ;  /* 0x000000ffff037224 */ /* 0x002fc400078e0006 */
[----:B------:R-:W-:Y:S01]  /*6490*/  @!P5 IMAD.MOV R7, RZ, RZ, -R7 ;  /* 0x000000ffff07d224 */ /* 0x000fe200078e0a07 */
[C---:B------:R-:W-:Y:S01]  /*64a0*/  ISETP.GT.U32.AND P5, PT, R0.reuse, R11, PT ;  /* 0x0000000b0000720c */ /* 0x040fe20003fa4070 */
[----:B------:R-:W-:Y:S01]  /*64b0*/  @!P4 IMAD.MOV R3, RZ, RZ, -R3 ;  /* 0x000000ffff03c224 */ /* 0x000fe200078e0a03 */
[----:B------:R-:W-:Y:S01]  /*64c0*/  ISETP.GT.U32.AND P1, PT, R0, R12, PT ;  /* 0x0000000c0000720c */ /* 0x000fe20003f24070 */
[--C-:B------:R-:W-:Y:S01]  /*64d0*/  @!P3 IMAD.IADD R10, R10, 0x1, -R0.reuse ;  /* 0x000000010a0ab824 */ /* 0x100fe200078e0a00 */
[----:B------:R-:W-:Y:S01]  /*64e0*/  STL [R1+0xb4], R7 ;  /* 0x0000b40701007387 */ /* 0x000fe20000100800 */
[----:B------:R-:W-:Y:S01]  /*64f0*/  @!P6 IMAD.IADD R8, R8, 0x1, -R0 ;  /* 0x000000010808e824 */ /* 0x000fe200078e0a00 */
[----:B------:R-:W-:Y:S02]  /*6500*/  IABS R2, R28 ;  /* 0x0000001c00027213 */ /* 0x000fe40000000000 */
[----:B------:R0:W-:Y:S01]  /*6510*/  STL [R1+0xb0], R3 ;  /* 0x0000b00301007387 */ /* 0x0001e20000100800 */
[----:B------:R-:W-:Y:S01]  /*6520*/  ISETP.GE.AND P6, PT, R28, RZ, PT ;  /* 0x000000ff1c00720c */ /* 0x000fe20003fc6270 */
[----:B------:R-:W-:-:S02]  /*6530*/  IMAD.MOV.U32 R28, RZ, RZ, R30 ;  /* 0x000000ffff1c7224 */ /* 0x000fc400078e001e */
[----:B------:R-:W-:Y:S02]  /*6540*/  IMAD.MOV.U32 R30, RZ, RZ, R31 ;  /* 0x000000ffff1e7224 */ /* 0x000fe400078e001f */
[----:B------:R-:W-:Y:S02]  /*6550*/  IMAD.MOV.U32 R31, RZ, RZ, R32 ;  /* 0x000000ffff1f7224 */ /* 0x000fe400078e0020 */
[----:B0-----:R-:W-:Y:S01]  /*6560*/  IMAD.MOV.U32 R3, RZ, RZ, R10 ;  /* 0x000000ffff037224 */ /* 0x001fe200078e000a */
[----:B------:R-:W-:Y:S01]  /*6570*/  IABS R5, R29 ;  /* 0x0000001d00057213 */ /* 0x000fe20000000000 */
[--C-:B------:R-:W-:Y:S02]  /*6580*/  @!P5 IMAD.IADD R11, R11, 0x1, -R0.reuse ;  /* 0x000000010b0bd824 */ /* 0x100fe400078e0a00 */
[----:B------:R-:W-:Y:S01]  /*6590*/  @!P0 IMAD.MOV R3, RZ, RZ, -R3 ;  /* 0x000000ffff038224 */ /* 0x000fe200078e0a03 */
[----:B------:R-:W-:Y:S01]  /*65a0*/  ISETP.GE.AND P5, PT, R29, RZ, PT ;  /* 0x000000ff1d00720c */ /* 0x000fe20003fa6270 */
[----:B------:R-:W-:Y:S01]  /*65b0*/  @!P1 IMAD.IADD R12, R12, 0x1, -R0 ;  /* 0x000000010c0c9824 */ /* 0x000fe200078e0a00 */
[----:B------:R-:W-:Y:S01]  /*65c0*/  ISETP.GE.AND P1, PT, R26, RZ, PT ;  /* 0x000000ff1a00720c */ /* 0x000fe20003f26270 */
[----:B------:R-:W-:-:S02]  /*65d0*/  IMAD.MOV.U32 R29, RZ, RZ, R30 ;  /* 0x000000ffff1d7224 */ /* 0x000fc400078e001e */
[----:B------:R-:W-:Y:S02]  /*65e0*/  IMAD.MOV.U32 R26, RZ, RZ, R31 ;  /* 0x000000ffff1a7224 */ /* 0x000fe400078e001f */
[----:B---3--:R-:W-:Y:S02]  /*65f0*/  IMAD.MOV.U32 R32, RZ, RZ, R33 ;  /* 0x000000ffff207224 */ /* 0x008fe400078e0021 */
[----:B------:R-:W-:Y:S02]  /*6600*/  IMAD.MOV.U32 R33, RZ, RZ, R42 ;  /* 0x000000ffff217224 */ /* 0x000fe400078e002a */
[----:B------:R-:W3:Y:S02]  /*6610*/  LDL.LU R42, [R1+0x3f8] ;  /* 0x0003f800012a7983 */ /* 0x000ee40000300800 */
[----:B------:R-:W-:Y:S02]  /*6620*/  IMAD.MOV.U32 R30, RZ, RZ, R33 ;  /* 0x000000ffff1e7224 */ /* 0x000fe400078e0021 */
[----:B------:R0:W-:Y:S01]  /*6630*/  STL [R1+0xa8], R3 ;  /* 0x0000a80301007387 */ /* 0x0001e20000100800 */
[----:B------:R-:W-:-:S02]  /*6640*/  IMAD.MOV.U32 R33, RZ, RZ, R45 ;  /* 0x000000ffff217224 */ /* 0x000fc400078e002d */
[----:B------:R-:W-:Y:S01]  /*6650*/  IMAD.MOV.U32 R31, RZ, RZ, R32 ;  /* 0x000000ffff1f7224 */ /* 0x000fe200078e0020 */
[----:B------:R-:W3:Y:S04]  /*6660*/  LDL.LU R45, [R1+0x400] ;  /* 0x00040000012d7983 */ /* 0x000ee80000300800 */
[----:B------:R-:W2:Y:S01]  /*6670*/  LDL.LU R32, [R1+0x3d8] ;  /* 0x0003d80001207983 */ /* 0x000ea20000300800 */
[----:B------:R-:W-:-:S04]  /*6680*/  IMAD.HI.U32 R14, R4, R2, RZ ;  /* 0x00000002040e7227 */ /* 0x000fc800078e00ff */
[----:B------:R-:W-:-:S04]  /*6690*/  IMAD.MOV R14, RZ, RZ, -R14 ;  /* 0x000000ffff0e7224 */ /* 0x000fc800078e0a0e */
[----:B------:R-:W-:-:S05]  /*66a0*/  IMAD R2, R0, R14, R2 ;  /* 0x0000000e00027224 */ /* 0x000fca00078e0202 */
[----:B------:R-:W-:Y:S01]  /*66b0*/  ISETP.GT.U32.AND P3, PT, R0, R2, PT ;  /* 0x000000020000720c */ /* 0x000fe20003f64070 */
[----:B------:R-:W-:Y:S01]  /*66c0*/  IMAD.HI.U32 R7, R4, R5, RZ ;  /* 0x0000000504077227 */ /* 0x000fe200078e00ff */
[----:B------:R-:W-:-:S03]  /*66d0*/  IABS R6, R25 ;  /* 0x0000001900067213 */ /* 0x000fc60000000000 */
[----:B------:R-:W-:Y:S01]  /*66e0*/  IMAD.MOV R7, RZ, RZ, -R7 ;  /* 0x000000ffff077224 */ /* 0x000fe200078e0a07 */
[----:B------:R-:W-:Y:S01]  /*66f0*/  ISETP.GE.AND P4, PT, R24, RZ, PT ;  /* 0x000000ff1800720c */ /* 0x000fe20003f86270 */
[----:B------:R-:W-:Y:S02]  /*6700*/  IMAD.MOV.U32 R10, RZ, RZ, R12 ;  /* 0x000000ffff0a7224 */ /* 0x000fe400078e000c */
[----:B------:R-:W-:Y:S02]  /*6710*/  IMAD R5, R0, R7, R5 ;  /* 0x0000000700057224 */ /* 0x000fe400078e0205 */
[----:B------:R-:W-:Y:S02]  /*6720*/  IMAD.HI.U32 R9, R4, R6, RZ ;  /* 0x0000000604097227 */ /* 0x000fe400078e00ff */
[----:B------:R-:W-:Y:S02]  /*6730*/  @!P3 IADD3 R2, R2, -R0, RZ ;  /* 0x800000000202b210 */ /* 0x000fe40007ffe0ff */
[C---:B------:R-:W-:Y:S01]  /*6740*/  ISETP.GT.U32.AND P3, PT, R0.reuse, R11, PT ;  /* 0x0000000b0000720c */ /* 0x040fe20003f64070 */
[----:B------:R-:W-:Y:S01]  /*6750*/  @!P2 IMAD.MOV R10, RZ, RZ, -R10 ;  /* 0x000000ffff0aa224 */ /* 0x000fe200078e0a0a */
[----:B------:R-:W-:Y:S01]  /*6760*/  ISETP.GT.U32.AND P2, PT, R0, R5, PT ;  /* 0x000000050000720c */ /* 0x000fe20003f44070 */
[----:B------:R-:W-:-:S02]  /*6770*/  IMAD.MOV R9, RZ, RZ, -R9 ;  /* 0x000000ffff097224 */ /* 0x000fc400078e0a09 */
[----:B0-----:R-:W-:Y:S02]  /*6780*/  IMAD.MOV.U32 R3, RZ, RZ, R8 ;  /* 0x000000ffff037224 */ /* 0x001fe400078e0008 */
[C---:B------:R-:W-:Y:S01]  /*6790*/  IMAD R6, R0.reuse, R9, R6 ;  /* 0x0000000900067224 */ /* 0x040fe200078e0206 */
[----:B------:R-:W-:Y:S01]  /*67a0*/  ISETP.GT.U32.AND P0, PT, R0, R2, PT ;  /* 0x000000020000720c */ /* 0x000fe20003f04070 */
[----:B------:R-:W-:-:S04]  /*67b0*/  @!P4 IMAD.MOV R3, RZ, RZ, -R3 ;  /* 0x000000ffff03c224 */ /* 0x000fc800078e0a03 */
[--C-:B------:R-:W-:Y:S01]  /*67c0*/  @!P3 IMAD.IADD R11, R11, 0x1, -R0.reuse ;  /* 0x000000010b0bb824 */ /* 0x100fe200078e0a00 */
[----:B------:R-:W-:Y:S01]  /*67d0*/  ISETP.GT.U32.AND P3, PT, R0, R6, PT ;  /* 0x000000060000720c */ /* 0x000fe20003f64070 */
[----:B------:R-:W-:Y:S01]  /*67e0*/  STL [R1+0xa4], R10 ;  /* 0x0000a40a01007387 */ /* 0x000fe20000100800 */
[----:B------:R-:W-:-:S03]  /*67f0*/  @!P2 IMAD.IADD R5, R5, 0x1, -R0 ;  /* 0x000000010505a824 */ /* 0x000fc600078e0a00 */
[----:B------:R0:W-:Y:S02]  /*6800*/  STL [R1+0xa0], R3 ;  /* 0x0000a00301007387 */ /* 0x0001e40000100800 */
[----:B------:R-:W-:Y:S01]  /*6810*/  ISETP.GT.U32.AND P2, PT, R0, R5, PT ;  /* 0x000000050000720c */ /* 0x000fe20003f44070 */
[----:B------:R-:W-:Y:S02]  /*6820*/  @!P0 IMAD.IADD R2, R2, 0x1, -R0 ;  /* 0x0000000102028824 */ /* 0x000fe400078e0a00 */
[----:B0-----:R-:W-:-:S04]  /*6830*/  IMAD.MOV.U32 R3, RZ, RZ, R11 ;  /* 0x000000ffff037224 */ /* 0x001fc800078e000b */
[----:B------:R-:W-:Y:S02]  /*6840*/  @!P1 IMAD.MOV R3, RZ, RZ, -R3 ;  /* 0x000000ffff039224 */ /* 0x000fe400078e0a03 */
[----:B------:R-:W-:-:S03]  /*6850*/  @!P3 IMAD.IADD R6, R6, 0x1, -R0 ;  /* 0x000000010606b824 */ /* 0x000fc600078e0a00 */
[----:B------:R0:W-:Y:S01]  /*6860*/  STL [R1+0x9c], R3 ;  /* 0x00009c0301007387 */ /* 0x0001e20000100800 */
[----:B------:R-:W-:Y:S02]  /*6870*/  IABS R7, R27 ;  /* 0x0000001b00077213 */ /* 0x000fe40000000000 */
[----:B------:R-:W-:Y:S02]  /*6880*/  ISETP.GE.AND P0, PT, R27, RZ, PT ;  /* 0x000000ff1b00720c */ /* 0x000fe40003f06270 */
[----:B------:R-:W-:Y:S01]  /*6890*/  MOV R27, R30 ;  /* 0x0000001e001b7202 */ /* 0x000fe20000000f00 */
[----:B------:R-:W-:Y:S01]  /*68a0*/  IMAD.MOV.U32 R30, RZ, RZ, R31 ;  /* 0x000000ffff1e7224 */ /* 0x000fe200078e001f */
[----:B------:R-:W-:Y:S01]  /*68b0*/  ISETP.GT.U32.AND P3, PT, R0, R6, PT ;  /* 0x000000060000720c */ /* 0x000fe20003f64070 */
[----:B0-----:R-:W-:Y:S02]  /*68c0*/  IMAD.MOV.U32 R3, RZ, RZ, R2 ;  /* 0x000000ffff037224 */ /* 0x001fe400078e0002 */
[----:B----4-:R-:W-:-:S02]  /*68d0*/  IMAD.MOV.U32 R31, RZ, RZ, R35 ;  /* 0x000000ffff1f7224 */ /* 0x010fc400078e0023 */
[----:B------:R-:W-:Y:S01]  /*68e0*/  @!P6 IMAD.MOV R3, RZ, RZ, -R3 ;  /* 0x000000ffff03e224 */ /* 0x000fe200078e0a03 */
[----:B------:R-:W-:Y:S01]  /*68f0*/  IABS R9, R28 ;  /* 0x0000001c00097213 */ /* 0x000fe20000000000 */
[----:B------:R-:W-:Y:S01]  /*6900*/  IMAD.MOV.U32 R35, RZ, RZ, R48 ;  /* 0x000000ffff237224 */ /* 0x000fe200078e0030 */
[----:B------:R-:W-:Y:S01]  /*6910*/  ISETP.GE.AND P1, PT, R28, RZ, PT ;  /* 0x000000ff1c00720c */ /* 0x000fe20003f26270 */
[----:B------:R-:W-:Y:S01]  /*6920*/  @!P2 IMAD.IADD R5, R5, 0x1, -R0 ;  /* 0x000000010505a824 */ /* 0x000fe200078e0a00 */
[----:B------:R-:W4:Y:S01]  /*6930*/  LDL.LU R48, [R1+0x50c] ;  /* 0x00050c0001307983 */ /* 0x000f220000300800 */
[----:B------:R-:W-:-:S03]  /*6940*/  ISETP.GE.AND P4, PT, R25, RZ, PT ;  /* 0x000000ff1900720c */ /* 0x000fc60003f86270 */
[----:B------:R-:W4:Y:S01]  /*6950*/  LDL.LU R28, [R1+0x3e0] ;  /* 0x0003e000011c7983 */ /* 0x000f220000300800 */
[----:B------:R-:W-:-:S03]  /*6960*/  IMAD.MOV.U32 R22, RZ, RZ, R30 ;  /* 0x000000ffff167224 */ /* 0x000fc600078e001e */
[----:B------:R0:W-:Y:S01]  /*6970*/  STL [R1+0x98], R3 ;  /* 0x0000980301007387 */ /* 0x0001e20000100800 */
[----:B------:R-:W-:Y:S02]  /*6980*/  IMAD.MOV.U32 R30, RZ, RZ, R31 ;  /* 0x000000ffff1e7224 */ /* 0x000fe400078e001f */
[----:B------:R-:W-:Y:S02]  /*6990*/  @!P3 IMAD.IADD R6, R6, 0x1, -R0 ;  /* 0x000000010606b824 */ /* 0x000fe400078e0a00 */
[----:B0-----:R-:W-:-:S04]  /*69a0*/  IMAD.MOV.U32 R3, RZ, RZ, R5 ;  /* 0x000000ffff037224 */ /* 0x001fc800078e0005 */
[----:B------:R-:W-:Y:S02]  /*69b0*/  @!P5 IMAD.MOV R3, RZ, RZ, -R3 ;  /* 0x000000ffff03d224 */ /* 0x000fe400078e0a03 */
[----:B------:R-:W-:Y:S01]  /*69c0*/  IMAD.MOV.U32 R25, RZ, RZ, R30 ;  /* 0x000000ffff197224 */ /* 0x000fe200078e001e */
[----:B------:R-:W-:Y:S02]  /*69d0*/  IABS R2, R29 ;  /* 0x0000001d00027213 */ /* 0x000fe40000000000 */
[----:B------:R-:W-:Y:S01]  /*69e0*/  ISETP.GE.AND P5, PT, R29, RZ, PT ;  /* 0x000000ff1d00720c */ /* 0x000fe20003fa6270 */
[----:B--2---:R-:W-:Y:S02]  /*69f0*/  IMAD.MOV.U32 R31, RZ, RZ, R32 ;  /* 0x000000ffff1f7224 */ /* 0x004fe400078e0020 */
[----:B------:R-:W-:Y:S02]  /*6a00*/  IMAD.MOV.U32 R32, RZ, RZ, R33 ;  /* 0x000000ffff207224 */ /* 0x000fe400078e0021 */
[----:B------:R-:W-:-:S02]  /*6a10*/  IMAD.MOV.U32 R33, RZ, RZ, R37 ;  /* 0x000000ffff217224 */ /* 0x000fc400078e0025 */
[----:B---3--:R-:W-:Y:S02]  /*6a20*/  IMAD.MOV.U32 R37, RZ, RZ, R42 ;  /* 0x000000ffff257224 */ /* 0x008fe400078e002a */
[----:B------:R-:W2:Y:S01]  /*6a30*/  LDL.LU R42, [R1+0x4bc] ;  /* 0x0004bc00012a7983 */ /* 0x000ea20000300800 */
[----:B------:R-:W-:Y:S02]  /*6a40*/  IMAD.MOV.U32 R30, RZ, RZ, R31 ;  /* 0x000000ffff1e7224 */ /* 0x000fe400078e001f */
[----:B------:R-:W-:Y:S01]  /*6a50*/  IMAD.MOV.U32 R31, RZ, RZ, R32 ;  /* 0x000000ffff1f7224 */ /* 0x000fe200078e0020 */
[----:B------:R0:W-:Y:S01]  /*6a60*/  STL [R1+0x94], R3 ;  /* 0x0000940301007387 */ /* 0x0001e20000100800 */
[----:B------:R-:W-:Y:S02]  /*6a70*/  IMAD.MOV.U32 R32, RZ, RZ, R33 ;  /* 0x000000ffff207224 */ /* 0x000fe400078e0021 */
[----:B------:R-:W-:Y:S02]  /*6a80*/  IMAD.MOV.U32 R33, RZ, RZ, R34 ;  /* 0x000000ffff217224 */ /* 0x000fe400078e0022 */
[----:B------:R-:W-:-:S02]  /*6a90*/  IMAD.MOV.U32 R34, RZ, RZ, R36 ;  /* 0x000000ffff227224 */ /* 0x000fc400078e0024 */
[----:B------:R-:W-:Y:S02]  /*6aa0*/  IMAD.MOV.U32 R29, RZ, RZ, R30 ;  /* 0x000000ffff1d7224 */ /* 0x000fe400078e001e */
[----:B0-----:R-:W-:Y:S02]  /*6ab0*/  IMAD.MOV.U32 R3, RZ, RZ, R6 ;  /* 0x000000ffff037224 */ /* 0x001fe400078e0006 */
[----:B------:R-:W-:Y:S02]  /*6ac0*/  IMAD.MOV.U32 R30, RZ, RZ, R31 ;  /* 0x000000ffff1e7224 */ /* 0x000fe400078e001f */
[----:B------:R-:W-:Y:S02]  /*6ad0*/  @!P4 IMAD.MOV R3, RZ, RZ, -R3 ;  /* 0x000000ffff03c224 */ /* 0x000fe400078e0a03 */
[----:B------:R-:W-:Y:S02]  /*6ae0*/  IMAD.MOV.U32 R31, RZ, RZ, R32 ;  /* 0x000000ffff1f7224 */ /* 0x000fe400078e0020 */
[----:B------:R-:W-:-:S02]  /*6af0*/  IMAD.MOV.U32 R32, RZ, RZ, R33 ;  /* 0x000000ffff207224 */ /* 0x000fc400078e0021 */
[----:B------:R-:W-:Y:S02]  /*6b00*/  IMAD.MOV.U32 R33, RZ, RZ, R34 ;  /* 0x000000ffff217224 */ /* 0x000fe400078e0022 */
[----:B------:R-:W-:Y:S02]  /*6b10*/  IMAD.MOV.U32 R36, RZ, RZ, R57 ;  /* 0x000000ffff247224 */ /* 0x000fe400078e0039 */
[----:B------:R-:W-:Y:S01]  /*6b20*/  IMAD.MOV.U32 R34, RZ, RZ, R35 ;  /* 0x000000ffff227224 */ /* 0x000fe200078e0023 */
[----:B------:R-:W3:Y:S01]  /*6b30*/  LDL.LU R57, [R1+0x450] ;  /* 0x0004500001397983 */ /* 0x000ee20000300800 */
[----:B------:R-:W-:Y:S01]  /*6b40*/  MOV R35, R39 ;  /* 0x0000002700237202 */ /* 0x000fe20000000f00 */
[----:B------:R-:W-:Y:S02]  /*6b50*/  IMAD.MOV.U32 R39, RZ, RZ, R40 ;  /* 0x000000ffff277224 */ /* 0x000fe400078e0028 */
[----:B------:R0:W-:Y:S04]  /*6b60*/  STL [R1+0x90], R3 ;  /* 0x0000900301007387 */ /* 0x0001e80000100800 */
[----:B------:R-:W4:Y:S01]  /*6b70*/  LDL.LU R40, [R1+0x434] ;  /* 0x0004340001287983 */ /* 0x000f220000300800 */
[----:B------:R-:W-:-:S04]  /*6b80*/  IMAD.HI.U32 R8, R4, R7, RZ ;  /* 0x0000000704087227 */ /* 0x000fc800078e00ff */
[----:B------:R-:W-:-:S04]  /*6b90*/  IMAD.MOV R8, RZ, RZ, -R8 ;  /* 0x000000ffff087224 */ /* 0x000fc800078e0a08 */
[----:B------:R-:W-:-:S05]  /*6ba0*/  IMAD R7, R0, R8, R7 ;  /* 0x0000000800077224 */ /* 0x000fca00078e0207 */
[----:B------:R-:W-:Y:S01]  /*6bb0*/  ISETP.GT.U32.AND P6, PT, R0, R7, PT ;  /* 0x000000070000720c */ /* 0x000fe20003fc4070 */
[----:B------:R-:W-:-:S04]  /*6bc0*/  IMAD.HI.U32 R8, R4, R9, RZ ;  /* 0x0000000904087227 */ /* 0x000fc800078e00ff */
[----:B------:R-:W-:-:S08]  /*6bd0*/  IMAD.MOV R8, RZ, RZ, -R8 ;  /* 0x000000ffff087224 */ /* 0x000fd000078e0a08 */
[----:B------:R-:W-:Y:S02]  /*6be0*/  @!P6 IMAD.IADD R7, R7, 0x1, -R0 ;  /* 0x000000010707e824 */ /* 0x000fe400078e0a00 */
[----:B------:R-:W-:-:S03]  /*6bf0*/  IMAD R9, R0, R8, R9 ;  /* 0x0000000800097224 */ /* 0x000fc600078e0209 */
[----:B------:R-:W-:Y:S01]  /*6c00*/  ISETP.GT.U32.AND P6, PT, R0, R7, PT ;  /* 0x000000070000720c */ /* 0x000fe20003fc4070 */
[----:B------:R-:W-:Y:S01]  /*6c10*/  IMAD.HI.U32 R8, R4, R2, RZ ;  /* 0x0000000204087227 */ /* 0x000fe200078e00ff */
[----:B------:R-:W-:-:S04]  /*6c20*/  ISETP.GT.U32.AND P3, PT, R0, R9, PT ;  /* 0x000000090000720c */ /* 0x000fc80003f64070 */
[----:B------:R-:W-:Y:S02]  /*6c30*/  IADD3 R8, -R8, RZ, RZ ;  /* 0x000000ff08087210 */ /* 0x000fe40007ffe1ff */
[----:B------:R-:W-:-:S05]  /*6c40*/  ISETP.GE.AND P4, PT, R29, RZ, PT ;  /* 0x000000ff1d00720c */ /* 0x000fca0003f86270 */
[----:B------:R-:W-:Y:S02]  /*6c50*/  @!P6 IMAD.IADD R7, R7, 0x1, -R0 ;  /* 0x000000010707e824 */ /* 0x000fe400078e0a00 */
[----:B------:R-:W-:Y:S01]  /*6c60*/  IMAD R2, R0, R8, R2 ;  /* 0x0000000800027224 */ /* 0x000fe200078e0202 */
[----:B------:R-:W-:Y:S01]  /*6c70*/  IABS R8, R29 ;  /* 0x0000001d00087213 */ /* 0x000fe20000000000 */
[----:B0-----:R-:W-:Y:S01]  /*6c80*/  IMAD.MOV.U32 R3, RZ, RZ, R7 ;  /* 0x000000ffff037224 */ /* 0x001fe200078e0007 */
[----:B------:R-:W-:Y:S01]  /*6c90*/  IABS R10, R26 ;  /* 0x0000001a000a7213 */ /* 0x000fe20000000000 */
[----:B------:R-:W-:Y:S01]  /*6ca0*/  IMAD.MOV.U32 R29, RZ, RZ, R30 ;  /* 0x000000ffff1d7224 */ /* 0x000fe200078e001e */
[----:B------:R-:W-:Y:S01]  /*6cb0*/  ISETP.GE.AND P2, PT, R26, RZ, PT ;  /* 0x000000ff1a00720c */ /* 0x000fe20003f46270 */
[----:B------:R-:W-:Y:S02]  /*6cc0*/  @!P3 IMAD.IADD R9, R9, 0x1, -R0 ;  /* 0x000000010909b824 */ /* 0x000fe400078e0a00 */
[----:B------:R-:W-:-:S02]  /*6cd0*/  IMAD.MOV.U32 R30, RZ, RZ, R33 ;  /* 0x000000ffff1e7224 */ /* 0x000fc400078e0021 */
[----:B------:R-:W-:Y:S02]  /*6ce0*/  IMAD.MOV.U32 R26, RZ, RZ, R31 ;  /* 0x000000ffff1a7224 */ /* 0x000fe400078e001f */
[----:B------:R-:W-:Y:S02]  /*6cf0*/  IMAD.MOV.U32 R33, RZ, RZ, R34 ;  /* 0x000000ffff217224 */ /* 0x000fe400078e0022 */
[----:B------:R-:W-:Y:S02]  /*6d00*/  @!P0 IMAD.MOV R3, RZ, RZ, -R3 ;  /* 0x000000ffff038224 */ /* 0x000fe400078e0a03 */
[----:B------:R-:W-:Y:S02]  /*6d10*/  IMAD.MOV.U32 R31, RZ, RZ, R32 ;  /* 0x000000ffff1f7224 */ /* 0x000fe400078e0020 */
[----:B------:R-:W-:Y:S01]  /*6d20*/  IMAD.MOV.U32 R34, RZ, RZ, R35 ;  /* 0x000000ffff227224 */ /* 0x000fe200078e0023 */
[----:B------:R-:W-:Y:S01]  /*6d30*/  ISETP.GT.U32.AND P3, PT, R0, R9, PT ;  /* 0x000000090000720c */ /* 0x000fe20003f64070 */
[----:B------:R-:W-:-:S02]  /*6d40*/  IMAD.MOV.U32 R35, RZ, RZ, R39 ;  /* 0x000000ffff237224 */ /* 0x000fc400078e0027 */
[----:B------:R-:W-:Y:S02]  /*6d50*/  IMAD.MOV.U32 R32, RZ, RZ, R45 ;  /* 0x000000ffff207224 */ /* 0x000fe400078e002d */
[----:B------:R-:W2:Y:S01]  /*6d60*/  LDL.LU R45, [R1+0x488] ;  /* 0x00048800012d7983 */ /* 0x000ea20000300800 */
[----:B------:R-:W-:Y:S02]  /*6d70*/  IMAD.MOV.U32 R23, RZ, RZ, R30 ;  /* 0x000000ffff177224 */ /* 0x000fe400078e001e */
[----:B------:R-:W-:-:S05]  /*6d80*/  IMAD.MOV.U32 R30, RZ, RZ, R37 ;  /* 0x000000ffff1e7224 */ /* 0x000fca00078e0025 */
[----:B------:R-:W-:Y:S01]  /*6d90*/  @!P3 IADD3 R9, R9, -R0, RZ ;  /* 0x800000000909b210 */ /* 0x000fe20007ffe0ff */
[----:B------:R-:W-:Y:S02]  /*6da0*/  IMAD.MOV.U32 R24, RZ, RZ, R30 ;  /* 0x000000ffff187224 */ /* 0x000fe400078e001e */
[----:B------:R-:W-:Y:S02]  /*6db0*/  IMAD.MOV.U32 R30, RZ, RZ, R31 ;  /* 0x000000ffff1e7224 */ /* 0x000fe400078e001f */
[----:B------:R-:W-:Y:S02]  /*6dc0*/  IMAD.MOV.U32 R31, RZ, RZ, R32 ;  /* 0x000000ffff1f7224 */ /* 0x000fe400078e0020 */
[----:B------:R-:W-:Y:S02]  /*6dd0*/  IMAD.MOV.U32 R32, RZ, RZ, R36 ;  /* 0x000000ffff207224 */ /* 0x000fe400078e0024 */
[----:B------:R-:W-:Y:S02]  /*6de0*/  IMAD.MOV.U32 R36, RZ, RZ, R46 ;  /* 0x000000ffff247224 */ /* 0x000fe400078e002e */
[----:B----4-:R-:W-:-:S02]  /*6df0*/  IMAD.MOV.U32 R39, RZ, RZ, R40 ;  /* 0x000000ffff277224 */ /* 0x010fc400078e0028 */
[----:B------:R-:W4:Y:S04]  /*6e00*/  LDL.LU R40, [R1+0x410] ;  /* 0x0004100001287983 */ /* 0x000f280000300800 */
[----:B------:R0:W-:Y:S04]  /*6e10*/  STL [R1+0x8c], R3 ;  /* 0x00008c0301007387 */ /* 0x0001e80000100800 */
[----:B------:R-:W3:Y:S01]  /*6e20*/  LDL.LU R37, [R1+0x47c] ;  /* 0x00047c0001257983 */ /* 0x000ee20000300800 */
[----:B0-----:R-:W-:-:S04]  /*6e30*/  IMAD.MOV.U32 R3, RZ, RZ, R9 ;  /* 0x000000ffff037224 */ /* 0x001fc800078e0009 */
[----:B------:R-:W-:-:S05]  /*6e40*/  @!P1 IMAD.MOV R3, RZ, RZ, -R3 ;  /* 0x000000ffff039224 */ /* 0x000fca00078e0a03 */
[----:B------:R0:W-:Y:S04]  /*6e50*/  STL [R1+0x88], R3 ;  /* 0x0000880301007387 */ /* 0x0001e80000100800 */
[----:B------:R-:W2:Y:S01]  /*6e60*/  LDL.LU R46, [R1+0x438] ;  /* 0x00043800012e7983 */ /* 0x000ea20000300800 */
[----:B------:R-:W-:-:S04]  /*6e70*/  IMAD.HI.U32 R11, R4, R10, RZ ;  /* 0x0000000a040b7227 */ /* 0x000fc800078e00ff */
[----:B------:R-:W-:-:S04]  /*6e80*/  IMAD.MOV R11, RZ, RZ, -R11 ;  /* 0x000000ffff0b7224 */ /* 0x000fc800078e0a0b */
[C---:B------:R-:W-:Y:S01]  /*6e90*/  IMAD R10, R0.reuse, R11, R10 ;  /* 0x0000000b000a7224 */ /* 0x040fe200078e020a */
[----:B------:R-:W-:-:S04]  /*6ea0*/  ISETP.GT.U32.AND P0, PT, R0, R2, PT ;  /* 0x000000020000720c */ /* 0x000fc80003f04070 */
[----:B------:R-:W-:Y:S01]  /*6eb0*/  ISETP.GT.U32.AND P6, PT, R0, R10, PT ;  /* 0x0000000a0000720c */ /* 0x000fe20003fc4070 */
[----:B------:R-:W-:-:S04]  /*6ec0*/  IMAD.HI.U32 R11, R4, R8, RZ ;  /* 0x00000008040b7227 */ /* 0x000fc800078e00ff */
[----:B------:R-:W-:-:S04]  /*6ed0*/  IMAD.MOV R11, RZ, RZ, -R11 ;  /* 0x000000ffff0b7224 */ /* 0x000fc800078e0a0b */
[----:B------:R-:W-:-:S04]  /*6ee0*/  IMAD R8, R0, R11, R8 ;  /* 0x0000000b00087224 */ /* 0x000fc800078e0208 */
[--C-:B------:R-:W-:Y:S01]  /*6ef0*/  @!P6 IMAD.IADD R10, R10, 0x1, -R0.reuse ;  /* 0x000000010a0ae824 */ /* 0x100fe200078e0a00 */
[----:B------:R-:W-:Y:S01]  /*6f00*/  ISETP.GT.U32.AND P6, PT, R0, R8, PT ;  /* 0x000000080000720c */ /* 0x000fe20003fc4070 */
[----:B------:R-:W-:Y:S01]  /*6f10*/  @!P0 IMAD.IADD R2, R2, 0x1, -R0 ;  /* 0x0000000102028824 */ /* 0x000fe200078e0a00 */
[----:B------:R-:W-:Y:S02]  /*6f20*/  IABS R5, R27 ;  /* 0x0000001b00057213 */ /* 0x000fe40000000000 */
[----:B------:R-:W-:Y:S02]  /*6f30*/  ISETP.GT.U32.AND P0, PT, R0, R10, PT ;  /* 0x0000000a0000720c */ /* 0x000fe40003f04070 */
[----:B------:R-:W-:Y:S01]  /*6f40*/  IABS R13, R22 ;  /* 0x00000016000d7213 */ /* 0x000fe20000000000 */
[----:B------:R-:W-:Y:S01]  /*6f50*/  IMAD.HI.U32 R12, R4, R5, RZ ;  /* 0x00000005040c7227 */ /* 0x000fe200078e00ff */
[----:B------:R-:W-:-:S03]  /*6f60*/  IABS R6, R28 ;  /* 0x0000001c00067213 */ /* 0x000fc60000000000 */
[----:B------:R-:W-:Y:S02]  /*6f70*/  IMAD.MOV.U32 R7, RZ, RZ, R13 ;  /* 0x000000ffff077224 */ /* 0x000fe400078e000d */
[----:B------:R-:W-:Y:S02]  /*6f80*/  IMAD.MOV R12, RZ, RZ, -R12 ;  /* 0x000000ffff0c7224 */ /* 0x000fe400078e0a0c */
[----:B------:R-:W-:Y:S01]  /*6f90*/  IMAD.HI.U32 R13, R4, R6, RZ ;  /* 0x00000006040d7227 */ /* 0x000fe200078e00ff */
[----:B------:R-:W-:Y:S02]  /*6fa0*/  IABS R11, R25 ;  /* 0x00000019000b7213 */ /* 0x000fe40000000000 */
[----:B------:R-:W-:Y:S01]  /*6fb0*/  ISETP.GT.U32.AND P1, PT, R0, R2, PT ;  /* 0x000000020000720c */ /* 0x000fe20003f24070 */
[--C-:B------:R-:W-:Y:S02]  /*6fc0*/  @!P6 IMAD.IADD R8, R8, 0x1, -R0.reuse ;  /* 0x000000010808e824 */ /* 0x100fe400078e0a00 */
[----:B------:R-:W-:-:S02]  /*6fd0*/  @!P0 IMAD.IADD R10, R10, 0x1, -R0 ;  /* 0x000000010a0a8824 */ /* 0x000fc400078e0a00 */
[----:B------:R-:W-:Y:S02]  /*6fe0*/  IMAD R5, R0, R12, R5 ;  /* 0x0000000c00057224 */ /* 0x000fe400078e0205 */
[----:B------:R-:W-:Y:S02]  /*6ff0*/  IMAD.MOV R13, RZ, RZ, -R13 ;  /* 0x000000ffff0d7224 */ /* 0x000fe400078e0a0d */
[----:B------:R-:W-:Y:S01]  /*7000*/  IMAD.HI.U32 R12, R4, R7, RZ ;  /* 0x00000007040c7227 */ /* 0x000fe200078e00ff */
[C---:B------:R-:W-:Y:S02]  /*7010*/  ISETP.GT.U32.AND P6, PT, R0.reuse, R8, PT ;  /* 0x000000080000720c */ /* 0x040fe40003fc4070 */
[----:B0-----:R-:W-:Y:S01]  /*7020*/  MOV R3, R10 ;  /* 0x0000000a00037202 */ /* 0x001fe20000000f00 */
[----:B------:R-:W-:Y:S02]  /*7030*/  IMAD R6, R0, R13, R6 ;  /* 0x0000000d00067224 */ /* 0x000fe400078e0206 */
[----:B------:R-:W-:-:S02]  /*7040*/  IMAD.MOV R12, RZ, RZ, -R12 ;  /* 0x000000ffff0c7224 */ /* 0x000fc400078e0a0c */
[----:B------:R-:W-:-:S04]  /*7050*/  IMAD.HI.U32 R13, R4, R11, RZ ;  /* 0x0000000b040d7227 */ /* 0x000fc800078e00ff */
[C---:B------:R-:W-:Y:S02]  /*7060*/  IMAD R7, R0.reuse, R12, R7 ;  /* 0x0000000c00077224 */ /* 0x040fe400078e0207 */
[----:B------:R-:W-:Y:S02]  /*7070*/  IMAD.MOV R13, RZ, RZ, -R13 ;  /* 0x000000ffff0d7224 */ /* 0x000fe400078e0a0d */
[----:B------:R-:W-:Y:S01]  /*7080*/  @!P2 IMAD.MOV R3, RZ, RZ, -R3 ;  /* 0x000000ffff03a224 */ /* 0x000fe200078e0a03 */
[C---:B------:R-:W-:Y:S01]  /*7090*/  ISETP.GT.U32.AND P2, PT, R0.reuse, R6, PT ;  /* 0x000000060000720c */ /* 0x040fe20003f44070 */
[C---:B------:R-:W-:Y:S01]  /*70a0*/  IMAD R11, R0.reuse, R13, R11 ;  /* 0x0000000d000b7224 */ /* 0x040fe200078e020b */
[----:B------:R-:W-:Y:S01]  /*70b0*/  ISETP.GT.U32.AND P0, PT, R0, R5, PT ;  /* 0x000000050000720c */ /* 0x000fe20003f04070 */
[--C-:B------:R-:W-:Y:S01]  /*70c0*/  @!P1 IMAD.IADD R2, R2, 0x1, -R0.reuse ;  /* 0x0000000102029824 */ /* 0x100fe200078e0a00 */
[----:B------:R-:W-:Y:S01]  /*70d0*/  ISETP.GT.U32.AND P1, PT, R0, R7, PT ;  /* 0x000000070000720c */ /* 0x000fe20003f24070 */
[----:B------:R-:W-:Y:S01]  /*70e0*/  @!P6 IMAD.IADD R8, R8, 0x1, -R0 ;  /* 0x000000010808e824 */ /* 0x000fe200078e0a00 */
[----:B------:R-:W-:-:S02]  /*70f0*/  IABS R14, R26 ;  /* 0x0000001a000e7213 */ /* 0x000fc40000000000 */
[----:B------:R-:W-:-:S03]  /*7100*/  ISETP.GT.U32.AND P6, PT, R0, R11, PT ;  /* 0x0000000b0000720c */ /* 0x000fc60003fc4070 */
[----:B------:R-:W-:Y:S01]  /*7110*/  IMAD.MOV.U32 R9, RZ, RZ, R14 ;  /* 0x000000ffff097224 */ /* 0x000fe200078e000e */
[----:B------:R-:W-:Y:S01]  /*7120*/  IABS R12, R29 ;  /* 0x0000001d000c7213 */ /* 0x000fe20000000000 */
[----:B------:R-:W-:Y:S02]  /*7130*/  @!P2 IMAD.IADD R6, R6, 0x1, -R0 ;  /* 0x000000010606a824 */ /* 0x000fe400078e0a00 */
[----:B------:R-:W-:Y:S01]  /*7140*/  IMAD.HI.U32 R10, R4, R9, RZ ;  /* 0x00000009040a7227 */ /* 0x000fe200078e00ff */
[----:B------:R-:W-:-:S03]  /*7150*/  ISETP.GE.AND P3, PT, R27, RZ, PT ;  /* 0x000000ff1b00720c */ /* 0x000fc60003f66270 */
[--C-:B------:R-:W-:Y:S02]  /*7160*/  @!P0 IMAD.IADD R5, R5, 0x1, -R0.reuse ;  /* 0x0000000105058824 */ /* 0x100fe400078e0a00 */
[----:B------:R-:W-:Y:S01]  /*7170*/  @!P1 IMAD.IADD R7, R7, 0x1, -R0 ;  /* 0x0000000107079824 */ /* 0x000fe200078e0a00 */
[----:B------:R-:W-:Y:S01]  /*7180*/  ISETP.GT.U32.AND P1, PT, R0, R6, PT ;  /* 0x000000060000720c */ /* 0x000fe20003f24070 */
[----:B------:R-:W-:Y:S01]  /*7190*/  IMAD.HI.U32 R14, R4, R12, RZ ;  /* 0x0000000c040e7227 */ /* 0x000fe200078e00ff */
[----:B------:R-:W-:Y:S02]  /*71a0*/  IABS R13, R23 ;  /* 0x00000017000d7213 */ /* 0x000fe40000000000 */
[----:B------:R-:W-:Y:S01]  /*71b0*/  @!P6 IADD3 R11, R11, -R0, RZ ;  /* 0x800000000b0be210 */ /* 0x000fe20007ffe0ff */
[----:B------:R-:W-:Y:S02]  /*71c0*/  IMAD.MOV.U32 R27, RZ, RZ, R30 ;  /* 0x000000ffff1b7224 */ /* 0x000fe400078e001e */
[----:B------:R-:W-:Y:S01]  /*71d0*/  IMAD.MOV R10, RZ, RZ, -R10 ;  /* 0x000000ffff0a7224 */ /* 0x000fe200078e0a0a */
[C---:B------:R-:W-:Y:S01]  /*71e0*/  ISETP.GT.U32.AND P2, PT, R0.reuse, R5, PT ;  /* 0x000000050000720c */ /* 0x040fe20003f44070 */
[----:B------:R-:W-:Y:S01]  /*71f0*/  IMAD.MOV.U32 R30, RZ, RZ, R31 ;  /* 0x000000ffff1e7224 */ /* 0x000fe200078e001f */
[----:B------:R-:W-:Y:S01]  /*7200*/  ISETP.GT.U32.AND P6, PT, R0, R7, PT ;  /* 0x000000070000720c */ /* 0x000fe20003fc4070 */
[----:B------:R0:W-:Y:S01]  /*7210*/  STL [R1+0x84], R3 ;  /* 0x0000840301007387 */ /* 0x0001e20000100800 */
[----:B------:R-:W-:Y:S01]  /*7220*/  IMAD.MOV.U32 R31, RZ, RZ, R36 ;  /* 0x000000ffff1f7224 */ /* 0x000fe200078e0024 */
[----:B------:R-:W-:Y:S01]  /*7230*/  ISETP.GE.AND P0, PT, R28, RZ, PT ;  /* 0x000000ff1c00720c */ /* 0x000fe20003f06270 */
[----:B------:R-:W-:-:S02]  /*7240*/  IMAD.MOV R14, RZ, RZ, -R14 ;  /* 0x000000ffff0e7224 */ /* 0x000fc400078e0a0e */
[C---:B------:R-:W-:Y:S02]  /*7250*/  IMAD R9, R0.reuse, R10, R9 ;  /* 0x0000000a00097224 */ /* 0x040fe400078e0209 */
[----:B------:R-:W-:Y:S01]  /*7260*/  @!P5 IMAD.MOV R2, RZ, RZ, -R2 ;  /* 0x000000ffff02d224 */ /* 0x000fe200078e0a02 */
[----:B------:R-:W-:Y:S01]  /*7270*/  ISETP.GT.U32.AND P5, PT, R0, R11, PT ;  /* 0x0000000b0000720c */ /* 0x000fe20003fa4070 */
[----:B------:R-:W-:Y:S02]  /*7280*/  IMAD.MOV.U32 R28, RZ, RZ, R30 ;  /* 0x000000ffff1c7224 */ /* 0x000fe400078e001e */
[----:B0-----:R-:W-:Y:S02]  /*7290*/  IMAD.MOV.U32 R3, RZ, RZ, R8 ;  /* 0x000000ffff037224 */ /* 0x001fe400078e0008 */
[----:B------:R-:W-:Y:S02]  /*72a0*/  IMAD.MOV.U32 R30, RZ, RZ, R54 ;  /* 0x000000ffff1e7224 */ /* 0x000fe400078e0036 */
[----:B------:R-:W-:-:S04]  /*72b0*/  IMAD.HI.U32 R10, R4, R13, RZ ;  /* 0x0000000d040a7227 */ /* 0x000fc800078e00ff */
[----:B------:R-:W-:Y:S02]  /*72c0*/  IMAD.MOV.U32 R54, RZ, RZ, R56 ;  /* 0x000000ffff367224 */ /* 0x000fe400078e0038 */
[C---:B------:R-:W-:Y:S02]  /*72d0*/  IMAD R12, R0.reuse, R14, R12 ;  /* 0x0000000e000c7224 */ /* 0x040fe400078e020c */
[----:B------:R-:W-:Y:S01]  /*72e0*/  @!P4 IMAD.MOV R3, RZ, RZ, -R3 ;  /* 0x000000ffff03c224 */ /* 0x000fe200078e0a03 */
[----:B------:R-:W-:Y:S01]  /*72f0*/  ISETP.GT.U32.AND P4, PT, R0, R9, PT ;  /* 0x000000090000720c */ /* 0x000fe20003f84070 */
[----:B------:R-:W-:Y:S02]  /*7300*/  IMAD.MOV R10, RZ, RZ, -R10 ;  /* 0x000000ffff0a7224 */ /* 0x000fe400078e0a0a */
[----:B------:R-:W-:Y:S01]  /*7310*/  @!P1 IMAD.IADD R6, R6, 0x1, -R0 ;  /* 0x0000000106069824 */ /* 0x000fe200078e0a00 */
[C---:B------:R-:W-:Y:S01]  /*7320*/  ISETP.GT.U32.AND P1, PT, R0.reuse, R12, PT ;  /* 0x0000000c0000720c */ /* 0x040fe20003f24070 */
[----:B------:R-:W-:-:S02]  /*7330*/  IMAD R10, R0, R10, R13 ;  /* 0x0000000a000a7224 */ /* 0x000fc400078e020d */
[--C-:B------:R-:W-:Y:S01]  /*7340*/  @!P2 IMAD.IADD R5, R5, 0x1, -R0.reuse ;  /* 0x000000010505a824 */ /* 0x100fe200078e0a00 */
[----:B------:R-:W-:Y:S01]  /*7350*/  ISETP.GE.AND P2, PT, R22, RZ, PT ;  /* 0x000000ff1600720c */ /* 0x000fe20003f46270 */
[----:B------:R-:W-:Y:S01]  /*7360*/  @!P6 IMAD.IADD R7, R7, 0x1, -R0 ;  /* 0x000000010707e824 */ /* 0x000fe200078e0a00 */
[----:B------:R-:W-:Y:S01]  /*7370*/  ISETP.GE.AND P6, PT, R25, RZ, PT ;  /* 0x000000ff1900720c */ /* 0x000fe20003fc6270 */
[----:B------:R-:W-:Y:S02]  /*7380*/  IMAD.MOV.U32 R25, RZ, RZ, R30 ;  /* 0x000000ffff197224 */ /* 0x000fe400078e001e */
[----:B------:R-:W-:Y:S01]  /*7390*/  @!P5 IMAD.IADD R11, R11, 0x1, -R0 ;  /* 0x000000010b0bd824 */ /* 0x000fe200078e0a00 */
[----:B------:R-:W-:Y:S01]  /*73a0*/  ISETP.GT.U32.AND P5, PT, R0, R10, PT ;  /* 0x0000000a0000720c */ /* 0x000fe20003fa4070 */
[----:B------:R-:W-:Y:S02]  /*73b0*/  IMAD.MOV.U32 R30, RZ, RZ, R31 ;  /* 0x000000ffff1e7224 */ /* 0x000fe400078e001f */
[----:B------:R-:W-:-:S02]  /*73c0*/  IMAD.MOV.U32 R31, RZ, RZ, R32 ;  /* 0x000000ffff1f7224 */ /* 0x000fc400078e0020 */
[----:B------:R-:W-:Y:S02]  /*73d0*/  IMAD.MOV.U32 R32, RZ, RZ, R34 ;  /* 0x000000ffff207224 */ /* 0x000fe400078e0022 */
[----:B------:R-:W-:Y:S02]  /*73e0*/  IMAD.MOV.U32 R34, RZ, RZ, R35 ;  /* 0x000000ffff227224 */ /* 0x000fe400078e0023 */
[--C-:B------:R-:W-:Y:S02]  /*73f0*/  @!P4 IMAD.IADD R9, R9, 0x1, -R0.reuse ;  /* 0x000000010909c824 */ /* 0x100fe400078e0a00 */
[----:B------:R-:W-:Y:S01]  /*7400*/  IMAD.MOV.U32 R15, RZ, RZ, R5 ;  /* 0x000000ffff0f7224 */ /* 0x000fe200078e0005 */
[----:B------:R-:W-:Y:S01]  /*7410*/  ISETP.GE.AND P4, PT, R26, RZ, PT ;  /* 0x000000ff1a00720c */ /* 0x000fe20003f86270 */
[----:B------:R-:W-:Y:S01]  /*7420*/  @!P1 IMAD.IADD R12, R12, 0x1, -R0 ;  /* 0x000000010c0c9824 */ /* 0x000fe200078e0a00 */
[----:B------:R-:W-:Y:S01]  /*7430*/  ISETP.GE.AND P1, PT, R29, RZ, PT ;  /* 0x000000ff1d00720c */ /* 0x000fe20003f26270 */
[----:B------:R-:W-:-:S02]  /*7440*/  IMAD.MOV.U32 R26, RZ, RZ, R31 ;  /* 0x000000ffff1a7224 */ /* 0x000fc400078e001f */
[----:B------:R-:W-:Y:S01]  /*7450*/  @!P3 IMAD.MOV R15, RZ, RZ, -R15 ;  /* 0x000000ffff0fb224 */ /* 0x000fe200078e0a0f */
[----:B------:R-:W-:Y:S01]  /*7460*/  ISETP.GT.U32.AND P3, PT, R0, R9, PT ;  /* 0x000000090000720c */ /* 0x000fe20003f64070 */
[----:B------:R-:W-:Y:S02]  /*7470*/  IMAD.MOV.U32 R29, RZ, RZ, R30 ;  /* 0x000000ffff1d7224 */ /* 0x000fe400078e001e */
[----:B------:R-:W-:Y:S02]  /*7480*/  IMAD.MOV.U32 R31, RZ, RZ, R34 ;  /* 0x000000ffff1f7224 */ /* 0x000fe400078e0022 */
[----:B------:R-:W-:Y:S01]  /*7490*/  @!P5 IMAD.IADD R10, R10, 0x1, -R0 ;  /* 0x000000010a0ad824 */ /* 0x000fe200078e0a00 */
[----:B------:R-:W-:-:S07]  /*74a0*/  IABS R13, R28 ;  /* 0x0000001c000d7213 */ /* 0x000fce0000000000 */
[----:B------:R-:W-:Y:S01]  /*74b0*/  @!P3 IMAD.IADD R9, R9, 0x1, -R0 ;  /* 0x000000010909b824 */ /* 0x000fe200078e0a00 */
[----:B------:R-:W-:Y:S01]  /*74c0*/  IABS R8, R27 ;  /* 0x0000001b00087213 */ /* 0x000fe20000000000 */
[----:B---3--:R-:W-:Y:S02]  /*74d0*/  IMAD.MOV.U32 R36, RZ, RZ, R37 ;  /* 0x000000ffff247224 */ /* 0x008fe400078e0025 */
[----:B------:R-:W-:Y:S02]  /*74e0*/  IMAD.MOV.U32 R37, RZ, RZ, R38 ;  /* 0x000000ffff257224 */ /* 0x000fe400078e0026 */
[----:B------:R-:W-:Y:S02]  /*74f0*/  IMAD.MOV.U32 R38, RZ, RZ, R44 ;  /* 0x000000ffff267224 */ /* 0x000fe400078e002c */
[----:B------:R-:W3:Y:S04]  /*7500*/  LDL.LU R44, [R1+0x4b0] ;  /* 0x0004b000012c7983 */ /* 0x000ee80000300800 */
[----:B------:R-:W3:Y:S04]  /*7510*/  LDL.LU R56, [R1+0x51c] ;  /* 0x00051c0001387983 */ /* 0x000ee80000300800 */
[----:B------:R0:W-:Y:S02]  /*7520*/  STL [R1+0x80], R2 ;  /* 0x0000800201007387 */ /* 0x0001e40000100800 */
[----:B0-----:R-:W-:-:S05]  /*7530*/  IABS R2, R24 ;  /* 0x0000001800027213 */ /* 0x001fca0000000000 */
[----:B------:R-:W-:Y:S01]  /*7540*/  IMAD.HI.U32 R14, R4, R2, RZ ;  /* 0x00000002040e7227 */ /* 0x000fe200078e00ff */
[----:B------:R0:W-:Y:S04]  /*7550*/  STL [R1+0x74], R3 ;  /* 0x0000740301007387 */ /* 0x0001e80000100800 */
[----:B------:R-:W-:Y:S01]  /*7560*/  IADD3 R14, -R14, RZ, RZ ;  /* 0x000000ff0e0e7210 */ /* 0x000fe20007ffe1ff */
[----:B------:R-:W-:Y:S02]  /*7570*/  IMAD.MOV.U32 R35, RZ, RZ, R37 ;  /* 0x000000ffff237224 */ /* 0x000fe400078e0025 */
[----:B------:R-:W-:Y:S02]  /*7580*/  IMAD.MOV.U32 R37, RZ, RZ, R38 ;  /* 0x000000ffff257224 */ /* 0x000fe400078e0026 */
[----:B----4-:R-:W-:-:S02]  /*7590*/  IMAD.MOV.U32 R38, RZ, RZ, R40 ;  /* 0x000000ffff267224 */ /* 0x010fc400078e0028 */
[----:B0-----:R-:W-:Y:S01]  /*75a0*/  IMAD.MOV.U32 R3, RZ, RZ, R6 ;  /* 0x000000ffff037224 */ /* 0x001fe200078e0006 */
[----:B------:R-:W4:Y:S01]  /*75b0*/  LDL.LU R40, [R1+0x424] ;  /* 0x0004240001287983 */ /* 0x000f220000300800 */
[----:B------:R-:W-:Y:S02]  /*75c0*/  IMAD.MOV.U32 R6, RZ, RZ, R7 ;  /* 0x000000ffff067224 */ /* 0x000fe400078e0007 */
[----:B------:R-:W-:Y:S02]  /*75d0*/  IMAD R2, R0, R14, R2 ;  /* 0x0000000e00027224 */ /* 0x000fe400078e0202 */
[----:B------:R-:W-:Y:S01]  /*75e0*/  IMAD.MOV.U32 R34, RZ, RZ, R37 ;  /* 0x000000ffff227224 */ /* 0x000fe200078e0025 */
[----:B------:R-:W-:Y:S01]  /*75f0*/  @!P2 IADD3 R6, -R6, RZ, RZ ;  /* 0x000000ff0606a210 */ /* 0x000fe20007ffe1ff */
[----:B------:R-:W-:Y:S02]  /*7600*/  IMAD.MOV.U32 R30, RZ, RZ, R38 ;  /* 0x000000ffff1e7224 */ /* 0x000fe400078e0026 */
[----:B------:R-:W-:Y:S01]  /*7610*/  @!P0 IMAD.MOV R3, RZ, RZ, -R3 ;  /* 0x000000ffff038224 */ /* 0x000fe200078e0a03 */
[----:B------:R-:W-:Y:S01]  /*7620*/  ISETP.GT.U32.AND P2, PT, R0, R2, PT ;  /* 0x000000020000720c */ /* 0x000fe20003f44070 */
[----:B--2---:R-:W-:-:S02]  /*7630*/  IMAD.MOV.U32 R37, RZ, RZ, R46 ;  /* 0x000000ffff257224 */ /* 0x004fc400078e002e */
[----:B------:R-:W-:Y:S02]  /*7640*/  IMAD.MOV.U32 R38, RZ, RZ, R54 ;  /* 0x000000ffff267224 */ /* 0x000fe400078e0036 */
[----:B------:R-:W-:Y:S01]  /*7650*/  IMAD.MOV.U32 R46, RZ, RZ, R55 ;  /* 0x000000ffff2e7224 */ /* 0x000fe200078e0037 */
[----:B------:R-:W2:Y:S04]  /*7660*/  LDL.LU R54, [R1+0x458] ;  /* 0x0004580001367983 */ /* 0x000ea80000300800 */
[----:B------:R-:W3:Y:S04]  /*7670*/  LDL.LU R55, [R1+0x4a0] ;  /* 0x0004a00001377983 */ /* 0x000ee80000300800 */
[----:B------:R-:W-:Y:S04]  /*7680*/  STL [R1+0x70], R15 ;  /* 0x0000700f01007387 */ /* 0x000fe80000100800 */
[----:B------:R0:W-:Y:S01]  /*7690*/  STL [R1+0x6c], R3 ;  /* 0x00006c0301007387 */ /* 0x0001e20000100800 */
[----:B------:R-:W-:Y:S01]  /*76a0*/  ISETP.GT.U32.AND P0, PT, R0, R10, PT ;  /* 0x0000000a0000720c */ /* 0x000fe20003f04070 */
[----:B0-----:R-:W-:-:S04]  /*76b0*/  IMAD.MOV.U32 R3, RZ, RZ, R11 ;  /* 0x000000ffff037224 */ /* 0x001fc800078e000b */
[----:B------:R-:W-:Y:S01]  /*76c0*/  @!P6 IMAD.MOV R3, RZ, RZ, -R3 ;  /* 0x000000ffff03e224 */ /* 0x000fe200078e0a03 */
[----:B------:R-:W-:Y:S01]  /*76d0*/  STL [R1+0x68], R6 ;  /* 0x0000680601007387 */ /* 0x000fe20000100800 */
[----:B------:R-:W-:Y:S01]  /*76e0*/  @!P2 IMAD.IADD R2, R2, 0x1, -R0 ;  /* 0x000000010202a824 */ /* 0x000fe200078e0a00 */
[----:B------:R-:W-:Y:S02]  /*76f0*/  ISETP.GE.AND P2, PT, R28, RZ, PT ;  /* 0x000000ff1c00720c */ /* 0x000fe40003f46270 */
[----:B------:R0:W-:Y:S01]  /*7700*/  STL [R1+0x64], R3 ;  /* 0x0000640301007387 */ /* 0x0001e20000100800 */
[----:B------:R-:W-:Y:S02]  /*7710*/  IMAD.MOV.U32 R28, RZ, RZ, R30 ;  /* 0x000000ffff1c7224 */ /* 0x000fe400078e001e */
[----:B------:R-:W-:Y:S02]  /*7720*/  IMAD.MOV.U32 R30, RZ, RZ, R31 ;  /* 0x000000ffff1e7224 */ /* 0x000fe400078e001f */
[----:B------:R-:W-:-:S02]  /*7730*/  IMAD.MOV.U32 R31, RZ, RZ, R32 ;  /* 0x000000ffff1f7224 */ /* 0x000fc400078e0020 */
[----:B0-----:R-:W-:Y:S02]  /*7740*/  IMAD.MOV.U32 R3, RZ, RZ, R9 ;  /* 0x000000ffff037224 */ /* 0x001fe400078e0009 */
[----:B------:R-:W-:Y:S02]  /*7750*/  IMAD.MOV.U32 R32, RZ, RZ, R43 ;  /* 0x000000ffff207224 */ /* 0x000fe400078e002b */
[----:B------:R-:W-:Y:S01]  /*7760*/  @!P4 IMAD.MOV R3, RZ, RZ, -R3 ;  /* 0x000000ffff03c224 */ /* 0x000fe200078e0a03 */
[----:B------:R-:W2:Y:S01]  /*7770*/  LDL.LU R43, [R1+0x43c] ;  /* 0x00043c00012b7983 */ /* 0x000ea20000300800 */
[----:B------:R-:W-:Y:S01]  /*7780*/  @!P0 IMAD.IADD R10, R10, 0x1, -R0 ;  /* 0x000000010a0a8824 */ /* 0x000fe200078e0a00 */
[----:B------:R-:W-:Y:S01]  /*7790*/  ISETP.GE.AND P0, PT, R27, RZ, PT ;  /* 0x000000ff1b00720c */ /* 0x000fe20003f06270 */
[----:B------:R-:W-:Y:S01]  /*77a0*/  IMAD.MOV.U32 R27, RZ, RZ, R30 ;  /* 0x000000ffff1b7224 */ /* 0x000fe200078e001e */
[----:B------:R-:W3:Y:S01]  /*77b0*/  LDL.LU R22, [R1+0x414] ;  /* 0x0004140001167983 */ /* 0x000ee20000300800 */
[----:B------:R-:W-:-:S03]  /*77c0*/  IMAD.MOV.U32 R30, RZ, RZ, R32 ;  /* 0x000000ffff1e7224 */ /* 0x000fc600078e0020 */
[----:B------:R0:W-:Y:S04]  /*77d0*/  STL [R1+0x60], R3 ;  /* 0x0000600301007387 */ /* 0x0001e80000100800 */
[----:B------:R-:W2:Y:S01]  /*77e0*/  LDL.LU R32, [R1+0x430] ;  /* 0x0004300001207983 */ /* 0x000ea20000300800 */
[----:B------:R-:W-:Y:S01]  /*77f0*/  ISETP.GT.U32.AND P5, PT, R0, R12, PT ;  /* 0x0000000c0000720c */ /* 0x000fe20003fa4070 */
[----:B------:R-:W-:-:S04]  /*7800*/  IMAD.HI.U32 R5, R4, R8, RZ ;  /* 0x0000000804057227 */ /* 0x000fc800078e00ff */
[----:B------:R-:W-:-:S04]  /*7810*/  IMAD.MOV R5, RZ, RZ, -R5 ;  /* 0x000000ffff057224 */ /* 0x000fc800078e0a05 */
[----:B------:R-:W-:-:S04]  /*7820*/  IMAD R5, R0, R5, R8 ;  /* 0x0000000500057224 */ /* 0x000fc800078e0208 */
[----:B------:R-:W-:Y:S01]  /*7830*/  @!P5 IMAD.IADD R12, R12, 0x1, -R0 ;  /* 0x000000010c0cd824 */ /* 0x000fe200078e0a00 */
[----:B------:R-:W-:Y:S01]  /*7840*/  ISETP.GT.U32.AND P5, PT, R0, R5, PT ;  /* 0x000000050000720c */ /* 0x000fe20003fa4070 */
[----:B------:R-:W-:Y:S01]  /*7850*/  IMAD.HI.U32 R6, R4, R13, RZ ;  /* 0x0000000d04067227 */ /* 0x000fe200078e00ff */
[----:B------:R-:W-:-:S03]  /*7860*/  ISETP.GE.AND P6, PT, R23, RZ, PT ;  /* 0x000000ff1700720c */ /* 0x000fc60003fc6270 */
[----:B------:R-:W-:Y:S01]  /*7870*/  IMAD.MOV R6, RZ, RZ, -R6 ;  /* 0x000000ffff067224 */ /* 0x000fe200078e0a06 */
[----:B------:R-:W-:-:S03]  /*7880*/  MOV R11, R12 ;  /* 0x0000000c000b7202 */ /* 0x000fc60000000f00 */
[----:B------:R-:W-:-:S04]  /*7890*/  IMAD R13, R0, R6, R13 ;  /* 0x00000006000d7224 */ /* 0x000fc800078e020d */
[----:B------:R-:W-:Y:S01]  /*78a0*/  @!P5 IMAD.IADD R5, R5, 0x1, -R0 ;  /* 0x000000010505d824 */ /* 0x000fe200078e0a00 */
[----:B------:R-:W-:Y:S01]  /*78b0*/  ISETP.GT.U32.AND P4, PT, R0, R2, PT ;  /* 0x000000020000720c */ /* 0x000fe20003f84070 */
[----:B------:R-:W-:-:S03]  /*78c0*/  @!P1 IMAD.MOV R11, RZ, RZ, -R11 ;  /* 0x000000ffff0b9224 */ /* 0x000fc600078e0a0b */
[C---:B------:R-:W-:Y:S02]  /*78d0*/  ISETP.GT.U32.AND P5, PT, R0.reuse, R5, PT ;  /* 0x000000050000720c */ /* 0x040fe40003fa4070 */
[----:B------:R-:W-:Y:S01]  /*78e0*/  ISETP.GT.U32.AND P1, PT, R0, R13, PT ;  /* 0x0000000d0000720c */ /* 0x000fe20003f24070 */
[----:B0-----:R-:W-:Y:S01]  /*78f0*/  IMAD.MOV.U32 R3, RZ, RZ, R10 ;  /* 0x000000ffff037224 */ /* 0x001fe200078e000a */
[----:B------:R-:W-:Y:S01]  /*7900*/  ISETP.GE.AND P3, PT, R24, RZ, PT ;  /* 0x000000ff1800720c */ /* 0x000fe20003f66270 */
[----:B------:R-:W-:Y:S02]  /*7910*/  IMAD.MOV.U32 R23, RZ, RZ, R31 ;  /* 0x000000ffff177224 */ /* 0x000fe400078e001f */
[----:B------:R-:W-:Y:S02]  /*7920*/  @!P6 IMAD.MOV R3, RZ, RZ, -R3 ;  /* 0x000000ffff03e224 */ /* 0x000fe400078e0a03 */
[----:B------:R-:W-:Y:S02]  /*7930*/  IMAD.MOV.U32 R24, RZ, RZ, R30 ;  /* 0x000000ffff187224 */ /* 0x000fe400078e001e */
[----:B------:R-:W-:-:S02]  /*7940*/  @!P4 IMAD.IADD R2, R2, 0x1, -R0 ;  /* 0x000000010202c824 */ /* 0x000fc400078e0a00 */
[--C-:B------:R-:W-:Y:S01]  /*7950*/  @!P5 IMAD.IADD R5, R5, 0x1, -R0.reuse ;  /* 0x000000010505d824 */ /* 0x100fe200078e0a00 */
[----:B------:R-:W-:Y:S01]  /*7960*/  IABS R6, R29 ;  /* 0x0000001d00067213 */ /* 0x000fe20000000000 */
[----:B------:R-:W-:Y:S01]  /*7970*/  @!P1 IMAD.IADD R13, R13, 0x1, -R0 ;  /* 0x000000010d0d9824 */ /* 0x000fe200078e0a00 */
[----:B------:R-:W-:Y:S01]  /*7980*/  ISETP.GE.AND P1, PT, R29, RZ, PT ;  /* 0x000000ff1d00720c */ /* 0x000fe20003f26270 */
[----:B------:R-:W-:Y:S01]  /*7990*/  @!P3 IMAD.MOV R2, RZ, RZ, -R2 ;  /* 0x000000ffff02b224 */ /* 0x000fe200078e0a02 */
[----:B------:R-:W-:Y:S02]  /*79a0*/  IABS R8, R26 ;  /* 0x0000001a00087213 */ /* 0x000fe40000000000 */
[----:B------:R-:W-:Y:S01]  /*79b0*/  ISETP.GE.AND P4, PT, R26, RZ, PT ;  /* 0x000000ff1a00720c */ /* 0x000fe20003f86270 */
[----:B----4-:R-:W-:Y:S02]  /*79c0*/  IMAD.MOV.U32 R31, RZ, RZ, R40 ;  /* 0x000000ffff1f7224 */ /* 0x010fe400078e0028 */
[----:B------:R-:W4:Y:S02]  /*79d0*/  LDL.LU R40, [R1+0x440] ;  /* 0x0004400001287983 */ /* 0x000f240000300800 */
[----:B------:R-:W-:-:S02]  /*79e0*/  IMAD.MOV.U32 R30, RZ, RZ, R31 ;  /* 0x000000ffff1e7224 */ /* 0x000fc400078e001f */
[----:B------:R-:W-:Y:S04]  /*79f0*/  STL [R1+0x4c], R11 ;  /* 0x00004c0b01007387 */ /* 0x000fe80000100800 */
[----:B------:R0:W-:Y:S01]  /*7a00*/  STL [R1+0x48], R3 ;  /* 0x0000480301007387 */ /* 0x0001e20000100800 */
[----:B------:R-:W-:Y:S01]  /*7a10*/  MOV R29, R30 ;  /* 0x0000001e001d7202 */ /* 0x000fe20000000f00 */
[----:B0-----:R-:W-:-:S04]  /*7a20*/  IMAD.MOV.U32 R3, RZ, RZ, R5 ;  /* 0x000000ffff037224 */ /* 0x001fc800078e0005 */
[----:B------:R-:W-:Y:S02]  /*7a30*/  @!P0 IMAD.MOV R3, RZ, RZ, -R3 ;  /* 0x000000ffff038224 */ /* 0x000fe400078e0a03 */
[----:B--2---:R-:W-:Y:S02]  /*7a40*/  IMAD.MOV.U32 R31, RZ, RZ, R32 ;  /* 0x000000ffff1f7224 */ /* 0x004fe400078e0020 */
[----:B------:R-:W-:Y:S02]  /*7a50*/  IMAD.MOV.U32 R32, RZ, RZ, R33 ;  /* 0x000000ffff207224 */ /* 0x000fe400078e0021 */
[----:B------:R-:W-:Y:S02]  /*7a60*/  IMAD.MOV.U32 R33, RZ, RZ, R34 ;  /* 0x000000ffff217224 */ /* 0x000fe400078e0022 */
[----:B------:R-:W-:Y:S02]  /*7a70*/  IMAD.MOV.U32 R34, RZ, RZ, R41 ;  /* 0x000000ffff227224 */ /* 0x000fe400078e0029 */
[----:B------:R-:W-:Y:S01]  /*7a80*/  IMAD.MOV.U32 R30, RZ, RZ, R32 ;  /* 0x000000ffff1e7224 */ /* 0x000fe200078e0020 */
[----:B------:R-:W2:Y:S01]  /*7a90*/  LDL.LU R41, [R1+0x448] ;  /* 0x0004480001297983 */ /* 0x000ea20000300800 */
[----:B------:R-:W-:-:S02]  /*7aa0*/  IMAD.MOV.U32 R32, RZ, RZ, R33 ;  /* 0x000000ffff207224 */ /* 0x000fc400078e0021 */
[----:B------:R-:W-:Y:S01]  /*7ab0*/  IMAD.MOV.U32 R33, RZ, RZ, R34 ;  /* 0x000000ffff217224 */ /* 0x000fe200078e0022 */
[----:B------:R-:W-:Y:S01]  /*7ac0*/  STL [R1+0x38], R2 ;  /* 0x0000380201007387 */ /* 0x000fe20000100800 */
[----:B------:R-:W-:Y:S02]  /*7ad0*/  IMAD.MOV.U32 R34, RZ, RZ, R39 ;  /* 0x000000ffff227224 */ /* 0x000fe400078e0027 */
[----:B------:R-:W-:Y:S02]  /*7ae0*/  IMAD.MOV.U32 R39, RZ, RZ, R43 ;  /* 0x000000ffff277224 */ /* 0x000fe400078e002b */
[----:B------:R-:W2:Y:S01]  /*7af0*/  LDL.LU R43, [R1+0x490] ;  /* 0x00049000012b7983 */ /* 0x000ea20000300800 */
[----:B------:R-:W-:Y:S02]  /*7b00*/  IMAD.MOV.U32 R26, RZ, RZ, R30 ;  /* 0x000000ffff1a7224 */ /* 0x000fe400078e001e */
[----:B------:R-:W-:Y:S01]  /*7b10*/  IMAD.MOV.U32 R30, RZ, RZ, R31 ;  /* 0x000000ffff1e7224 */ /* 0x000fe200078e001f */
[----:B------:R0:W-:Y:S04]  /*7b20*/  STL [R1+0x34], R3 ;  /* 0x0000340301007387 */ /* 0x0001e80000100800 */
[----:B------:R-:W4:Y:S01]  /*7b30*/  LDL.LU R31, [R1+0x42c] ;  /* 0x00042c00011f7983 */ /* 0x000f220000300800 */
[----:B------:R-:W-:-:S05]  /*7b40*/  IABS R7, R25 ;  /* 0x0000001900077213 */ /* 0x000fca0000000000 */
[----:B------:R-:W-:-:S04]  /*7b50*/  IMAD.HI.U32 R9, R4, R7, RZ ;  /* 0x0000000704097227 */ /* 0x000fc800078e00ff */
[----:B------:R-:W-:-:S04]  /*7b60*/  IMAD.MOV R9, RZ, RZ, -R9 ;  /* 0x000000ffff097224 */ /* 0x000fc800078e0a09 */
[----:B------:R-:W-:-:S05]  /*7b70*/  IMAD R11, R0, R9, R7 ;  /* 0x00000009000b7224 */ /* 0x000fca00078e0207 */
[C---:B------:R-:W-:Y:S02]  /*7b80*/  ISETP.GT.U32.AND P5, PT, R0.reuse, R11, PT ;  /* 0x0000000b0000720c */ /* 0x040fe40003fa4070 */
[----:B------:R-:W-:Y:S01]  /*7b90*/  ISETP.GT.U32.AND P3, PT, R0, R13, PT ;  /* 0x0000000d0000720c */ /* 0x000fe20003f64070 */
[----:B------:R-:W-:-:S04]  /*7ba0*/  IMAD.HI.U32 R10, R4, R8, RZ ;  /* 0x00000008040a7227 */ /* 0x000fc800078e00ff */
[----:B------:R-:W-:-:S06]  /*7bb0*/  IMAD.MOV R10, RZ, RZ, -R10 ;  /* 0x000000ffff0a7224 */ /* 0x000fcc00078e0a0a */
[--C-:B------:R-:W-:Y:S02]  /*7bc0*/  @!P5 IMAD.IADD R11, R11, 0x1, -R0.reuse ;  /* 0x000000010b0bd824 */ /* 0x100fe400078e0a00 */
[----:B------:R-:W-:-:S03]  /*7bd0*/  @!P3 IMAD.IADD R13, R13, 0x1, -R0 ;  /* 0x000000010d0db824 */ /* 0x000fc600078e0a00 */
[C---:B------:R-:W-:Y:S01]  /*7be0*/  ISETP.GT.U32.AND P5, PT, R0.reuse, R11, PT ;  /* 0x0000000b0000720c */ /* 0x040fe20003fa4070 */
[C---:B------:R-:W-:Y:S01]  /*7bf0*/  IMAD R8, R0.reuse, R10, R8 ;  /* 0x0000000a00087224 */ /* 0x040fe200078e0208 */
[----:B0-----:R-:W-:Y:S02]  /*7c00*/  MOV R3, R13 ;  /* 0x0000000d00037202 */ /* 0x001fe40000000f00 */
[----:B------:R-:W-:Y:S02]  /*7c10*/  ISETP.GE.AND P6, PT, R25, RZ, PT ;  /* 0x000000ff1900720c */ /* 0x000fe40003fc6270 */
[----:B------:R-:W-:Y:S01]  /*7c20*/  ISETP.GT.U32.AND P0, PT, R0, R8, PT ;  /* 0x000000080000720c */ /* 0x000fe20003f04070 */
[----:B------:R-:W-:-:S06]  /*7c30*/  @!P2 IMAD.MOV R3, RZ, RZ, -R3 ;  /* 0x000000ffff03a224 */ /* 0x000fcc00078e0a03 */
[----:B------:R-:W-:Y:S01]  /*7c40*/  @!P5 IMAD.IADD R11, R11, 0x1, -R0 ;  /* 0x000000010b0bd824 */ /* 0x000fe200078e0a00 */
[----:B------:R0:W-:Y:S01]  /*7c50*/  STL [R1+0x2c], R3 ;  /* 0x00002c0301007387 */ /* 0x0001e20000100800 */
[----:B------:R-:W-:-:S04]  /*7c60*/  IABS R9, R28 ;  /* 0x0000001c00097213 */ /* 0x000fc80000000000 */
[----:B------:R-:W-:Y:S02]  /*7c70*/  @!P0 IMAD.IADD R8, R8, 0x1, -R0 ;  /* 0x0000000108088824 */ /* 0x000fe400078e0a00 */
[----:B0-----:R-:W-:Y:S01]  /*7c80*/  IMAD.MOV.U32 R3, RZ, RZ, R11 ;  /* 0x000000ffff037224 */ /* 0x001fe200078e000b */
[----:B------:R-:W-:-:S03]  /*7c90*/  ISETP.GE.AND P0, PT, R28, RZ, PT ;  /* 0x000000ff1c00720c */ /* 0x000fc60003f06270 */
[----:B------:R-:W-:-:S05]  /*7ca0*/  @!P6 IMAD.MOV R3, RZ, RZ, -R3 ;  /* 0x000000ffff03e224 */ /* 0x000fca00078e0a03 */
[----:B------:R0:W-:Y:S01]  /*7cb0*/  STL [R1+0x30], R3 ;  /* 0x0000300301007387 */ /* 0x0001e20000100800 */
[----:B------:R-:W-:-:S04]  /*7cc0*/  IMAD.HI.U32 R7, R4, R6, RZ ;  /* 0x0000000604077227 */ /* 0x000fc800078e00ff */
[----:B------:R-:W-:Y:S02]  /*7cd0*/  IMAD.MOV R7, RZ, RZ, -R7 ;  /* 0x000000ffff077224 */ /* 0x000fe400078e0a07 */
[----:B------:R-:W-:-:S04]  /*7ce0*/  IMAD.HI.U32 R12, R4, R9, RZ ;  /* 0x00000009040c7227 */ /* 0x000fc800078e00ff */
[----:B------:R-:W-:Y:S02]  /*7cf0*/  IMAD R6, R0, R7, R6 ;  /* 0x0000000700067224 */ /* 0x000fe400078e0206 */
[----:B------:R-:W-:-:S03]  /*7d00*/  IMAD.MOV R12, RZ, RZ, -R12 ;  /* 0x000000ffff0c7224 */ /* 0x000fc600078e0a0c */
[C---:B------:R-:W-:Y:S01]  /*7d10*/  ISETP.GT.U32.AND P3, PT, R0.reuse, R6, PT ;  /* 0x000000060000720c */ /* 0x040fe20003f64070 */
[C---:B------:R-:W-:Y:S01]  /*7d20*/  IMAD R9, R0.reuse, R12, R9 ;  /* 0x0000000c00097224 */ /* 0x040fe200078e0209 */
[----:B---3--:R-:W-:Y:S02]  /*7d30*/  IABS R10, R22 ;  /* 0x00000016000a7213 */ /* 0x008fe40000000000 */
[----:B------:R-:W-:Y:S02]  /*7d40*/  IABS R2, R23 ;  /* 0x0000001700027213 */ /* 0x000fe40000000000 */
[----:B------:R-:W-:Y:S01]  /*7d50*/  ISETP.GT.U32.AND P5, PT, R0, R9, PT ;  /* 0x000000090000720c */ /* 0x000fe20003fa4070 */
[----:B----4-:R-:W-:Y:S02]  /*7d60*/  IMAD.MOV.U32 R28, RZ, RZ, R31 ;  /* 0x000000ffff1c7224 */ /* 0x010fe400078e001f */
[----:B------:R-:W-:Y:S02]  /*7d70*/  IMAD.MOV.U32 R31, RZ, RZ, R40 ;  /* 0x000000ffff1f7224 */ /* 0x000fe400078e0028 */
[----:B------:R-:W-:-:S02]  /*7d80*/  IMAD.MOV.U32 R40, RZ, RZ, R51 ;  /* 0x000000ffff287224 */ /* 0x000fc400078e0033 */
[----:B------:R-:W-:Y:S02]  /*7d90*/  IMAD.MOV.U32 R51, RZ, RZ, R52 ;  /* 0x000000ffff337224 */ /* 0x000fe400078e0034 */
[----:B------:R-:W3:Y:S01]  /*7da0*/  LDL.LU R52, [R1+0x44c] ;  /* 0x00044c0001347983 */ /* 0x000ee20000300800 */
[----:B------:R-:W-:-:S04]  /*7db0*/  IMAD.HI.U32 R14, R4, R10, RZ ;  /* 0x0000000a040e7227 */ /* 0x000fc800078e00ff */
[----:B------:R-:W-:-:S04]  /*7dc0*/  IMAD.HI.U32 R5, R4, R2, RZ ;  /* 0x0000000204057227 */ /* 0x000fc800078e00ff */
[----:B------:R-:W-:Y:S02]  /*7dd0*/  IMAD.MOV R14, RZ, RZ, -R14 ;  /* 0x000000ffff0e7224 */ /* 0x000fe400078e0a0e */
[----:B------:R-:W-:Y:S02]  /*7de0*/  IMAD.MOV R5, RZ, RZ, -R5 ;  /* 0x000000ffff057224 */ /* 0x000fe400078e0a05 */
[----:B------:R-:W-:Y:S02]  /*7df0*/  @!P3 IMAD.IADD R6, R6, 0x1, -R0 ;  /* 0x000000010606b824 */ /* 0x000fe400078e0a00 */
[C---:B------:R-:W-:Y:S02]  /*7e00*/  IMAD R10, R0.reuse, R14, R10 ;  /* 0x0000000e000a7224 */ /* 0x040fe400078e020a */
[C---:B------:R-:W-:Y:S01]  /*7e10*/  IMAD R2, R0.reuse, R5, R2 ;  /* 0x0000000500027224 */ /* 0x040fe200078e0202 */
[----:B------:R-:W-:Y:S01]  /*7e20*/  IABS R5, R24 ;  /* 0x0000001800057213 */ /* 0x000fe20000000000 */
[----:B------:R-:W-:Y:S01]  /*7e30*/  @!P5 IMAD.IADD R9, R9, 0x1, -R0 ;  /* 0x000000010909d824 */ /* 0x000fe200078e0a00 */
[----:B------:R-:W-:-:S02]  /*7e40*/  ISETP.GT.U32.AND P5, PT, R0, R6, PT ;  /* 0x000000060000720c */ /* 0x000fc40003fa4070 */
[----:B------:R-:W-:Y:S01]  /*7e50*/  ISETP.GT.U32.AND P6, PT, R0, R10, PT ;  /* 0x0000000a0000720c */ /* 0x000fe20003fc4070 */
[----:B------:R-:W-:Y:S01]  /*7e60*/  IMAD.HI.U32 R13, R4, R5, RZ ;  /* 0x00000005040d7227 */ /* 0x000fe200078e00ff */
[----:B------:R-:W-:Y:S02]  /*7e70*/  IABS R7, R27 ;  /* 0x0000001b00077213 */ /* 0x000fe40000000000 */
[----:B------:R-:W-:Y:S01]  /*7e80*/  ISETP.GT.U32.AND P3, PT, R0, R8, PT ;  /* 0x000000080000720c */ /* 0x000fe20003f64070 */
[----:B------:R-:W-:Y:S02]  /*7e90*/  IMAD.MOV R13, RZ, RZ, -R13 ;  /* 0x000000ffff0d7224 */ /* 0x000fe400078e0a0d */
[----:B------:R-:W-:-:S04]  /*7ea0*/  IMAD.HI.U32 R12, R4, R7, RZ ;  /* 0x00000007040c7227 */ /* 0x000fc800078e00ff */
[----:B------:R-:W-:Y:S02]  /*7eb0*/  IMAD R5, R0, R13, R5 ;  /* 0x0000000d00057224 */ /* 0x000fe400078e0205 */
[----:B------:R-:W-:Y:S01]  /*7ec0*/  @!P5 IMAD.IADD R6, R6, 0x1, -R0 ;  /* 0x000000010606d824 */ /* 0x000fe200078e0a00 */
[----:B------:R-:W-:Y:S01]  /*7ed0*/  ISETP.GT.U32.AND P5, PT, R0, R2, PT ;  /* 0x000000020000720c */ /* 0x000fe20003fa4070 */
[----:B------:R-:W-:Y:S02]  /*7ee0*/  IMAD.MOV R12, RZ, RZ, -R12 ;  /* 0x000000ffff0c7224 */ /* 0x000fe400078e0a0c */
[--C-:B------:R-:W-:Y:S01]  /*7ef0*/  @!P6 IMAD.IADD R10, R10, 0x1, -R0.reuse ;  /* 0x000000010a0ae824 */ /* 0x100fe200078e0a00 */
[C---:B------:R-:W-:Y:S01]  /*7f00*/  ISETP.GT.U32.AND P6, PT, R0.reuse, R5, PT ;  /* 0x000000050000720c */ /* 0x040fe20003fc4070 */
[----:B------:R-:W-:Y:S02]  /*7f10*/  IMAD R7, R0, R12, R7 ;  /* 0x0000000c00077224 */ /* 0x000fe400078e0207 */
[----:B------:R-:W-:-:S03]  /*7f20*/  @!P3 IMAD.IADD R8, R8, 0x1, -R0 ;  /* 0x000000010808b824 */ /* 0x000fc600078e0a00 */
[----:B------:R-:W-:Y:S01]  /*7f30*/  ISETP.GT.U32.AND P3, PT, R0, R7, PT ;  /* 0x000000070000720c */ /* 0x000fe20003f64070 */
[----:B0-----:R-:W-:Y:S01]  /*7f40*/  IMAD.MOV.U32 R3, RZ, RZ, R8 ;  /* 0x000000ffff037224 */ /* 0x001fe200078e0008 */
[----:B------:R-:W-:Y:S01]  /*7f50*/  IABS R12, R29 ;  /* 0x0000001d000c7213 */ /* 0x000fe20000000000 */
[--C-:B------:R-:W-:Y:S01]  /*7f60*/  @!P5 IMAD.IADD R2, R2, 0x1, -R0.reuse ;  /* 0x000000010202d824 */ /* 0x100fe200078e0a00 */
[----:B------:R-:W-:Y:S01]  /*7f70*/  IABS R11, R26 ;  /* 0x0000001a000b7213 */ /* 0x000fe20000000000 */
[----:B------:R-:W-:Y:S01]  /*7f80*/  @!P4 IMAD.MOV R3, RZ, RZ, -R3 ;  /* 0x000000ffff03c224 */ /* 0x000fe200078e0a03 */
[C---:B------:R-:W-:Y:S01]  /*7f90*/  ISETP.GT.U32.AND P2, PT, R0.reuse, R9, PT ;  /* 0x000000090000720c */ /* 0x040fe20003f44070 */
[----:B------:R-:W-:Y:S01]  /*7fa0*/  @!P6 IMAD.IADD R5, R5, 0x1, -R0 ;  /* 0x000000010505e824 */ /* 0x000fe200078e0a00 */
[----:B------:R-:W-:Y:S01]  /*7fb0*/  ISETP.GT.U32.AND P4, PT, R0, R10, PT ;  /* 0x0000000a0000720c */ /* 0x000fe20003f84070 */
[----:B------:R-:W-:Y:S01]  /*7fc0*/  IMAD.HI.U32 R14, R4, R12, RZ ;  /* 0x0000000c040e7227 */ /* 0x000fe200078e00ff */
[----:B------:R-:W-:-:S03]  /*7fd0*/  ISETP.GT.U32.AND P6, PT, R0, R2, PT ;  /* 0x000000020000720c */ /* 0x000fc60003fc4070 */
[----:B------:R-:W-:Y:S01]  /*7fe0*/  IMAD.HI.U32 R13, R4, R11, RZ ;  /* 0x0000000b040d7227 */ /* 0x000fe200078e00ff */
[----:B------:R-:W-:-:S03]  /*7ff0*/  @!P3 IADD3 R7, R7, -R0, RZ ;  /* 0x800000000707b210 */ /* 0x000fc60007ffe0ff */
[----:B------:R-:W-:Y:S02]  /*8000*/  IMAD.MOV R14, RZ, RZ, -R14 ;  /* 0x000000ffff0e7224 */ /* 0x000fe400078e0a0e */
[----:B------:R-:W-:Y:S02]  /*8010*/  IMAD.MOV R13, RZ, RZ, -R13 ;  /* 0x000000ffff0d7224 */ /* 0x000fe400078e0a0d */
[----:B------:R-:W-:Y:S02]  /*8020*/  IMAD.MOV.U32 R25, RZ, RZ, R30 ;  /* 0x000000ffff197224 */ /* 0x000fe400078e001e */
[----:B------:R-:W-:Y:S02]  /*8030*/  IMAD.MOV.U32 R30, RZ, RZ, R34 ;  /* 0x000000ffff1e7224 */ /* 0x000fe400078e0022 */
[----:B------:R-:W-:Y:S01]  /*8040*/  @!P1 IMAD.MOV R6, RZ, RZ, -R6 ;  /* 0x000000ffff069224 */ /* 0x000fe200078e0a06 */
[C---:B------:R-:W-:Y:S01]  /*8050*/  ISETP.GT.U32.AND P1, PT, R0.reuse, R5, PT ;  /* 0x000000050000720c */ /* 0x040fe20003f24070 */
[C---:B------:R-:W-:Y:S01]  /*8060*/  IMAD R8, R0.reuse, R14, R12 ;  /* 0x0000000e00087224 */ /* 0x040fe200078e020c */
[----:B------:R-:W-:Y:S01]  /*8070*/  ISETP.GE.AND P3, PT, R27, RZ, PT ;  /* 0x000000ff1b00720c */ /* 0x000fe20003f66270 */
[C---:B------:R-:W-:Y:S01]  /*8080*/  IMAD R11, R0.reuse, R13, R11 ;  /* 0x0000000d000b7224 */ /* 0x040fe200078e020b */
[----:B------:R-:W-:Y:S01]  /*8090*/  ISETP.GT.U32.AND P5, PT, R0, R7, PT ;  /* 0x000000070000720c */ /* 0x000fe20003fa4070 */
[----:B------:R-:W-:-:S02]  /*80a0*/  IMAD.MOV.U32 R27, RZ, RZ, R30 ;  /* 0x000000ffff1b7224 */ /* 0x000fc400078e001e */
[----:B------:R-:W-:Y:S02]  /*80b0*/  IMAD.MOV.U32 R30, RZ, RZ, R37 ;  /* 0x000000ffff1e7224 */ /* 0x000fe400078e0025 */
[----:B------:R-:W-:Y:S02]  /*80c0*/  IMAD.MOV.U32 R34, RZ, RZ, R57 ;  /* 0x000000ffff227224 */ /* 0x000fe400078e0039 */
[--C-:B------:R-:W-:Y:S01]  /*80d0*/  @!P2 IMAD.IADD R9, R9, 0x1, -R0.reuse ;  /* 0x000000010909a824 */ /* 0x100fe200078e0a00 */
[----:B------:R-:W4:Y:S01]  /*80e0*/  LDL.LU R57, [R1+0x4c8] ;  /* 0x0004c80001397983 */ /* 0x000f220000300800 */
[----:B------:R-:W-:Y:S01]  /*80f0*/  IMAD.MOV.U32 R37, RZ, RZ, R39 ;  /* 0x000000ffff257224 */ /* 0x000fe200078e0027 */
[----:B------:R-:W-:Y:S01]  /*8100*/  ISETP.GE.AND P2, PT, R22, RZ, PT ;  /* 0x000000ff1600720c */ /* 0x000fe20003f46270 */
[--C-:B------:R-:W-:Y:S01]  /*8110*/  @!P4 IMAD.IADD R10, R10, 0x1, -R0.reuse ;  /* 0x000000010a0ac824 */ /* 0x100fe200078e0a00 */
[----:B------:R-:W-:Y:S01]  /*8120*/  ISETP.GT.U32.AND P4, PT, R0, R8, PT ;  /* 0x000000080000720c */ /* 0x000fe20003f84070 */
[----:B------:R-:W-:Y:S01]  /*8130*/  @!P6 IMAD.IADD R2, R2, 0x1, -R0 ;  /* 0x000000010202e824 */ /* 0x000fe200078e0a00 */
[----:B------:R-:W-:Y:S01]  /*8140*/  ISETP.GT.U32.AND P6, PT, R0, R11, PT ;  /* 0x0000000b0000720c */ /* 0x000fe20003fc4070 */
[----:B------:R-:W-:-:S02]  /*8150*/  IMAD.MOV.U32 R39, RZ, RZ, R58 ;  /* 0x000000ffff277224 */ /* 0x000fc400078e003a */
[----:B------:R-:W4:Y:S04]  /*8160*/  LDL.LU R58, [R1+0x55c] ;  /* 0x00055c00013a7983 */ /* 0x000f280000300800 */
[----:B------:R0:W-:Y:S04]  /*8170*/  STL [R1+0x28], R3 ;  /* 0x0000280301007387 */ /* 0x0001e80000100800 */
[----:B------:R1:W-:Y:S01]  /*8180*/  STL [R1+0x31c], R6 ;  /* 0x00031c0601007387 */ /* 0x0003e20000100800 */
[----:B------:R-:W-:Y:S02]  /*8190*/  @!P1 IMAD.IADD R5, R5, 0x1, -R0 ;  /* 0x0000000105059824 */ /* 0x000fe400078e0a00 */
[----:B0-----:R-:W-:Y:S01]  /*81a0*/  IMAD.MOV.U32 R3, RZ, RZ, R9 ;  /* 0x000000ffff037224 */ /* 0x001fe200078e0009 */
[----:B-1----:R-:W-:-:S03]  /*81b0*/  IABS R6, R28 ;  /* 0x0000001c00067213 */ /* 0x002fc60000000000 */
[----:B------:R-:W-:Y:S01]  /*81c0*/  @!P0 IMAD.MOV R3, RZ, RZ, -R3 ;  /* 0x000000ffff038224 */ /* 0x000fe200078e0a03 */
[----:B------:R-:W-:Y:S01]  /*81d0*/  ISETP.GE.AND P1, PT, R29, RZ, PT ;  /* 0x000000ff1d00720c */ /* 0x000fe20003f26270 */
[----:B------:R-:W-:Y:S02]  /*81e0*/  @!P5 IMAD.IADD R7, R7, 0x1, -R0 ;  /* 0x000000010707d824 */ /* 0x000fe400078e0a00 */
[----:B------:R-:W-:Y:S01]  /*81f0*/  IMAD.HI.U32 R14, R4, R6, RZ ;  /* 0x00000006040e7227 */ /* 0x000fe200078e00ff */
[----:B------:R0:W-:Y:S03]  /*8200*/  STL [R1+0x324], R3 ;  /* 0x0003240301007387 */ /* 0x0001e60000100800 */
[----:B------:R-:W-:Y:S01]  /*8210*/  IMAD.MOV.U32 R29, RZ, RZ, R30 ;  /* 0x000000ffff1d7224 */ /* 0x000fe200078e001e */
[----:B------:R-:W-:Y:S01]  /*8220*/  MOV R30, R31 ;  /* 0x0000001f001e7202 */ /* 0x000fe20000000f00 */
[----:B------:R-:W-:Y:S01]  /*8230*/  IMAD.MOV.U32 R31, RZ, RZ, R32 ;  /* 0x000000ffff1f7224 */ /* 0x000fe200078e0020 */
[----:B------:R-:W-:Y:S01]  /*8240*/  IABS R9, R27 ;  /* 0x0000001b00097213 */ /* 0x000fe20000000000 */
[----:B--2---:R-:W-:-:S02]  /*8250*/  IMAD.MOV.U32 R32, RZ, RZ, R41 ;  /* 0x000000ffff207224 */ /* 0x004fc400078e0029 */
[----:B------:R-:W-:Y:S02]  /*8260*/  IMAD.MOV R14, RZ, RZ, -R14 ;  /* 0x000000ffff0e7224 */ /* 0x000fe400078e0a0e */
[--C-:B------:R-:W-:Y:S02]  /*8270*/  @!P4 IMAD.IADD R8, R8, 0x1, -R0.reuse ;  /* 0x000000010808c824 */ /* 0x100fe400078e0a00 */
[----:B------:R-:W-:Y:S02]  /*8280*/  @!P6 IMAD.IADD R11, R11, 0x1, -R0 ;  /* 0x000000010b0be824 */ /* 0x000fe400078e0a00 */
[----:B0-----:R-:W-:Y:S02]  /*8290*/  IMAD.MOV.U32 R3, RZ, RZ, R7 ;  /* 0x000000ffff037224 */ /* 0x001fe400078e0007 */
[----:B------:R-:W-:Y:S01]  /*82a0*/  @!P2 IMAD.MOV R10, RZ, RZ, -R10 ;  /* 0x000000ffff0aa224 */ /* 0x000fe200078e0a0a */
[----:B------:R-:W-:Y:S01]  /*82b0*/  ISETP.GE.AND P0, PT, R23, RZ, PT ;  /* 0x000000ff1700720c */ /* 0x000fe20003f06270 */
[----:B------:R-:W-:Y:S01]  /*82c0*/  IMAD.MOV.U32 R41, RZ, RZ, R49 ;  /* 0x000000ffff297224 */ /* 0x000fe200078e0031 */
[----:B------:R-:W-:Y:S01]  /*82d0*/  ISETP.GE.AND P5, PT, R24, RZ, PT ;  /* 0x000000ff1800720c */ /* 0x000fe20003fa6270 */
[----:B------:R-:W-:Y:S01]  /*82e0*/  IMAD.MOV.U32 R49, RZ, RZ, R50 ;  /* 0x000000ffff317224 */ /* 0x000fe200078e0032 */
[----:B------:R-:W-:Y:S01]  /*82f0*/  IABS R12, R25 ;  /* 0x00000019000c7213 */ /* 0x000fe20000000000 */
[----:B------:R-:W-:Y:S01]  /*8300*/  IMAD.MOV.U32 R50, RZ, RZ, R53 ;  /* 0x000000ffff327224 */ /* 0x000fe200078e0035 */
[C---:B------:R-:W-:Y:S01]  /*8310*/  ISETP.GT.U32.AND P2, PT, R0.reuse, R8, PT ;  /* 0x000000080000720c */ /* 0x040fe20003f44070 */
[----:B------:R-:W2:Y:S01]  /*8320*/  LDL.LU R53, [R1+0x638] ;  /* 0x0006380001357983 */ /* 0x000ea20000300800 */
[----:B------:R-:W-:-:S02]  /*8330*/  IMAD R6, R0, R14, R6 ;  /* 0x0000000e00067224 */ /* 0x000fc400078e0206 */
[----:B------:R-:W-:Y:S01]  /*8340*/  @!P3 IMAD.MOV R3, RZ, RZ, -R3 ;  /* 0x000000ffff03b224 */ /* 0x000fe200078e0a03 */
[----:B------:R0:W-:Y:S01]  /*8350*/  STL [R1+0x24], R10 ;  /* 0x0000240a01007387 */ /* 0x0001e20000100800 */
[----:B------:R-:W-:Y:S01]  /*8360*/  ISETP.GT.U32.AND P3, PT, R0, R11, PT ;  /* 0x0000000b0000720c */ /* 0x000fe20003f64070 */
[----:B------:R-:W-:Y:S01]  /*8370*/  IMAD.HI.U32 R13, R4, R12, RZ ;  /* 0x0000000c040d7227 */ /* 0x000fe200078e00ff */
[----:B------:R-:W-:Y:S01]  /*8380*/  ISETP.GT.U32.AND P6, PT, R0, R6, PT ;  /* 0x000000060000720c */ /* 0x000fe20003fc4070 */
[----:B------:R1:W-:Y:S02]  /*8390*/  STL [R1+0x17c], R3 ;  /* 0x00017c0301007387 */ /* 0x0003e40000100800 */
[----:B0-----:R-:W-:Y:S01]  /*83a0*/  IMAD.HI.U32 R10, R4, R9, RZ ;  /* 0x00000009040a7227 */ /* 0x001fe200078e00ff */
[----:B------:R-:W-:-:S03]  /*83b0*/  ISETP.GE.AND P4, PT, R26, RZ, PT ;  /* 0x000000ff1a00720c */ /* 0x000fc60003f86270 */
[----:B------:R-:W-:Y:S01]  /*83c0*/  IMAD.MOV R10, RZ, RZ, -R10 ;  /* 0x000000ffff0a7224 */ /* 0x000fe200078e0a0a */
[----:B-1----:R-:W-:Y:S01]  /*83d0*/  MOV R3, R5 ;  /* 0x0000000500037202 */ /* 0x002fe20000000f00 */
[----:B------:R-:W-:Y:S02]  /*83e0*/  IMAD.MOV R13, RZ, RZ, -R13 ;  /* 0x000000ffff0d7224 */ /* 0x000fe400078e0a0d */
[----:B------:R-:W-:Y:S02]  /*83f0*/  IMAD.MOV.U32 R26, RZ, RZ, R30 ;  /* 0x000000ffff1a7224 */ /* 0x000fe400078e001e */
[----:B------:R-:W-:Y:S02]  /*8400*/  IMAD R9, R0, R10, R9 ;  /* 0x0000000a00097224 */ /* 0x000fe400078e0209 */
[----:B------:R-:W-:Y:S02]  /*8410*/  IMAD.MOV.U32 R30, RZ, RZ, R31 ;  /* 0x000000ffff1e7224 */ /* 0x000fe400078e001f */
[----:B------:R-:W-:-:S02]  /*8420*/  @!P0 IMAD.MOV R2, RZ, RZ, -R2 ;  /* 0x000000ffff028224 */ /* 0x000fc400078e0a02 */
[----:B------:R-:W-:Y:S02]  /*8430*/  IMAD.MOV.U32 R31, RZ, RZ, R32 ;  /* 0x000000ffff1f7224 */ /* 0x000fe400078e0020 */
[----:B------:R-:W-:Y:S01]  /*8440*/  @!P5 IMAD.MOV R3, RZ, RZ, -R3 ;  /* 0x000000ffff03d224 */ /* 0x000fe200078e0a03 */
[----:B------:R-:W-:Y:S01]  /*8450*/  @!P3 IADD3 R11, R11, -R0, RZ ;  /* 0x800000000b0bb210 */ /* 0x000fe20007ffe0ff */
[C---:B------:R-:W-:Y:S02]  /*8460*/  IMAD R7, R0.reuse, R13, R12 ;  /* 0x0000000d00077224 */ /* 0x040fe400078e020c */
[----:B------:R-:W-:Y:S01]  /*8470*/  IMAD.MOV.U32 R32, RZ, RZ, R37 ;  /* 0x000000ffff207224 */ /* 0x000fe200078e0025 */
[----:B------:R-:W-:Y:S01]  /*8480*/  ISETP.GT.U32.AND P3, PT, R0, R9, PT ;  /* 0x000000090000720c */ /* 0x000fe20003f64070 */
[----:B------:R-:W-:Y:S02]  /*8490*/  IMAD.MOV.U32 R37, RZ, RZ, R40 ;  /* 0x000000ffff257224 */ /* 0x000fe400078e0028 */
[----:B------:R-:W-:Y:S01]  /*84a0*/  @!P2 IMAD.IADD R8, R8, 0x1, -R0 ;  /* 0x000000010808a824 */ /* 0x000fe200078e0a00 */
[----:B------:R-:W4:Y:S01]  /*84b0*/  LDL.LU R40, [R1+0x49c] ;  /* 0x00049c0001287983 */ /* 0x000f220000300800 */
[----:B------:R-:W-:Y:S01]  /*84c0*/  ISETP.GE.AND P0, PT, R28, RZ, PT ;  /* 0x000000ff1c00720c */ /* 0x000fe20003f06270 */
[----:B------:R-:W-:-:S02]  /*84d0*/  IMAD.MOV.U32 R28, RZ, RZ, R30 ;  /* 0x000000ffff1c7224 */ /* 0x000fc400078e001e */
[----:B------:R-:W-:Y:S01]  /*84e0*/  STL [R1+0x318], R2 ;  /* 0x0003180201007387 */ /* 0x000fe20000100800 */
[----:B------:R-:W-:Y:S01]  /*84f0*/  IMAD.MOV.U32 R30, RZ, RZ, R31 ;  /* 0x000000ffff1e7224 */ /* 0x000fe200078e001f */
[----:B------:R-:W-:Y:S01]  /*8500*/  ISETP.GT.U32.AND P5, PT, R0, R7, PT ;  /* 0x000000070000720c */ /* 0x000fe20003fa4070 */
[----:B------:R-:W-:Y:S01]  /*8510*/  @!P6 IMAD.IADD R6, R6, 0x1, -R0 ;  /* 0x000000010606e824 */ /* 0x000fe200078e0a00 */
[----:B------:R0:W-:Y:S01]  /*8520*/  STL [R1+0x320], R3 ;  /* 0x0003200301007387 */ /* 0x0001e20000100800 */
[----:B------:R-:W-:Y:S02]  /*8530*/  IMAD.MOV.U32 R31, RZ, RZ, R32 ;  /* 0x000000ffff1f7224 */ /* 0x000fe400078e0020 */
[----:B------:R-:W-:Y:S02]  /*8540*/  IMAD.MOV.U32 R32, RZ, RZ, R33 ;  /* 0x000000ffff207224 */ /* 0x000fe400078e0021 */
[----:B------:R-:W-:Y:S02]  /*8550*/  IMAD.MOV.U32 R33, RZ, RZ, R34 ;  /* 0x000000ffff217224 */ /* 0x000fe400078e0022 */
[----:B0-----:R-:W-:-:S02]  /*8560*/  IMAD.MOV.U32 R3, RZ, RZ, R8 ;  /* 0x000000ffff037224 */ /* 0x001fc400078e0008 */
[----:B------:R-:W-:Y:S02]  /*8570*/  IMAD.MOV.U32 R24, RZ, RZ, R30 ;  /* 0x000000ffff187224 */ /* 0x000fe400078e001e */
[----:B------:R-:W-:Y:S01]  /*8580*/  @!P1 IMAD.MOV R3, RZ, RZ, -R3 ;  /* 0x000000ffff039224 */ /* 0x000fe200078e0a03 */
[----:B------:R-:W-:Y:S01]  /*8590*/  ISETP.GT.U32.AND P1, PT, R0, R6, PT ;  /* 0x000000060000720c */ /* 0x000fe20003f24070 */
[----:B------:R-:W-:Y:S02]  /*85a0*/  IMAD.MOV.U32 R30, RZ, RZ, R31 ;  /* 0x000000ffff1e7224 */ /* 0x000fe400078e001f */
[----:B------:R-:W-:Y:S02]  /*85b0*/  IMAD.MOV.U32 R31, RZ, RZ, R32 ;  /* 0x000000ffff1f7224 */ /* 0x000fe400078e0020 */
[----:B------:R-:W-:Y:S02]  /*85c0*/  IMAD.MOV.U32 R32, RZ, RZ, R33 ;  /* 0x000000ffff207224 */ /* 0x000fe400078e0021 */
[----:B------:R-:W-:-:S02]  /*85d0*/  @!P3 IMAD.IADD R9, R9, 0x1, -R0 ;  /* 0x000000010909b824 */ /* 0x000fc400078e0a00 */
[----:B------:R-:W-:Y:S01]  /*85e0*/  @!P5 IMAD.IADD R7, R7, 0x1, -R0 ;  /* 0x000000010707d824 */ /* 0x000fe200078e0a00 */
[----:B------:R-:W-:Y:S02]  /*85f0*/  IABS R2, R29 ;  /* 0x0000001d00027213 */ /* 0x000fe40000000000 */
[----:B------:R-:W-:Y:S01]  /*8600*/  ISETP.GE.AND P5, PT, R29, RZ, PT ;  /* 0x000000ff1d00720c */ /* 0x000fe20003fa6270 */
[----:B------:R-:W-:Y:S01]  /*8610*/  IMAD.MOV.U32 R29, RZ, RZ, R30 ;  /* 0x000000ffff1d7224 */ /* 0x000fe200078e001e */
[----:B------:R-:W-:Y:S01]  /*8620*/  ISETP.GT.U32.AND P3, PT, R0, R9, PT ;  /* 0x000000090000720c */ /* 0x000fe20003f64070 */
[----:B------:R-:W-:Y:S02]  /*8630*/  IMAD.MOV.U32 R30, RZ, RZ, R31 ;  /* 0x000000ffff1e7224 */ /* 0x000fe400078e001f */
[----:B------:R-:W-:Y:S02]  /*8640*/  IMAD.MOV.U32 R31, RZ, RZ, R32 ;  /* 0x000000ffff1f7224 */ /* 0x000fe400078e0020 */
[----:B------:R-:W-:Y:S01]  /*8650*/  @!P1 IMAD.IADD R6, R6, 0x1, -R0 ;  /* 0x0000000106069824 */ /* 0x000fe200078e0a00 */
[----:B------:R-:W-:-:S02]  /*8660*/  ISETP.GE.AND P2, PT, R25, RZ, PT ;  /* 0x000000ff1900720c */ /* 0x000fc40003f46270 */
[----:B------:R-:W-:Y:S02]  /*8670*/  ISETP.GE.AND P6, PT, R27, RZ, PT ;  /* 0x000000ff1b00720c */ /* 0x000fe40003fc6270 */
[----:B------:R-:W-:Y:S02]  /*8680*/  IABS R5, R29 ;  /* 0x0000001d00057213 */ /* 0x000fe40000000000 */
[----:B------:R-:W-:Y:S01]  /*8690*/  ISETP.GE.AND P1, PT, R29, RZ, PT ;  /* 0x000000ff1d00720c */ /* 0x000fe20003f26270 */
[----:B------:R-:W-:Y:S02]  /*86a0*/  IMAD.MOV.U32 R27, RZ, RZ, R30 ;  /* 0x000000ffff1b7224 */ /* 0x000fe400078e001e */
[----:B------:R-:W-:Y:S02]  /*86b0*/  IMAD.MOV.U32 R25, RZ, RZ, R31 ;  /* 0x000000ffff197224 */ /* 0x000fe400078e001f */
[----:B------:R-:W-:Y:S02]  /*86c0*/  IMAD.MOV.U32 R30, RZ, RZ, R46 ;  /* 0x000000ffff1e7224 */ /* 0x000fe400078e002e */
[----:B------:R-:W-:-:S02]  /*86d0*/  IMAD.MOV.U32 R31, RZ, RZ, R54 ;  /* 0x000000ffff1f7224 */ /* 0x000fc400078e0036 */
[----:B------:R-:W-:Y:S02]  /*86e0*/  @!P3 IMAD.IADD R9, R9, 0x1, -R0 ;  /* 0x000000010909b824 */ /* 0x000fe400078e0a00 */
[----:B------:R-:W-:Y:S02]  /*86f0*/  IMAD.MOV.U32 R46, RZ, RZ, R55 ;  /* 0x000000ffff2e7224 */ /* 0x000fe400078e0037 */
[----:B---3--:R-:W-:Y:S02]  /*8700*/  IMAD.MOV.U32 R34, RZ, RZ, R52 ;  /* 0x000000ffff227224 */ /* 0x008fe400078e0034 */
[----:B------:R-:W3:Y:S02]  /*8710*/  LDL.LU R52, [R1+0x634] ;  /* 0x0006340001347983 */ /* 0x000ee40000300800 */
[----:B------:R-:W-:Y:S02]  /*8720*/  IMAD.MOV.U32 R33, RZ, RZ, R34 ;  /* 0x000000ffff217224 */ /* 0x000fe400078e0022 */
[----:B------:R-:W-:-:S02]  /*8730*/  IMAD.MOV.U32 R34, RZ, RZ, R35 ;  /* 0x000000ffff227224 */ /* 0x000fc400078e0023 */
[----:B------:R-:W2:Y:S04]  /*8740*/  LDL.LU R35, [R1+0x480] ;  /* 0x0004800001237983 */ /* 0x000ea80000300800 */
[----:B------:R0:W-:Y:S01]  /*8750*/  STL [R1+0x314], R3 ;  /* 0x0003140301007387 */ /* 0x0001e20000100800 */
[----:B------:R-:W-:Y:S02]  /*8760*/  IMAD.MOV.U32 R32, RZ, RZ, R33 ;  /* 0x000000ffff207224 */ /* 0x000fe400078e0021 */
[----:B0-----:R-:W-:-:S04]  /*8770*/  IMAD.MOV.U32 R3, RZ, RZ, R11 ;  /* 0x000000ffff037224 */ /* 0x001fc800078e000b */
[----:B------:R-:W-:Y:S01]  /*8780*/  @!P4 IMAD.MOV R3, RZ, RZ, -R3 ;  /* 0x000000ffff03c224 */ /* 0x000fe200078e0a03 */
[----:B------:R-:W-:Y:S01]  /*8790*/  ISETP.GT.U32.AND P4, PT, R0, R7, PT ;  /* 0x000000070000720c */ /* 0x000fe20003f84070 */
[----:B------:R-:W-:-:S03]  /*87a0*/  IMAD.MOV.U32 R33, RZ, RZ, R34 ;  /* 0x000000ffff217224 */ /* 0x000fc600078e0022 */
[----:B------:R0:W-:Y:S01]  /*87b0*/  STL [R1+0x310], R3 ;  /* 0x0003100301007387 */ /* 0x0001e20000100800 */
[----:B------:R-:W-:Y:S01]  /*87c0*/  IMAD.MOV.U32 R29, RZ, RZ, R32 ;  /* 0x000000ffff1d7224 */ /* 0x000fe200078e0020 */
[----:B------:R-:W-:Y:S01]  /*87d0*/  MOV R32, R33 ;  /* 0x0000002100207202 */ /* 0x000fe20000000f00 */
[----:B------:R-:W-:Y:S02]  /*87e0*/  IMAD.MOV.U32 R34, RZ, RZ, R41 ;  /* 0x000000ffff227224 */ /* 0x000fe400078e0029 */
[----:B------:R-:W-:Y:S01]  /*87f0*/  IMAD.MOV.U32 R33, RZ, RZ, R37 ;  /* 0x000000ffff217224 */ /* 0x000fe200078e0025 */
[----:B------:R-:W3:Y:S01]  /*8800*/  LDL.LU R41, [R1+0x500] ;  /* 0x0005000001297983 */ /* 0x000ee20000300800 */
[----:B0-----:R-:W-:Y:S02]  /*8810*/  IMAD.MOV.U32 R3, RZ, RZ, R6 ;  /* 0x000000ffff037224 */ /* 0x001fe400078e0006 */
[----:B------:R-:W-:Y:S02]  /*8820*/  IMAD.MOV.U32 R37, RZ, RZ, R38 ;  /* 0x000000ffff257224 */ /* 0x000fe400078e0026 */
[----:B------:R-:W-:Y:S01]  /*8830*/  @!P0 IMAD.MOV R3, RZ, RZ, -R3 ;  /* 0x000000ffff038224 */ /* 0x000fe200078e0a03 */
[----:B------:R-:W4:Y:S01]  /*8840*/  LDL.LU R38, [R1+0x4c4] ;  /* 0x0004c40001267983 */ /* 0x000f220000300800 */
[----:B------:R-:W-:-:S03]  /*8850*/  @!P4 IMAD.IADD R7, R7, 0x1, -R0 ;  /* 0x000000010707c824 */ /* 0x000fc600078e0a00 */
[----:B------:R-:W3:Y:S04]  /*8860*/  LDL.LU R54, [R1+0x4c0] ;  /* 0x0004c00001367983 */ /* 0x000ee80000300800 */
[----:B------:R-:W3:Y:S04]  /*8870*/  LDL.LU R55, [R1+0x4b4] ;  /* 0x0004b40001377983 */ /* 0x000ee80000300800 */
[----:B------:R0:W-:Y:S01]  /*8880*/  STL [R1+0x30c], R3 ;  /* 0x00030c0301007387 */ /* 0x0001e20000100800 */
[----:B------:R-:W-:Y:S01]  /*8890*/  @!P2 IMAD.MOV R7, RZ, RZ, -R7 ;  /* 0x000000ffff07a224 */ /* 0x000fe200078e0a07 */
[----:B------:R-:W-:Y:S01]  /*88a0*/  IABS R11, R28 ;  /* 0x0000001c000b7213 */ /* 0x000fe20000000000 */
[----:B0-----:R-:W-:-:S04]  /*88b0*/  IMAD.MOV.U32 R3, RZ, RZ, R9 ;  /* 0x000000ffff037224 */ /* 0x001fc800078e0009 */
[----:B------:R-:W-:Y:S01]  /*88c0*/  @!P6 IMAD.MOV R3, RZ, RZ, -R3 ;  /* 0x000000ffff03e224 */ /* 0x000fe200078e0a03 */
[----:B------:R-:W-:Y:S01]  /*88d0*/  STL [R1+0x308], R7 ;  /* 0x0003080701007387 */ /* 0x000fe20000100800 */
[----:B------:R-:W-:Y:S01]  /*88e0*/  ISETP.GE.AND P2, PT, R28, RZ, PT ;  /* 0x000000ff1c00720c */ /* 0x000fe20003f46270 */
[----:B------:R-:W-:Y:S02]  /*88f0*/  IMAD.MOV.U32 R28, RZ, RZ, R31 ;  /* 0x000000ffff1c7224 */ /* 0x000fe400078e001f */
[----:B------:R0:W-:Y:S04]  /*8900*/  STL [R1+0x304], R3 ;  /* 0x0003040301007387 */ /* 0x0001e80000100800 */
[----:B------:R-:W2:Y:S01]  /*8910*/  LDL.LU R31, [R1+0x468] ;  /* 0x00046800011f7983 */ /* 0x000ea20000300800 */
[----:B------:R-:W-:-:S04]  /*8920*/  IMAD.HI.U32 R10, R4, R2, RZ ;  /* 0x00000002040a7227 */ /* 0x000fc800078e00ff */
[----:B------:R-:W-:-:S04]  /*8930*/  IMAD.MOV R10, RZ, RZ, -R10 ;  /* 0x000000ffff0a7224 */ /* 0x000fc800078e0a0a */
[----:B------:R-:W-:-:S05]  /*8940*/  IMAD R2, R0, R10, R2 ;  /* 0x0000000a00027224 */ /* 0x000fca00078e0202 */
[----:B------:R-:W-:Y:S02]  /*8950*/  ISETP.GT.U32.AND P4, PT, R0, R2, PT ;  /* 0x000000020000720c */ /* 0x000fe40003f84070 */
[----:B------:R-:W-:Y:S01]  /*8960*/  IABS R8, R26 ;  /* 0x0000001a00087213 */ /* 0x000fe20000000000 */
[----:B------:R-:W-:-:S04]  /*8970*/  IMAD.HI.U32 R13, R4, R5, RZ ;  /* 0x00000005040d7227 */ /* 0x000fc800078e00ff */
[----:B------:R-:W-:-:S04]  /*8980*/  IMAD.HI.U32 R12, R4, R8, RZ ;  /* 0x00000008040c7227 */ /* 0x000fc800078e00ff */
[----:B------:R-:W-:Y:S02]  /*8990*/  IMAD.MOV R12, RZ, RZ, -R12 ;  /* 0x000000ffff0c7224 */ /* 0x000fe400078e0a0c */
[----:B------:R-:W-:Y:S02]  /*89a0*/  @!P4 IMAD.IADD R2, R2, 0x1, -R0 ;  /* 0x000000010202c824 */ /* 0x000fe400078e0a00 */
[----:B------:R-:W-:Y:S02]  /*89b0*/  IMAD.MOV R13, RZ, RZ, -R13 ;  /* 0x000000ffff0d7224 */ /* 0x000fe400078e0a0d */
[C---:B------:R-:W-:Y:S01]  /*89c0*/  IMAD R8, R0.reuse, R12, R8 ;  /* 0x0000000c00087224 */ /* 0x040fe200078e0208 */
[C---:B------:R-:W-:Y:S01]  /*89d0*/  ISETP.GT.U32.AND P4, PT, R0.reuse, R2, PT ;  /* 0x000000020000720c */ /* 0x040fe20003f84070 */
[----:B------:R-:W-:Y:S02]  /*89e0*/  IMAD R5, R0, R13, R5 ;  /* 0x0000000d00057224 */ /* 0x000fe400078e0205 */
[----:B------:R-:W-:-:S03]  /*89f0*/  IMAD.HI.U32 R12, R4, R11, RZ ;  /* 0x0000000b040c7227 */ /* 0x000fc600078e00ff */
[----:B------:R-:W-:Y:S01]  /*8a00*/  ISETP.GT.U32.AND P0, PT, R0, R5, PT ;  /* 0x000000050000720c */ /* 0x000fe20003f04070 */
[----:B------:R-:W-:-:S04]  /*8a10*/  IMAD.MOV R12, RZ, RZ, -R12 ;  /* 0x000000ffff0c7224 */ /* 0x000fc800078e0a0c */
[----:B------:R-:W-:Y:S02]  /*8a20*/  IMAD R9, R0, R12, R11 ;  /* 0x0000000c00097224 */ /* 0x000fe400078e020b */
[----:B------:R-:W-:-:S03]  /*8a30*/  @!P4 IMAD.IADD R2, R2, 0x1, -R0 ;  /* 0x000000010202c824 */ /* 0x000fc600078e0a00 */
[----:B------:R-:W-:-:S03]  /*8a40*/  ISETP.GT.U32.AND P4, PT, R0, R9, PT ;  /* 0x000000090000720c */ /* 0x000fc60003f84070 */
[----:B------:R-:W-:-:S05]  /*8a50*/  @!P0 IMAD.IADD R5, R5, 0x1, -R0 ;  /* 0x0000000105058824 */ /* 0x000fca00078e0a00 */
[----:B------:R-:W-:Y:S01]  /*8a60*/  ISETP.GT.U32.AND P0, PT, R0, R5, PT ;  /* 0x000000050000720c */ /* 0x000fe20003f04070 */
[----:B0-----:R-:W-:-:S04]  /*8a70*/  IMAD.MOV.U32 R3, RZ, RZ, R2 ;  /* 0x000000ffff037224 */ /* 0x001fc800078e0002 */
[----:B------:R-:W-:Y:S01]  /*8a80*/  @!P4 IMAD.IADD R9, R9, 0x1, -R0 ;  /* 0x000000010909c824 */ /* 0x000fe200078e0a00 */
[----:B------:R-:W-:Y:S01]  /*8a90*/  ISETP.GE.AND P3, PT, R26, RZ, PT ;  /* 0x000000ff1a00720c */ /* 0x000fe20003f66270 */
[----:B------:R-:W-:-:S03]  /*8aa0*/  @!P5 IMAD.MOV R3, RZ, RZ, -R3 ;  /* 0x000000ffff03d224 */ /* 0x000fc600078e0a03 */
[----:B------:R-:W-:Y:S02]  /*8ab0*/  ISETP.GT.U32.AND P4, PT, R0, R9, PT ;  /* 0x000000090000720c */ /* 0x000fe40003f84070 */
[----:B------:R-:W-:Y:S01]  /*8ac0*/  IABS R10, R24 ;  /* 0x00000018000a7213 */ /* 0x000fe20000000000 */
[----:B------:R-:W-:Y:S01]  /*8ad0*/  @!P0 IMAD.IADD R5, R5, 0x1, -R0 ;  /* 0x0000000105058824 */ /* 0x000fe200078e0a00 */
[----:B------:R-:W-:Y:S01]  /*8ae0*/  MOV R26, R30 ;  /* 0x0000001e001a7202 */ /* 0x000fe20000000f00 */
[----:B------:R-:W-:Y:S02]  /*8af0*/  IMAD.MOV.U32 R30, RZ, RZ, R32 ;  /* 0x000000ffff1e7224 */ /* 0x000fe400078e0020 */
[----:B------:R-:W-:Y:S02]  /*8b00*/  IMAD.MOV.U32 R32, RZ, RZ, R37 ;  /* 0x000000ffff207224 */ /* 0x000fe400078e0025 */
[----:B------:R-:W4:Y:S01]  /*8b10*/  LDL.LU R37, [R1+0x478] ;  /* 0x0004780001257983 */ /* 0x000f220000300800 */
[----:B------:R-:W-:-:S03]  /*8b20*/  IMAD.HI.U32 R6, R4, R10, RZ ;  /* 0x0000000a04067227 */ /* 0x000fc600078e00ff */
[----:B------:R0:W-:Y:S01]  /*8b30*/  STL [R1+0x300], R3 ;  /* 0x0003000301007387 */ /* 0x0001e20000100800 */
[----:B------:R-:W-:Y:S01]  /*8b40*/  IMAD.MOV R7, RZ, RZ, -R6 ;  /* 0x000000ffff077224 */ /* 0x000fe200078e0a06 */
[----:B------:R-:W-:Y:S02]  /*8b50*/  @!P4 IADD3 R9, R9, -R0, RZ ;  /* 0x800000000909c210 */ /* 0x000fe40007ffe0ff */
[----:B------:R-:W-:Y:S01]  /*8b60*/  IABS R6, R29 ;  /* 0x0000001d00067213 */ /* 0x000fe20000000000 */
[----:B0-----:R-:W-:Y:S01]  /*8b70*/  IMAD.MOV.U32 R3, RZ, RZ, R5 ;  /* 0x000000ffff037224 */ /* 0x001fe200078e0005 */
[----:B------:R-:W-:Y:S01]  /*8b80*/  ISETP.GE.AND P4, PT, R29, RZ, PT ;  /* 0x000000ff1d00720c */ /* 0x000fe20003f86270 */
[----:B------:R-:W-:Y:S02]  /*8b90*/  IMAD.MOV.U32 R29, RZ, RZ, R30 ;  /* 0x000000ffff1d7224 */ /* 0x000fe400078e001e */
[----:B------:R-:W-:-:S05]  /*8ba0*/  @!P1 IMAD.MOV R3, RZ, RZ, -R3 ;  /* 0x000000ffff039224 */ /* 0x000fca00078e0a03 */
[----:B------:R0:W-:Y:S01]  /*8bb0*/  STL [R1+0x2fc], R3 ;  /* 0x0002fc0301007387 */ /* 0x0001e20000100800 */
[----:B--2---:R-:W-:Y:S02]  /*8bc0*/  IMAD.MOV.U32 R30, RZ, RZ, R31 ;  /* 0x000000ffff1e7224 */ /* 0x004fe400078e001f */
[----:B------:R-:W-:Y:S02]  /*8bd0*/  IMAD.MOV.U32 R31, RZ, RZ, R32 ;  /* 0x000000ffff1f7224 */ /* 0x000fe400078e0020 */
[----:B------:R-:W-:Y:S02]  /*8be0*/  IMAD.MOV.U32 R32, RZ, RZ, R33 ;  /* 0x000000ffff207224 */ /* 0x000fe400078e0021 */
[----:B------:R-:W2:Y:S01]  /*8bf0*/  LDL.LU R33, [R1+0x474] ;  /* 0x0004740001217983 */ /* 0x000ea20000300800 */
[C---:B------:R-:W-:Y:S02]  /*8c00*/  ISETP.GT.U32.AND P6, PT, R0.reuse, R8, PT ;  /* 0x000000080000720c */ /* 0x040fe40003fc4070 */
[----:B------:R-:W-:Y:S01]  /*8c10*/  IABS R11, R25 ;  /* 0x00000019000b7213 */ /* 0x000fe20000000000 */
[----:B------:R-:W-:-:S04]  /*8c20*/  IMAD R7, R0, R7, R10 ;  /* 0x0000000700077224 */ /* 0x000fc800078e020a */
[----:B------:R-:W-:Y:S01]  /*8c30*/  IMAD.HI.U32 R2, R4, R11, RZ ;  /* 0x0000000b04027227 */ /* 0x000fe200078e00ff */
[----:B------:R-:W-:-:S03]  /*8c40*/  IABS R10, R27 ;  /* 0x0000001b000a7213 */ /* 0x000fc60000000000 */
[----:B------:R-:W-:-:S04]  /*8c50*/  IMAD.HI.U32 R12, R4, R6, RZ ;  /* 0x00000006040c7227 */ /* 0x000fc800078e00ff */
[----:B------:R-:W-:Y:S02]  /*8c60*/  @!P6 IMAD.IADD R8, R8, 0x1, -R0 ;  /* 0x000000010808e824 */ /* 0x000fe400078e0a00 */
[----:B------:R-:W-:Y:S02]  /*8c70*/  IMAD.MOV R2, RZ, RZ, -R2 ;  /* 0x000000ffff027224 */ /* 0x000fe400078e0a02 */
[----:B------:R-:W-:Y:S01]  /*8c80*/  IMAD.MOV R12, RZ, RZ, -R12 ;  /* 0x000000ffff0c7224 */ /* 0x000fe200078e0a0c */
[C---:B------:R-:W-:Y:S01]  /*8c90*/  ISETP.GT.U32.AND P6, PT, R0.reuse, R8, PT ;  /* 0x000000080000720c */ /* 0x040fe20003fc4070 */
[----:B------:R-:W-:Y:S02]  /*8ca0*/  IMAD R2, R0, R2, R11 ;  /* 0x0000000200027224 */ /* 0x000fe400078e020b */
[----:B------:R-:W-:Y:S01]  /*8cb0*/  IMAD.HI.U32 R11, R4, R10, RZ ;  /* 0x0000000a040b7227 */ /* 0x000fe200078e00ff */
[----:B------:R-:W-:-:S03]  /*8cc0*/  IABS R5, R28 ;  /* 0x0000001c00057213 */ /* 0x000fc60000000000 */
[C---:B------:R-:W-:Y:S02]  /*8cd0*/  IMAD R6, R0.reuse, R12, R6 ;  /* 0x0000000c00067224 */ /* 0x040fe400078e0206 */
[----:B------:R-:W-:Y:S02]  /*8ce0*/  IMAD.MOV R12, RZ, RZ, -R11 ;  /* 0x000000ffff0c7224 */ /* 0x000fe400078e0a0b */
[----:B------:R-:W-:Y:S02]  /*8cf0*/  IMAD.MOV.U32 R11, RZ, RZ, R5 ;  /* 0x000000ffff0b7224 */ /* 0x000fe400078e0005 */
[----:B------:R-:W-:Y:S02]  /*8d00*/  IMAD R5, R0, R12, R10 ;  /* 0x0000000c00057224 */ /* 0x000fe400078e020a */
[----:B------:R-:W-:Y:S02]  /*8d10*/  IMAD.MOV.U32 R12, RZ, RZ, R9 ;  /* 0x000000ffff0c7224 */ /* 0x000fe400078e0009 */
[----:B------:R-:W-:-:S02]  /*8d20*/  @!P6 IMAD.IADD R8, R8, 0x1, -R0 ;  /* 0x000000010808e824 */ /* 0x000fc400078e0a00 */
[----:B------:R-:W-:Y:S01]  /*8d30*/  @!P2 IMAD.MOV R12, RZ, RZ, -R12 ;  /* 0x000000ffff0ca224 */ /* 0x000fe200078e0a0c */
[----:B------:R-:W-:Y:S01]  /*8d40*/  ISETP.GE.AND P2, PT, R27, RZ, PT ;  /* 0x000000ff1b00720c */ /* 0x000fe20003f46270 */
[----:B0-----:R-:W-:Y:S02]  /*8d50*/  IMAD.MOV.U32 R3, RZ, RZ, R8 ;  /* 0x000000ffff037224 */ /* 0x001fe400078e0008 */
[----:B------:R-:W-:Y:S02]  /*8d60*/  IMAD.MOV.U32 R27, RZ, RZ, R30 ;  /* 0x000000ffff1b7224 */ /* 0x000fe400078e001e */
[----:B------:R-:W-:Y:S02]  /*8d70*/  IMAD.MOV.U32 R30, RZ, RZ, R31 ;  /* 0x000000ffff1e7224 */ /* 0x000fe400078e001f */
[----:B------:R-:W-:Y:S02]  /*8d80*/  IMAD.MOV.U32 R31, RZ, RZ, R32 ;  /* 0x000000ffff1f7224 */ /* 0x000fe400078e0020 */
[----:B------:R-:W-:-:S05]  /*8d90*/  @!P3 IMAD.MOV R3, RZ, RZ, -R3 ;  /* 0x000000ffff03b224 */ /* 0x000fca00078e0a03 */
[----:B------:R0:W-:Y:S04]  /*8da0*/  STL [R1+0x2f8], R3 ;  /* 0x0002f80301007387 */ /* 0x0001e80000100800 */
[----:B------:R-:W-:Y:S01]  /*8db0*/  STL [R1+0x2f4], R12 ;  /* 0x0002f40c01007387 */ /* 0x000fe20000100800 */
[----:B--2---:R-:W-:Y:S01]  /*8dc0*/  MOV R32, R33 ;  /* 0x0000002100207202 */ /* 0x004fe20000000f00 */
[----:B------:R-:W-:Y:S02]  /*8dd0*/  IMAD.MOV.U32 R33, RZ, RZ, R34 ;  /* 0x000000ffff217224 */ /* 0x000fe400078e0022 */
[----:B------:R-:W-:Y:S02]  /*8de0*/  IMAD.MOV.U32 R34, RZ, RZ, R35 ;  /* 0x000000ffff227224 */ /* 0x000fe400078e0023 */
[----:B------:R-:W-:-:S02]  /*8df0*/  IMAD.MOV.U32 R35, RZ, RZ, R36 ;  /* 0x000000ffff237224 */ /* 0x000fc400078e0024 */
[----:B----4-:R-:W-:Y:S02]  /*8e00*/  IMAD.MOV.U32 R36, RZ, RZ, R37 ;  /* 0x000000ffff247224 */ /* 0x010fe400078e0025 */
[----:B------:R-:W-:Y:S02]  /*8e10*/  IMAD.MOV.U32 R37, RZ, RZ, R38 ;  /* 0x000000ffff257224 */ /* 0x000fe400078e0026 */
[----:B---3--:R-:W-:Y:S02]  /*8e20*/  IMAD.MOV.U32 R38, RZ, RZ, R54 ;  /* 0x000000ffff267224 */ /* 0x008fe400078e0036 */
[----:B------:R-:W-:Y:S02]  /*8e30*/  IMAD.MOV.U32 R54, RZ, RZ, R55 ;  /* 0x000000ffff367224 */ /* 0x000fe400078e0037 */
[----:B------:R-:W2:Y:S01]  /*8e40*/  LDL.LU R55, [R1+0x4ac] ;  /* 0x0004ac0001377983 */ /* 0x000ea20000300800 */
[C---:B------:R-:W-:Y:S02]  /*8e50*/  ISETP.GT.U32.AND P5, PT, R0.reuse, R7, PT ;  /* 0x000000070000720c */ /* 0x040fe40003fa4070 */
[----:B------:R-:W-:-:S11]  /*8e60*/  ISETP.GT.U32.AND P0, PT, R0, R6, PT ;  /* 0x000000060000720c */ /* 0x000fd60003f04070 */
[----:B------:R-:W-:-:S05]  /*8e70*/  @!P5 IMAD.IADD R7, R7, 0x1, -R0 ;  /* 0x000000010707d824 */ /* 0x000fca00078e0a00 */
[----:B------:R-:W-:Y:S02]  /*8e80*/  ISETP.GT.U32.AND P5, PT, R0, R7, PT ;  /* 0x000000070000720c */ /* 0x000fe40003fa4070 */
[----:B------:R-:W-:Y:S01]  /*8e90*/  ISETP.GE.AND P1, PT, R24, RZ, PT ;  /* 0x000000ff1800720c */ /* 0x000fe20003f26270 */
[----:B------:R-:W-:-:S05]  /*8ea0*/  @!P0 IMAD.IADD R6, R6, 0x1, -R0 ;  /* 0x0000000106068824 */ /* 0x000fca00078e0a00 */
[----:B------:R-:W-:-:S05]  /*8eb0*/  ISETP.GT.U32.AND P3, PT, R0, R6, PT ;  /* 0x000000060000720c */ /* 0x000fca0003f64070 */
[----:B------:R-:W-:-:S04]  /*8ec0*/  @!P5 IMAD.IADD R7, R7, 0x1, -R0 ;  /* 0x000000010707d824 */ /* 0x000fc800078e0a00 */
[----:B0-----:R-:W-:Y:S02]  /*8ed0*/  IMAD.MOV.U32 R3, RZ, RZ, R7 ;  /* 0x000000ffff037224 */ /* 0x001fe400078e0007 */
[----:B------:R-:W-:Y:S02]  /*8ee0*/  IMAD.MOV.U32 R23, RZ, RZ, R30 ;  /* 0x000000ffff177224 */ /* 0x000fe400078e001e */
[----:B------:R-:W-:Y:S01]  /*8ef0*/  @!P1 IMAD.MOV R3, RZ, RZ, -R3 ;  /* 0x000000ffff039224 */ /* 0x000fe200078e0a03 */
[----:B------:R-:W-:Y:S01]  /*8f00*/  ISETP.GE.AND P1, PT, R28, RZ, PT ;  /* 0x000000ff1c00720c */ /* 0x000fe20003f26270 */
[----:B------:R-:W-:Y:S02]  /*8f10*/  IMAD.MOV.U32 R28, RZ, RZ, R31 ;  /* 0x000000ffff1c7224 */ /* 0x000fe400078e001f */
[----:B------:R-:W-:Y:S02]  /*8f20*/  IMAD.MOV.U32 R30, RZ, RZ, R32 ;  /* 0x000000ffff1e7224 */ /* 0x000fe400078e0020 */
[----:B------:R-:W-:-:S02]  /*8f30*/  IMAD.MOV.U32 R31, RZ, RZ, R33 ;  /* 0x000000ffff1f7224 */ /* 0x000fc400078e0021 */
[----:B------:R-:W-:Y:S02]  /*8f40*/  IMAD.MOV.U32 R32, RZ, RZ, R34 ;  /* 0x000000ffff207224 */ /* 0x000fe400078e0022 */
[----:B------:R-:W-:Y:S01]  /*8f50*/  IMAD.MOV.U32 R33, RZ, RZ, R35 ;  /* 0x000000ffff217224 */ /* 0x000fe200078e0023 */
[----:B------:R-:W-:Y:S01]  /*8f60*/  MOV R35, R54 ;  /* 0x0000003600237202 */ /* 0x000fe20000000f00 */
[----:B------:R-:W-:Y:S02]  /*8f70*/  IMAD.MOV.U32 R34, RZ, RZ, R36 ;  /* 0x000000ffff227224 */ /* 0x000fe400078e0024 */
[----:B------:R-:W-:Y:S02]  /*8f80*/  IMAD.MOV.U32 R24, RZ, RZ, R30 ;  /* 0x000000ffff187224 */ /* 0x000fe400078e001e */
[----:B------:R-:W-:Y:S02]  /*8f90*/  IMAD.MOV.U32 R36, RZ, RZ, R37 ;  /* 0x000000ffff247224 */ /* 0x000fe400078e0025 */
[----:B------:R-:W-:-:S02]  /*8fa0*/  @!P3 IMAD.IADD R6, R6, 0x1, -R0 ;  /* 0x000000010606b824 */ /* 0x000fc400078e0a00 */
[----:B------:R-:W-:Y:S02]  /*8fb0*/  IMAD.MOV.U32 R30, RZ, RZ, R31 ;  /* 0x000000ffff1e7224 */ /* 0x000fe400078e001f */
[----:B------:R-:W-:Y:S02]  /*8fc0*/  IMAD.MOV.U32 R31, RZ, RZ, R32 ;  /* 0x000000ffff1f7224 */ /* 0x000fe400078e0020 */
[----:B------:R-:W-:Y:S02]  /*8fd0*/  IMAD.MOV.U32 R32, RZ, RZ, R33 ;  /* 0x000000ffff207224 */ /* 0x000fe400078e0021 */
[----:B------:R-:W-:Y:S02]  /*8fe0*/  IMAD.MOV.U32 R33, RZ, RZ, R34 ;  /* 0x000000ffff217224 */ /* 0x000fe400078e0022 */
[----:B------:R-:W-:Y:S02]  /*8ff0*/  @!P4 IMAD.MOV R6, RZ, RZ, -R6 ;  /* 0x000000ffff06c224 */ /* 0x000fe400078e0a06 */
[----:B------:R-:W-:Y:S01]  /*9000*/  IMAD.MOV.U32 R34, RZ, RZ, R35 ;  /* 0x000000ffff227224 */ /* 0x000fe200078e0023 */
[----:B------:R0:W-:Y:S04]  /*9010*/  STL [R1+0x2f0], R3 ;  /* 0x0002f00301007387 */ /* 0x0001e80000100800 */
[----:B------:R-:W3:Y:S01]  /*9020*/  LDL.LU R54, [R1+0x4d8] ;  /* 0x0004d80001367983 */ /* 0x000ee20000300800 */
[----:B--2---:R-:W-:-:S03]  /*9030*/  IMAD.MOV.U32 R37, RZ, RZ, R55 ;  /* 0x000000ffff257224 */ /* 0x004fc600078e0037 */
[----:B------:R-:W2:Y:S01]  /*9040*/  LDL.LU R55, [R1+0x4dc] ;  /* 0x0004dc0001377983 */ /* 0x000ea20000300800 */
[----:B------:R-:W-:Y:S02]  /*9050*/  IMAD.MOV.U32 R35, RZ, RZ, R37 ;  /* 0x000000ffff237224 */ /* 0x000fe400078e0025 */
[----:B------:R-:W-:Y:S02]  /*9060*/  IMAD.MOV.U32 R37, RZ, RZ, R39 ;  /* 0x000000ffff257224 */ /* 0x000fe400078e0027 */
[----:B------:R-:W-:Y:S01]  /*9070*/  IMAD.MOV.U32 R39, RZ, RZ, R42 ;  /* 0x000000ffff277224 */ /* 0x000fe200078e002a */
[----:B------:R-:W-:Y:S01]  /*9080*/  STL [R1+0x2ec], R6 ;  /* 0x0002ec0601007387 */ /* 0x000fe20000100800 */
[----:B------:R-:W-:Y:S01]  /*9090*/  IMAD.MOV.U32 R42, RZ, RZ, R43 ;  /* 0x000000ffff2a7224 */ /* 0x000fe200078e002b */
[----:B------:R-:W-:Y:S02]  /*90a0*/  MOV R43, R44 ;  /* 0x0000002c002b7202 */ /* 0x000fe40000000f00 */
[----:B------:R-:W4:Y:S01]  /*90b0*/  LDL.LU R44, [R1+0x484] ;  /* 0x00048400012c7983 */ /* 0x000f220000300800 */
[----:B------:R-:W-:-:S13]  /*90c0*/  ISETP.GT.U32.AND P6, PT, R0, R2, PT ;  /* 0x000000020000720c */ /* 0x000fda0003fc4070 */
[----:B------:R-:W-:-:S05]  /*90d0*/  @!P6 IMAD.IADD R2, R2, 0x1, -R0 ;  /* 0x000000010202e824 */ /* 0x000fca00078e0a00 */
[----:B------:R-:W-:Y:S02]  /*90e0*/  ISETP.GT.U32.AND P6, PT, R0, R2, PT ;  /* 0x000000020000720c */ /* 0x000fe40003fc4070 */
[----:B------:R-:W-:Y:S01]  /*90f0*/  ISETP.GE.AND P0, PT, R25, RZ, PT ;  /* 0x000000ff1900720c */ /* 0x000fe20003f06270 */
[----:B------:R-:W-:Y:S01]  /*9100*/  IMAD.HI.U32 R10, R4, R11, RZ ;  /* 0x0000000b040a7227 */ /* 0x000fe200078e00ff */
[----:B------:R-:W-:-:S03]  /*9110*/  ISETP.GE.AND P4, PT, R29, RZ, PT ;  /* 0x000000ff1d00720c */ /* 0x000fc60003f86270 */
[----:B------:R-:W-:Y:S01]  /*9120*/  IMAD.MOV R9, RZ, RZ, -R10 ;  /* 0x000000ffff097224 */ /* 0x000fe200078e0a0a */
[----:B------:R-:W-:Y:S01]  /*9130*/  IABS R10, R29 ;  /* 0x0000001d000a7213 */ /* 0x000fe20000000000 */
[----:B------:R-:W-:-:S04]  /*9140*/  IMAD.MOV.U32 R29, RZ, RZ, R30 ;  /* 0x000000ffff1d7224 */ /* 0x000fc800078e001e */
[----:B------:R-:W-:Y:S02]  /*9150*/  @!P6 IMAD.IADD R2, R2, 0x1, -R0 ;  /* 0x000000010202e824 */ /* 0x000fe400078e0a00 */
[----:B------:R-:W-:Y:S02]  /*9160*/  IMAD.MOV.U32 R30, RZ, RZ, R31 ;  /* 0x000000ffff1e7224 */ /* 0x000fe400078e001f */
[----:B0-----:R-:W-:Y:S02]  /*9170*/  IMAD.MOV.U32 R3, RZ, RZ, R2 ;  /* 0x000000ffff037224 */ /* 0x001fe400078e0002 */
[----:B------:R-:W-:Y:S02]  /*9180*/  IMAD.MOV.U32 R31, RZ, RZ, R32 ;  /* 0x000000ffff1f7224 */ /* 0x000fe400078e0020 */
[----:B------:R-:W-:Y:S02]  /*9190*/  IMAD.MOV.U32 R32, RZ, RZ, R33 ;  /* 0x000000ffff207224 */ /* 0x000fe400078e0021 */
[----:B------:R-:W-:-:S02]  /*91a0*/  IMAD.MOV.U32 R33, RZ, RZ, R34 ;  /* 0x000000ffff217224 */ /* 0x000fc400078e0022 */
[----:B------:R-:W-:Y:S02]  /*91b0*/  @!P0 IMAD.MOV R3, RZ, RZ, -R3 ;  /* 0x000000ffff038224 */ /* 0x000fe400078e0a03 */
[----:B------:R-:W-:Y:S02]  /*91c0*/  IMAD.MOV.U32 R34, RZ, RZ, R35 ;  /* 0x000000ffff227224 */ /* 0x000fe400078e0023 */
[----:B------:R-:W-:Y:S02]  /*91d0*/  IMAD.MOV.U32 R35, RZ, RZ, R42 ;  /* 0x000000ffff237224 */ /* 0x000fe400078e002a */
[----:B------:R-:W-:Y:S01]  /*91e0*/  IMAD.MOV.U32 R42, RZ, RZ, R43 ;  /* 0x000000ffff2a7224 */ /* 0x000fe200078e002b */
[----:B------:R0:W-:Y:S01]  /*91f0*/  STL [R1+0x2e8], R3 ;  /* 0x0002e80301007387 */ /* 0x0001e20000100800 */
[----:B------:R-:W-:Y:S02]  /*9200*/  ISETP.GT.U32.AND P5, PT, R0, R5, PT ;  /* 0x000000050000720c */ /* 0x000fe40003fa4070 */
[----:B------:R-:W-:Y:S01]  /*9210*/  IABS R8, R26 ;  /* 0x0000001a00087213 */ /* 0x000fe20000000000 */
[----:B----4-:R-:W-:-:S02]  /*9220*/  IMAD.MOV.U32 R43, RZ, RZ, R44 ;  /* 0x000000ffff2b7224 */ /* 0x010fc400078e002c */
[----:B------:R-:W-:Y:S02]  /*9230*/  IMAD.MOV.U32 R44, RZ, RZ, R45 ;  /* 0x000000ffff2c7224 */ /* 0x000fe400078e002d */
[----:B------:R-:W-:Y:S02]  /*9240*/  IMAD.MOV.U32 R45, RZ, RZ, R47 ;  /* 0x000000ffff2d7224 */ /* 0x000fe400078e002f */
[----:B------:R-:W4:Y:S04]  /*9250*/  LDL.LU R47, [R1+0x4a4] ;  /* 0x0004a400012f7983 */ /* 0x000f280000300800 */
[----:B------:R-:W-:Y:S02]  /*9260*/  @!P5 IMAD.IADD R5, R5, 0x1, -R0 ;  /* 0x000000010505d824 */ /* 0x000fe400078e0a00 */
[----:B------:R-:W-:-:S02]  /*9270*/  IMAD.MOV.U32 R7, RZ, RZ, R8 ;  /* 0x000000ffff077224 */ /* 0x000fc400078e0008 */
[C---:B------:R-:W-:Y:S01]  /*9280*/  IMAD R8, R0.reuse, R9, R11 ;  /* 0x0000000900087224 */ /* 0x040fe200078e020b */
[----:B------:R-:W-:Y:S01]  /*9290*/  ISETP.GT.U32.AND P5, PT, R0, R5, PT ;  /* 0x000000050000720c */ /* 0x000fe20003fa4070 */
[----:B------:R-:W-:-:S04]  /*92a0*/  IMAD.HI.U32 R9, R4, R7, RZ ;  /* 0x0000000704097227 */ /* 0x000fc800078e00ff */
[----:B------:R-:W-:-:S04]  /*92b0*/  IMAD.MOV R9, RZ, RZ, -R9 ;  /* 0x000000ffff097224 */ /* 0x000fc800078e0a09 */
[C---:B------:R-:W-:Y:S01]  /*92c0*/  IMAD R9, R0.reuse, R9, R7 ;  /* 0x0000000900097224 */ /* 0x040fe200078e0207 */
[----:B------:R-:W-:-:S03]  /*92d0*/  ISETP.GT.U32.AND P6, PT, R0, R8, PT ;  /* 0x000000080000720c */ /* 0x000fc60003fc4070 */
[----:B------:R-:W-:Y:S01]  /*92e0*/  @!P5 IMAD.IADD R5, R5, 0x1, -R0 ;  /* 0x000000010505d824 */ /* 0x000fe200078e0a00 */
[----:B------:R-:W-:Y:S02]  /*92f0*/  ISETP.GT.U32.AND P5, PT, R0, R9, PT ;  /* 0x000000090000720c */ /* 0x000fe40003fa4070 */
[----:B------:R-:W-:-:S07]  /*9300*/  IABS R11, R29 ;  /* 0x0000001d000b7213 */ /* 0x000fce0000000000 */
[----:B------:R-:W-:-:S04]  /*9310*/  @!P6 IMAD.IADD R8, R8, 0x1, -R0 ;  /* 0x000000010808e824 */ /* 0x000fc800078e0a00 */
[----:B------:R-:W-:Y:S01]  /*9320*/  @!P5 IMAD.IADD R9, R9, 0x1, -R0 ;  /* 0x000000010909d824 */ /* 0x000fe200078e0a00 */
[----:B------:R-:W-:Y:S01]  /*9330*/  ISETP.GT.U32.AND P6, PT, R0, R8, PT ;  /* 0x000000080000720c */ /* 0x000fe20003fc4070 */
[----:B------:R-:W-:-:S03]  /*9340*/  IMAD.HI.U32 R16, R4, R11, RZ ;  /* 0x0000000b04107227 */ /* 0x000fc600078e00ff */
[----:B------:R-:W-:Y:S01]  /*9350*/  ISETP.GT.U32.AND P5, PT, R0, R9, PT ;  /* 0x000000090000720c */ /* 0x000fe20003fa4070 */
[----:B------:R-:W-:Y:S01]  /*9360*/  IMAD.MOV R16, RZ, RZ, -R16 ;  /* 0x000000ffff107224 */ /* 0x000fe200078e0a10 */
[----:B------:R-:W-:-:S03]  /*9370*/  ISETP.GE.AND P3, PT, R26, RZ, PT ;  /* 0x000000ff1a00720c */ /* 0x000fc60003f66270 */
[----:B------:R-:W-:-:S04]  /*9380*/  IMAD R11, R0, R16, R11 ;  /* 0x00000010000b7224 */ /* 0x000fc800078e020b */
[----:B------:R-:W-:-:S04]  /*9390*/  @!P6 IMAD.IADD R8, R8, 0x1, -R0 ;  /* 0x000000010808e824 */ /* 0x000fc800078e0a00 */
[----:B------:R-:W-:Y:S01]  /*93a0*/  @!P5 IMAD.IADD R9, R9, 0x1, -R0 ;  /* 0x000000010909d824 */ /* 0x000fe200078e0a00 */
[----:B------:R-:W-:Y:S01]  /*93b0*/  ISETP.GT.U32.AND P5, PT, R0, R11, PT ;  /* 0x0000000b0000720c */ /* 0x000fe20003fa4070 */
[----:B------:R-:W-:Y:S02]  /*93c0*/  IMAD.MOV.U32 R18, RZ, RZ, R5 ;  /* 0x000000ffff127224 */ /* 0x000fe400078e0005 */
[----:B------:R-:W-:Y:S01]  /*93d0*/  IMAD.MOV.U32 R17, RZ, RZ, R8 ;  /* 0x000000ffff117224 */ /* 0x000fe200078e0008 */
[----:B0-----:R-:W-:Y:S01]  /*93e0*/  MOV R3, R9 ;  /* 0x0000000900037202 */ /* 0x001fe20000000f00 */
[----:B------:R-:W-:Y:S01]  /*93f0*/  IMAD.MOV.U32 R25, RZ, RZ, R31 ;  /* 0x000000ffff197224 */ /* 0x000fe200078e001f */
[----:B------:R-:W-:Y:S01]  /*9400*/  ISETP.GE.AND P0, PT, R29, RZ, PT ;  /* 0x000000ff1d00720c */ /* 0x000fe20003f06270 */
[----:B------:R-:W-:Y:S01]  /*9410*/  IMAD.MOV.U32 R29, RZ, RZ, R32 ;  /* 0x000000ffff1d7224 */ /* 0x000fe200078e0020 */
[----:B------:R-:W-:Y:S01]  /*9420*/  MOV R32, R35 ;  /* 0x0000002300207202 */ /* 0x000fe20000000f00 */
[----:B------:R-:W-:-:S02]  /*9430*/  IMAD.MOV.U32 R31, RZ, RZ, R43 ;  /* 0x000000ffff1f7224 */ /* 0x000fc400078e002b */
[----:B------:R-:W-:Y:S02]  /*9440*/  @!P2 IMAD.MOV R18, RZ, RZ, -R18 ;  /* 0x000000ffff12a224 */ /* 0x000fe400078e0a12 */
[----:B------:R-:W-:Y:S02]  /*9450*/  IMAD.MOV.U32 R26, RZ, RZ, R30 ;  /* 0x000000ffff1a7224 */ /* 0x000fe400078e001e */
[----:B------:R-:W-:Y:S02]  /*9460*/  @!P1 IMAD.MOV R17, RZ, RZ, -R17 ;  /* 0x000000ffff119224 */ /* 0x000fe400078e0a11 */
[----:B------:R-:W-:Y:S02]  /*9470*/  IMAD.MOV.U32 R35, RZ, RZ, R42 ;  /* 0x000000ffff237224 */ /* 0x000fe400078e002a */
[----:B------:R-:W-:Y:S02]  /*9480*/  IMAD.MOV.U32 R30, RZ, RZ, R44 ;  /* 0x000000ffff1e7224 */ /* 0x000fe400078e002c */
[----:B------:R-:W-:-:S02]  /*9490*/  @!P3 IMAD.MOV R3, RZ, RZ, -R3 ;  /* 0x000000ffff03b224 */ /* 0x000fc400078e0a03 */
[----:B------:R-:W-:Y:S01]  /*94a0*/  IMAD.MOV.U32 R42, RZ, RZ, R45 ;  /* 0x000000ffff2a7224 */ /* 0x000fe200078e002d */
[----:B------:R-:W-:Y:S01]  /*94b0*/  IABS R7, R28 ;  /* 0x0000001c00077213 */ /* 0x000fe20000000000 */
[----:B------:R-:W-:Y:S01]  /*94c0*/  @!P5 IMAD.IADD R11, R11, 0x1, -R0 ;  /* 0x000000010b0bd824 */ /* 0x000fe200078e0a00 */
[----:B------:R-:W-:Y:S01]  /*94d0*/  ISETP.GE.AND P5, PT, R28, RZ, PT ;  /* 0x000000ff1c00720c */ /* 0x000fe20003fa6270 */
[----:B------:R-:W-:Y:S02]  /*94e0*/  IMAD.MOV.U32 R28, RZ, RZ, R30 ;  /* 0x000000ffff1c7224 */ /* 0x000fe400078e001e */
[----:B----4-:R-:W-:Y:S02]  /*94f0*/  IMAD.MOV.U32 R43, RZ, RZ, R47 ;  /* 0x000000ffff2b7224 */ /* 0x010fe400078e002f */
[----:B------:R-:W4:Y:S04]  /*9500*/  LDL.LU R47, [R1+0x4fc] ;  /* 0x0004fc00012f7983 */ /* 0x000f280000300800 */
[----:B------:R-:W2:Y:S04]  /*9510*/  LDL.LU R44, [R1+0x508] ;  /* 0x00050800012c7983 */ /* 0x000ea80000300800 */
[----:B------:R-:W2:Y:S04]  /*9520*/  LDL.LU R45, [R1+0x538] ;  /* 0x00053800012d7983 */ /* 0x000ea80000300800 */
[----:B------:R-:W-:Y:S04]  /*9530*/  STL [R1+0x2e4], R18 ;  /* 0x0002e41201007387 */ /* 0x000fe80000100800 */
[----:B------:R-:W-:Y:S04]  /*9540*/  STL [R1+0x2e0], R17 ;  /* 0x0002e01101007387 */ /* 0x000fe80000100800 */
[----:B------:R0:W-:Y:S04]  /*9550*/  STL [R1+0x2dc], R3 ;  /* 0x0002dc0301007387 */ /* 0x0001e80000100800 */
[----:B------:R-:W3:Y:S01]  /*9560*/  LDL.LU R30, [R1+0x48c] ;  /* 0x00048c00011e7983 */ /* 0x000ee20000300800 */
[----:B------:R-:W-:Y:S01]  /*9570*/  IMAD.MOV.U32 R6, RZ, RZ, R10 ;  /* 0x000000ffff067224 */ /* 0x000fe200078e000a */
[----:B------:R-:W-:-:S03]  /*9580*/  IABS R10, R27 ;  /* 0x0000001b000a7213 */ /* 0x000fc60000000000 */
[----:B------:R-:W-:-:S04]  /*9590*/  IMAD.HI.U32 R12, R4, R6, RZ ;  /* 0x00000006040c7227 */ /* 0x000fc800078e00ff */
[----:B------:R-:W-:-:S04]  /*95a0*/  IMAD.HI.U32 R15, R4, R10, RZ ;  /* 0x0000000a040f7227 */ /* 0x000fc800078e00ff */
[----:B------:R-:W-:Y:S02]  /*95b0*/  IMAD.MOV R15, RZ, RZ, -R15 ;  /* 0x000000ffff0f7224 */ /* 0x000fe400078e0a0f */
[----:B------:R-:W-:Y:S02]  /*95c0*/  IMAD.MOV R12, RZ, RZ, -R12 ;  /* 0x000000ffff0c7224 */ /* 0x000fe400078e0a0c */
[C---:B------:R-:W-:Y:S02]  /*95d0*/  IMAD R10, R0.reuse, R15, R10 ;  /* 0x0000000f000a7224 */ /* 0x040fe400078e020a */
[C---:B------:R-:W-:Y:S01]  /*95e0*/  IMAD R6, R0.reuse, R12, R6 ;  /* 0x0000000c00067224 */ /* 0x040fe200078e0206 */
[----:B------:R-:W-:Y:S02]  /*95f0*/  IABS R2, R23 ;  /* 0x0000001700027213 */ /* 0x000fe40000000000 */
[C---:B------:R-:W-:Y:S02]  /*9600*/  ISETP.GT.U32.AND P2, PT, R0.reuse, R10, PT ;  /* 0x0000000a0000720c */ /* 0x040fe40003f44070 */
[----:B------:R-:W-:Y:S01]  /*9610*/  ISETP.GT.U32.AND P6, PT, R0, R6, PT ;  /* 0x000000060000720c */ /* 0x000fe20003fc4070 */
[----:B------:R-:W-:Y:S01]  /*9620*/  IMAD.HI.U32 R13, R4, R2, RZ ;  /* 0x00000002040d7227 */ /* 0x000fe200078e00ff */
[----:B------:R-:W-:-:S03]  /*9630*/  IABS R12, R24 ;  /* 0x00000018000c7213 */ /* 0x000fc60000000000 */
[----:B------:R-:W-:-:S04]  /*9640*/  IMAD.MOV R13, RZ, RZ, -R13 ;  /* 0x000000ffff0d7224 */ /* 0x000fc800078e0a0d */
[----:B------:R-:W-:Y:S02]  /*9650*/  IMAD R2, R0, R13, R2 ;  /* 0x0000000d00027224 */ /* 0x000fe400078e0202 */
[--C-:B------:R-:W-:Y:S01]  /*9660*/  @!P2 IMAD.IADD R10, R10, 0x1, -R0.reuse ;  /* 0x000000010a0aa824 */ /* 0x100fe200078e0a00 */
[----:B------:R-:W-:Y:S01]  /*9670*/  ISETP.GT.U32.AND P2, PT, R0, R11, PT ;  /* 0x0000000b0000720c */ /* 0x000fe20003f44070 */
[----:B------:R-:W-:Y:S02]  /*9680*/  @!P6 IMAD.IADD R6, R6, 0x1, -R0 ;  /* 0x000000010606e824 */ /* 0x000fe400078e0a00 */
[----:B------:R-:W-:-:S03]  /*9690*/  IMAD.HI.U32 R13, R4, R12, RZ ;  /* 0x0000000c040d7227 */ /* 0x000fc600078e00ff */
[----:B------:R-:W-:Y:S01]  /*96a0*/  ISETP.GT.U32.AND P6, PT, R0, R6, PT ;  /* 0x000000060000720c */ /* 0x000fe20003fc4070 */
[----:B------:R-:W-:-:S04]  /*96b0*/  IMAD.MOV R13, RZ, RZ, -R13 ;  /* 0x000000ffff0d7224 */ /* 0x000fc800078e0a0d */
[----:B------:R-:W-:Y:S02]  /*96c0*/  IMAD R9, R0, R13, R12 ;  /* 0x0000000d00097224 */ /* 0x000fe400078e020c */
[----:B------:R-:W-:-:S03]  /*96d0*/  @!P2 IMAD.IADD R11, R11, 0x1, -R0 ;  /* 0x000000010b0ba824 */ /* 0x000fc600078e0a00 */
[----:B------:R-:W-:-:S03]  /*96e0*/  ISETP.GT.U32.AND P2, PT, R0, R9, PT ;  /* 0x000000090000720c */ /* 0x000fc60003f44070 */
[----:B------:R-:W-:Y:S01]  /*96f0*/  @!P6 IMAD.IADD R6, R6, 0x1, -R0 ;  /* 0x000000010606e824 */ /* 0x000fe200078e0a00 */
[----:B------:R-:W-:-:S03]  /*9700*/  ISETP.GE.AND P3, PT, R27, RZ, PT ;  /* 0x000000ff1b00720c */ /* 0x000fc60003f66270 */
[----:B0-----:R-:W-:Y:S02]  /*9710*/  IMAD.MOV.U32 R3, RZ, RZ, R6 ;  /* 0x000000ffff037224 */ /* 0x001fe400078e0006 */
[----:B------:R-:W-:Y:S02]  /*9720*/  IMAD.MOV.U32 R27, RZ, RZ, R31 ;  /* 0x000000ffff1b7224 */ /* 0x000fe400078e001f */
[----:B------:R-:W-:Y:S02]  /*9730*/  IMAD.MOV.U32 R31, RZ, RZ, R32 ;  /* 0x000000ffff1f7224 */ /* 0x000fe400078e0020 */
[----:B------:R-:W-:Y:S01]  /*9740*/  @!P4 IMAD.MOV R3, RZ, RZ, -R3 ;  /* 0x000000ffff03c224 */ /* 0x000fe200078e0a03 */
[----:B------:R-:W-:Y:S01]  /*9750*/  IABS R8, R29 ;  /* 0x0000001d00087213 */ /* 0x000fe20000000000 */
[----:B------:R-:W-:Y:S02]  /*9760*/  IMAD.MOV.U32 R32, RZ, RZ, R40 ;  /* 0x000000ffff207224 */ /* 0x000fe400078e0028 */
[----:B------:R-:W-:Y:S01]  /*9770*/  @!P2 IMAD.IADD R9, R9, 0x1, -R0 ;  /* 0x000000010909a824 */ /* 0x000fe200078e0a00 */
[----:B------:R-:W-:Y:S01]  /*9780*/  ISETP.GE.AND P2, PT, R29, RZ, PT ;  /* 0x000000ff1d00720c */ /* 0x000fe20003f46270 */
[----:B------:R-:W-:-:S02]  /*9790*/  IMAD.MOV.U32 R40, RZ, RZ, R43 ;  /* 0x000000ffff287224 */ /* 0x000fc400078e002b */
[----:B----4-:R-:W-:Y:S02]  /*97a0*/  IMAD.MOV.U32 R43, RZ, RZ, R47 ;  /* 0x000000ffff2b7224 */ /* 0x010fe400078e002f */
[----:B------:R-:W4:Y:S04]  /*97b0*/  LDL.LU R47, [R1+0x4f8] ;  /* 0x0004f800012f7983 */ /* 0x000f280000300800 */
[----:B------:R0:W-:Y:S01]  /*97c0*/  STL [R1+0x2d8], R3 ;  /* 0x0002d80301007387 */ /* 0x0001e20000100800 */
[----:B---3--:R-:W-:Y:S02]  /*97d0*/  IMAD.MOV.U32 R29, RZ, RZ, R30 ;  /* 0x000000ffff1d7224 */ /* 0x008fe400078e001e */
[----:B------:R-:W-:Y:S02]  /*97e0*/  IMAD.MOV.U32 R30, RZ, RZ, R31 ;  /* 0x000000ffff1e7224 */ /* 0x000fe400078e001f */
[----:B------:R-:W-:-:S02]  /*97f0*/  IMAD.MOV.U32 R31, RZ, RZ, R37 ;  /* 0x000000ffff1f7224 */ /* 0x000fc400078e0025 */
[----:B------:R-:W3:Y:S01]  /*9800*/  LDL.LU R37, [R1+0x498] ;  /* 0x0004980001257983 */ /* 0x000ee20000300800 */
[----:B------:R-:W-:-:S04]  /*9810*/  IMAD.HI.U32 R14, R4, R7, RZ ;  /* 0x00000007040e7227 */ /* 0x000fc800078e00ff */
[----:B------:R-:W-:-:S04]  /*9820*/  IMAD.MOV R14, RZ, RZ, -R14 ;  /* 0x000000ffff0e7224 */ /* 0x000fc800078e0a0e */
[C---:B------:R-:W-:Y:S01]  /*9830*/  IMAD R7, R0.reuse, R14, R7 ;  /* 0x0000000e00077224 */ /* 0x040fe200078e0207 */
[----:B------:R-:W-:-:S04]  /*9840*/  ISETP.GT.U32.AND P6, PT, R0, R2, PT ;  /* 0x000000020000720c */ /* 0x000fc80003fc4070 */
[----:B------:R-:W-:Y:S01]  /*9850*/  ISETP.GT.U32.AND P1, PT, R0, R7, PT ;  /* 0x000000070000720c */ /* 0x000fe20003f24070 */
[----:B------:R-:W-:-:S08]  /*9860*/  IMAD.HI.U32 R6, R4, R8, RZ ;  /* 0x0000000804067227 */ /* 0x000fd000078e00ff */
[----:B------:R-:W-:-:S04]  /*9870*/  @!P6 IMAD.IADD R2, R2, 0x1, -R0 ;  /* 0x000000010202e824 */ /* 0x000fc800078e0a00 */
[----:B------:R-:W-:Y:S01]  /*9880*/  @!P1 IMAD.IADD R7, R7, 0x1, -R0 ;  /* 0x0000000107079824 */ /* 0x000fe200078e0a00 */
[----:B------:R-:W-:-:S04]  /*9890*/  ISETP.GT.U32.AND P1, PT, R0, R10, PT ;  /* 0x0000000a0000720c */ /* 0x000fc80003f24070 */
[----:B------:R-:W-:Y:S02]  /*98a0*/  ISETP.GT.U32.AND P6, PT, R0, R7, PT ;  /* 0x000000070000720c */ /* 0x000fe40003fc4070 */
[----:B------:R-:W-:Y:S02]  /*98b0*/  IADD3 R6, -R6, RZ, RZ ;  /* 0x000000ff06067210 */ /* 0x000fe40007ffe1ff */
[----:B------:R-:W-:-:S03]  /*98c0*/  ISETP.GT.U32.AND P4, PT, R0, R2, PT ;  /* 0x000000020000720c */ /* 0x000fc60003f84070 */
[----:B------:R-:W-:Y:S02]  /*98d0*/  IMAD R6, R0, R6, R8 ;  /* 0x0000000600067224 */ /* 0x000fe400078e0208 */
[----:B------:R-:W-:-:S04]  /*98e0*/  @!P1 IMAD.IADD R10, R10, 0x1, -R0 ;  /* 0x000000010a0a9824 */ /* 0x000fc800078e0a00 */
[----:B------:R-:W-:Y:S01]  /*98f0*/  @!P6 IMAD.IADD R7, R7, 0x1, -R0 ;  /* 0x000000010707e824 */ /* 0x000fe200078e0a00 */
[----:B------:R-:W-:Y:S01]  /*9900*/  ISETP.GT.U32.AND P6, PT, R0, R6, PT ;  /* 0x000000060000720c */ /* 0x000fe20003fc4070 */
[----:B------:R-:W-:Y:S01]  /*9910*/  IMAD.MOV.U32 R16, RZ, RZ, R11 ;  /* 0x000000ffff107224 */ /* 0x000fe200078e000b */
[----:B------:R-:W-:Y:S01]  /*9920*/  IABS R12, R25 ;  /* 0x00000019000c7213 */ /* 0x000fe20000000000 */
[----:B0-----:R-:W-:Y:S02]  /*9930*/  IMAD.MOV.U32 R3, RZ, RZ, R10 ;  /* 0x000000ffff037224 */ /* 0x001fe400078e000a */
[----:B------:R-:W-:Y:S01]  /*9940*/  @!P4 IMAD.IADD R2, R2, 0x1, -R0 ;  /* 0x000000010202c824 */ /* 0x000fe200078e0a00 */
[----:B------:R-:W-:Y:S01]  /*9950*/  ISETP.GE.AND P4, PT, R24, RZ, PT ;  /* 0x000000ff1800720c */ /* 0x000fe20003f86270 */
[----:B------:R-:W-:Y:S01]  /*9960*/  @!P0 IMAD.MOV R16, RZ, RZ, -R16 ;  /* 0x000000ffff108224 */ /* 0x000fe200078e0a10 */
[----:B------:R-:W-:Y:S01]  /*9970*/  ISETP.GT.U32.AND P0, PT, R0, R9, PT ;  /* 0x000000090000720c */ /* 0x000fe20003f04070 */
[----:B------:R-:W-:-:S04]  /*9980*/  IMAD.HI.U32 R8, R4, R12, RZ ;  /* 0x0000000c04087227 */ /* 0x000fc800078e00ff */
[----:B------:R-:W-:Y:S01]  /*9990*/  IMAD.MOV.U32 R24, RZ, RZ, R30 ;  /* 0x000000ffff187224 */ /* 0x000fe200078e001e */
[----:B------:R-:W-:Y:S01]  /*99a0*/  MOV R30, R31 ;  /* 0x0000001f001e7202 */ /* 0x000fe20000000f00 */
[----:B------:R-:W-:Y:S01]  /*99b0*/  @!P3 IMAD.MOV R3, RZ, RZ, -R3 ;  /* 0x000000ffff03b224 */ /* 0x000fe200078e0a03 */
[----:B------:R-:W-:Y:S01]  /*99c0*/  STL [R1+0x2d4], R16 ;  /* 0x0002d41001007387 */ /* 0x000fe20000100800 */
[----:B------:R-:W-:Y:S01]  /*99d0*/  IMAD.MOV R8, RZ, RZ, -R8 ;  /* 0x000000ffff087224 */ /* 0x000fe200078e0a08 */
[----:B------:R-:W-:Y:S01]  /*99e0*/  ISETP.GE.AND P1, PT, R23, RZ, PT ;  /* 0x000000ff1700720c */ /* 0x000fe20003f26270 */
[----:B------:R-:W-:Y:S02]  /*99f0*/  @!P6 IMAD.IADD R6, R6, 0x1, -R0 ;  /* 0x000000010606e824 */ /* 0x000fe400078e0a00 */
[----:B------:R-:W-:-:S03]  /*9a00*/  IMAD R8, R0, R8, R12 ;  /* 0x0000000800087224 */ /* 0x000fc600078e020c */
[C---:B------:R-:W-:Y:S01]  /*9a10*/  ISETP.GT.U32.AND P6, PT, R0.reuse, R6, PT ;  /* 0x000000060000720c */ /* 0x040fe20003fc4070 */
[----:B------:R-:W-:Y:S01]  /*9a20*/  @!P0 IMAD.IADD R9, R9, 0x1, -R0 ;  /* 0x0000000109098824 */ /* 0x000fe200078e0a00 */
[----:B------:R-:W-:Y:S02]  /*9a30*/  ISETP.GT.U32.AND P3, PT, R0, R8, PT ;  /* 0x000000080000720c */ /* 0x000fe40003f64070 */
[----:B------:R-:W-:Y:S02]  /*9a40*/  IABS R5, R26 ;  /* 0x0000001a00057213 */ /* 0x000fe40000000000 */
[----:B------:R-:W-:Y:S01]  /*9a50*/  ISETP.GE.AND P0, PT, R26, RZ, PT ;  /* 0x000000ff1a00720c */ /* 0x000fe20003f06270 */
[----:B------:R-:W-:Y:S02]  /*9a60*/  @!P1 IMAD.MOV R2, RZ, RZ, -R2 ;  /* 0x000000ffff029224 */ /* 0x000fe400078e0a02 */
[----:B------:R-:W-:-:S04]  /*9a70*/  IMAD.MOV.U32 R26, RZ, RZ, R30 ;  /* 0x000000ffff1a7224 */ /* 0x000fc800078e001e */
[--C-:B------:R-:W-:Y:S01]  /*9a80*/  @!P6 IMAD.IADD R6, R6, 0x1, -R0.reuse ;  /* 0x000000010606e824 */ /* 0x100fe200078e0a00 */
[----:B------:R-:W-:Y:S01]  /*9a90*/  IABS R15, R27 ;  /* 0x0000001b000f7213 */ /* 0x000fe20000000000 */
[----:B------:R-:W-:Y:S01]  /*9aa0*/  @!P3 IMAD.IADD R8, R8, 0x1, -R0 ;  /* 0x000000010808b824 */ /* 0x000fe200078e0a00 */
[----:B------:R-:W-:Y:S02]  /*9ab0*/  ISETP.GE.AND P3, PT, R27, RZ, PT ;  /* 0x000000ff1b00720c */ /* 0x000fe40003f66270 */
[----:B------:R-:W-:Y:S01]  /*9ac0*/  ISETP.GE.AND P1, PT, R25, RZ, PT ;  /* 0x000000ff1900720c */ /* 0x000fe20003f26270 */
[----:B---3--:R-:W-:Y:S02]  /*9ad0*/  IMAD.MOV.U32 R31, RZ, RZ, R37 ;  /* 0x000000ffff1f7224 */ /* 0x008fe400078e0025 */
[----:B------:R-:W-:Y:S02]  /*9ae0*/  IMAD.MOV.U32 R37, RZ, RZ, R39 ;  /* 0x000000ffff257224 */ /* 0x000fe400078e0027 */
[----:B----4-:R-:W-:-:S02]  /*9af0*/  IMAD.MOV.U32 R39, RZ, RZ, R47 ;  /* 0x000000ffff277224 */ /* 0x010fc400078e002f */
[----:B------:R-:W3:Y:S04]  /*9b00*/  LDL.LU R47, [R1+0x52c] ;  /* 0x00052c00012f7983 */ /* 0x000ee80000300800 */
[----:B------:R0:W-:Y:S02]  /*9b10*/  STL [R1+0x2d0], R3 ;  /* 0x0002d00301007387 */ /* 0x0001e40000100800 */
[----:B0-----:R-:W-:-:S04]  /*9b20*/  IMAD.MOV.U32 R3, RZ, RZ, R7 ;  /* 0x000000ffff037224 */ /* 0x001fc800078e0007 */
[----:B------:R-:W-:-:S05]  /*9b30*/  @!P5 IMAD.MOV R3, RZ, RZ, -R3 ;  /* 0x000000ffff03d224 */ /* 0x000fca00078e0a03 */
[----:B------:R0:W-:Y:S01]  /*9b40*/  STL [R1+0x2cc], R3 ;  /* 0x0002cc0301007387 */ /* 0x0001e20000100800 */
[----:B------:R-:W-:Y:S02]  /*9b50*/  IMAD.MOV.U32 R30, RZ, RZ, R31 ;  /* 0x000000ffff1e7224 */ /* 0x000fe400078e001f */
[----:B------:R-:W-:Y:S02]  /*9b60*/  IMAD.MOV.U32 R31, RZ, RZ, R32 ;  /* 0x000000ffff1f7224 */ /* 0x000fe400078e0020 */
[----:B0-----:R-:W-:Y:S01]  /*9b70*/  IMAD.MOV.U32 R3, RZ, RZ, R9 ;  /* 0x000000ffff037224 */ /* 0x001fe200078e0009 */
[----:B------:R-:W-:Y:S01]  /*9b80*/  STL [R1+0x2c8], R2 ;  /* 0x0002c80201007387 */ /* 0x000fe20000100800 */
[----:B------:R-:W-:Y:S02]  /*9b90*/  IMAD.MOV.U32 R32, RZ, RZ, R46 ;  /* 0x000000ffff207224 */ /* 0x000fe400078e002e */
[----:B------:R-:W-:Y:S02]  /*9ba0*/  @!P4 IMAD.MOV R3, RZ, RZ, -R3 ;  /* 0x000000ffff03c224 */ /* 0x000fe400078e0a03 */
[----:B------:R-:W-:-:S02]  /*9bb0*/  IMAD.MOV.U32 R46, RZ, RZ, R54 ;  /* 0x000000ffff2e7224 */ /* 0x000fc400078e0036 */
[----:B------:R-:W4:Y:S01]  /*9bc0*/  LDL.LU R54, [R1+0x5dc] ;  /* 0x0005dc0001367983 */ /* 0x000f220000300800 */
[----:B------:R-:W-:-:S03]  /*9bd0*/  IMAD.MOV.U32 R27, RZ, RZ, R30 ;  /* 0x000000ffff1b7224 */ /* 0x000fc600078e001e */
[----:B------:R0:W-:Y:S01]  /*9be0*/  STL [R1+0x2c4], R3 ;  /* 0x0002c40301007387 */ /* 0x0001e20000100800 */
[----:B------:R-:W-:Y:S02]  /*9bf0*/  IMAD.MOV.U32 R30, RZ, RZ, R31 ;  /* 0x000000ffff1e7224 */ /* 0x000fe400078e001f */
[----:B------:R-:W-:Y:S02]  /*9c00*/  IMAD.MOV.U32 R31, RZ, RZ, R32 ;  /* 0x000000ffff1f7224 */ /* 0x000fe400078e0020 */
[----:B------:R-:W-:Y:S02]  /*9c10*/  IMAD.MOV.U32 R32, RZ, RZ, R40 ;  /* 0x000000ffff207224 */ /* 0x000fe400078e0028 */
[----:B0-----:R-:W-:Y:S01]  /*9c20*/  IMAD.MOV.U32 R3, RZ, RZ, R6 ;  /* 0x000000ffff037224 */ /* 0x001fe200078e0006 */
[----:B------:R-:W3:Y:S03]  /*9c30*/  LDL.LU R40, [R1+0x544] ;  /* 0x0005440001287983 */ /* 0x000ee60000300800 */
[----:B------:R-:W-:-:S02]  /*9c40*/  @!P2 IMAD.MOV R3, RZ, RZ, -R3 ;  /* 0x000000ffff03a224 */ /* 0x000fc400078e0a03 */
[----:B------:R-:W-:Y:S02]  /*9c50*/  IMAD.MOV.U32 R25, RZ, RZ, R30 ;  /* 0x000000ffff197224 */ /* 0x000fe400078e001e */
[----:B------:R-:W-:Y:S01]  /*9c60*/  IMAD.MOV.U32 R30, RZ, RZ, R31 ;  /* 0x000000ffff1e7224 */ /* 0x000fe200078e001f */
[----:B------:R0:W-:Y:S01]  /*9c70*/  STL [R1+0x2c0], R3 ;  /* 0x0002c00301007387 */ /* 0x0001e20000100800 */
[----:B------:R-:W-:-:S03]  /*9c80*/  IMAD.MOV.U32 R31, RZ, RZ, R32 ;  /* 0x000000ffff1f7224 */ /* 0x000fc600078e0020 */
[----:B------:R-:W2:Y:S01]  /*9c90*/  LDL.LU R32, [R1+0x4b8] ;  /* 0x0004b80001207983 */ /* 0x000ea20000300800 */
[----:B------:R-:W-:-:S04]  /*9ca0*/  IMAD.HI.U32 R14, R4, R5, RZ ;  /* 0x00000005040e7227 */ /* 0x000fc800078e00ff */
[----:B------:R-:W-:-:S04]  /*9cb0*/  IMAD.MOV R14, RZ, RZ, -R14 ;  /* 0x000000ffff0e7224 */ /* 0x000fc800078e0a0e */
[----:B------:R-:W-:-:S05]  /*9cc0*/  IMAD R5, R0, R14, R5 ;  /* 0x0000000e00057224 */ /* 0x000fca00078e0205 */
[----:B------:R-:W-:-:S13]  /*9cd0*/  ISETP.GT.U32.AND P5, PT, R0, R5, PT ;  /* 0x000000050000720c */ /* 0x000fda0003fa4070 */
[----:B------:R-:W-:Y:S01]  /*9ce0*/  @!P5 IMAD.IADD R5, R5, 0x1, -R0 ;  /* 0x000000010505d824 */ /* 0x000fe200078e0a00 */
[----:B------:R-:W-:Y:S02]  /*9cf0*/  ISETP.GT.U32.AND P5, PT, R0, R8, PT ;  /* 0x000000080000720c */ /* 0x000fe40003fa4070 */
[----:B------:R-:W-:-:S11]  /*9d00*/  IABS R13, R28 ;  /* 0x0000001c000d7213 */ /* 0x000fd60000000000 */
[----:B------:R-:W-:Y:S01]  /*9d10*/  @!P5 IMAD.IADD R8, R8, 0x1, -R0 ;  /* 0x000000010808d824 */ /* 0x000fe200078e0a00 */
[----:B------:R-:W-:Y:S01]  /*9d20*/  ISETP.GE.AND P5, PT, R28, RZ, PT ;  /* 0x000000ff1c00720c */ /* 0x000fe20003fa6270 */
[----:B------:R-:W-:Y:S02]  /*9d30*/  IMAD.MOV.U32 R28, RZ, RZ, R30 ;  /* 0x000000ffff1c7224 */ /* 0x000fe400078e001e */
[----:B------:R-:W-:Y:S01]  /*9d40*/  IMAD.MOV.U32 R30, RZ, RZ, R31 ;  /* 0x000000ffff1e7224 */ /* 0x000fe200078e001f */
[----:B--2---:R-:W-:Y:S01]  /*9d50*/  MOV R31, R32 ;  /* 0x00000020001f7202 */ /* 0x004fe20000000f00 */
[----:B------:R-:W-:Y:S02]  /*9d60*/  IMAD.MOV.U32 R32, RZ, RZ, R33 ;  /* 0x000000ffff207224 */ /* 0x000fe400078e0021 */
[----:B------:R-:W-:Y:S02]  /*9d70*/  IMAD.MOV.U32 R33, RZ, RZ, R34 ;  /* 0x000000ffff217224 */ /* 0x000fe400078e0022 */
[----:B------:R-:W-:-:S02]  /*9d80*/  IMAD.MOV.U32 R34, RZ, RZ, R35 ;  /* 0x000000ffff227224 */ /* 0x000fc400078e0023 */
[----:B------:R-:W-:Y:S02]  /*9d90*/  IMAD.MOV.U32 R35, RZ, RZ, R36 ;  /* 0x000000ffff237224 */ /* 0x000fe400078e0024 */
[----:B------:R-:W-:Y:S02]  /*9da0*/  IMAD.MOV.U32 R36, RZ, RZ, R38 ;  /* 0x000000ffff247224 */ /* 0x000fe400078e0026 */
[----:B------:R-:W2:Y:S01]  /*9db0*/  LDL.LU R38, [R1+0x4d4] ;  /* 0x0004d40001267983 */ /* 0x000ea20000300800 */
[----:B------:R-:W-:Y:S01]  /*9dc0*/  ISETP.GT.U32.AND P4, PT, R0, R5, PT ;  /* 0x000000050000720c */ /* 0x000fe20003f84070 */
[----:B------:R-:W-:Y:S02]  /*9dd0*/  IMAD.MOV.U32 R12, RZ, RZ, R15 ;  /* 0x000000ffff0c7224 */ /* 0x000fe400078e000f */
[----:B------:R-:W-:Y:S02]  /*9de0*/  IMAD.MOV.U32 R11, RZ, RZ, R13 ;  /* 0x000000ffff0b7224 */ /* 0x000fe400078e000d */
[----:B------:R-:W-:Y:S01]  /*9df0*/  IMAD.HI.U32 R10, R4, R12, RZ ;  /* 0x0000000c040a7227 */ /* 0x000fe200078e00ff */
[----:B------:R-:W-:-:S03]  /*9e00*/  IABS R9, R29 ;  /* 0x0000001d00097213 */ /* 0x000fc60000000000 */
[----:B------:R-:W-:Y:S02]  /*9e10*/  IMAD.MOV R10, RZ, RZ, -R10 ;  /* 0x000000ffff0a7224 */ /* 0x000fe400078e0a0a */
[----:B------:R-:W-:-:S04]  /*9e20*/  IMAD.HI.U32 R2, R4, R11, RZ ;  /* 0x0000000b04027227 */ /* 0x000fc800078e00ff */
[----:B------:R-:W-:Y:S01]  /*9e30*/  @!P4 IMAD.IADD R5, R5, 0x1, -R0 ;  /* 0x000000010505c824 */ /* 0x000fe200078e0a00 */
[----:B------:R-:W-:Y:S01]  /*9e40*/  ISETP.GE.AND P4, PT, R29, RZ, PT ;  /* 0x000000ff1d00720c */ /* 0x000fe20003f86270 */
[----:B------:R-:W-:Y:S02]  /*9e50*/  IMAD.MOV.U32 R29, RZ, RZ, R30 ;  /* 0x000000ffff1d7224 */ /* 0x000fe400078e001e */
[----:B------:R-:W-:Y:S02]  /*9e60*/  IMAD.MOV.U32 R30, RZ, RZ, R31 ;  /* 0x000000ffff1e7224 */ /* 0x000fe400078e001f */
[----:B------:R-:W-:Y:S01]  /*9e70*/  IMAD.MOV.U32 R31, RZ, RZ, R32 ;  /* 0x000000ffff1f7224 */ /* 0x000fe200078e0020 */
[----:B------:R-:W-:Y:S01]  /*9e80*/  IADD3 R2, -R2, RZ, RZ ;  /* 0x000000ff02027210 */ /* 0x000fe20007ffe1ff */
[----:B------:R-:W-:Y:S02]  /*9e90*/  IMAD R7, R0, R10, R12 ;  /* 0x0000000a00077224 */ /* 0x000fe400078e020c */
[----:B------:R-:W-:-:S02]  /*9ea0*/  IMAD.MOV.U32 R32, RZ, RZ, R33 ;  /* 0x000000ffff207224 */ /* 0x000fc400078e0021 */
[----:B0-----:R-:W-:Y:S02]  /*9eb0*/  IMAD.MOV.U32 R3, RZ, RZ, R8 ;  /* 0x000000ffff037224 */ /* 0x001fe400078e0008 */
[----:B------:R-:W-:Y:S02]  /*9ec0*/  IMAD.MOV.U32 R33, RZ, RZ, R34 ;  /* 0x000000ffff217224 */ /* 0x000fe400078e0022 */
[----:B------:R-:W-:Y:S02]  /*9ed0*/  IMAD.MOV.U32 R34, RZ, RZ, R35 ;  /* 0x000000ffff227224 */ /* 0x000fe400078e0023 */
[----:B------:R-:W-:Y:S01]  /*9ee0*/  IMAD.MOV.U32 R35, RZ, RZ, R36 ;  /* 0x000000ffff237224 */ /* 0x000fe200078e0024 */
[C---:B------:R-:W-:Y:S01]  /*9ef0*/  ISETP.GT.U32.AND P6, PT, R0.reuse, R7, PT ;  /* 0x000000070000720c */ /* 0x040fe20003fc4070 */
[----:B------:R-:W-:Y:S02]  /*9f00*/  @!P1 IMAD.MOV R3, RZ, RZ, -R3 ;  /* 0x000000ffff039224 */ /* 0x000fe400078e0a03 */
[----:B------:R-:W-:-:S03]  /*9f10*/  IMAD R2, R0, R2, R11 ;  /* 0x0000000200027224 */ /* 0x000fc600078e020b */
[----:B------:R0:W-:Y:S02]  /*9f20*/  STL [R1+0x2bc], R3 ;  /* 0x0002bc0301007387 */ /* 0x0001e40000100800 */
[----:B------:R-:W-:-:S05]  /*9f30*/  ISETP.GT.U32.AND P2, PT, R0, R2, PT ;  /* 0x000000020000720c */ /* 0x000fca0003f44070 */
[----:B------:R-:W-:-:S05]  /*9f40*/  @!P6 IMAD.IADD R7, R7, 0x1, -R0 ;  /* 0x000000010707e824 */ /* 0x000fca00078e0a00 */
[----:B------:R-:W-:-:S03]  /*9f50*/  ISETP.GT.U32.AND P6, PT, R0, R7, PT ;  /* 0x000000070000720c */ /* 0x000fc60003fc4070 */
[----:B------:R-:W-:Y:S01]  /*9f60*/  @!P2 IMAD.IADD R2, R2, 0x1, -R0 ;  /* 0x000000010202a824 */ /* 0x000fe200078e0a00 */
[----:B------:R-:W-:-:S04]  /*9f70*/  IABS R13, R24 ;  /* 0x00000018000d7213 */ /* 0x000fc80000000000 */
[----:B------:R-:W-:Y:S01]  /*9f80*/  ISETP.GT.U32.AND P2, PT, R0, R2, PT ;  /* 0x000000020000720c */ /* 0x000fe20003f44070 */
[----:B------:R-:W-:-:S04]  /*9f90*/  IMAD.HI.U32 R10, R4, R13, RZ ;  /* 0x0000000d040a7227 */ /* 0x000fc800078e00ff */
[----:B------:R-:W-:Y:S02]  /*9fa0*/  @!P6 IMAD.IADD R7, R7, 0x1, -R0 ;  /* 0x000000010707e824 */ /* 0x000fe400078e0a00 */
[----:B------:R-:W-:Y:S02]  /*9fb0*/  IMAD.MOV R10, RZ, RZ, -R10 ;  /* 0x000000ffff0a7224 */ /* 0x000fe400078e0a0a */
[----:B------:R-:W-:Y:S02]  /*9fc0*/  IMAD.MOV.U32 R8, RZ, RZ, R5 ;  /* 0x000000ffff087224 */ /* 0x000fe400078e0005 */
[----:B0-----:R-:W-:Y:S02]  /*9fd0*/  IMAD.MOV.U32 R3, RZ, RZ, R7 ;  /* 0x000000ffff037224 */ /* 0x001fe400078e0007 */
[----:B------:R-:W-:Y:S01]  /*9fe0*/  IMAD R13, R0, R10, R13 ;  /* 0x0000000a000d7224 */ /* 0x000fe200078e020d */
[----:B------:R-:W-:Y:S01]  /*9ff0*/  IABS R10, R27 ;  /* 0x0000001b000a7213 */ /* 0x000fe20000000000 */
[----:B------:R-:W-:Y:S01]  /*a000*/  @!P2 IMAD.IADD R2, R2, 0x1, -R0 ;  /* 0x000000010202a824 */ /* 0x000fe200078e0a00 */
[----:B------:R-:W-:Y:S01]  /*a010*/  ISETP.GE.AND P2, PT, R27, RZ, PT ;  /* 0x000000ff1b00720c */ /* 0x000fe20003f46270 */
[----:B------:R-:W-:-:S02]  /*a020*/  @!P0 IMAD.MOV R8, RZ, RZ, -R8 ;  /* 0x000000ffff088224 */ /* 0x000fc400078e0a08 */
[----:B------:R-:W-:Y:S02]  /*a030*/  @!P3 IMAD.MOV R3, RZ, RZ, -R3 ;  /* 0x000000ffff03b224 */ /* 0x000fe400078e0a03 */
[----:B------:R-:W-:Y:S02]  /*a040*/  IMAD.MOV.U32 R27, RZ, RZ, R31 ;  /* 0x000000ffff1b7224 */ /* 0x000fe400078e001f */
[----:B------:R-:W-:Y:S02]  /*a050*/  IMAD.MOV.U32 R31, RZ, RZ, R35 ;  /* 0x000000ffff1f7224 */ /* 0x000fe400078e0023 */
[----:B------:R-:W-:Y:S02]  /*a060*/  IMAD.MOV.U32 R21, RZ, RZ, R32 ;  /* 0x000000ffff157224 */ /* 0x000fe400078e0020 */
[----:B------:R-:W-:Y:S01]  /*a070*/  IMAD.MOV.U32 R32, RZ, RZ, R34 ;  /* 0x000000ffff207224 */ /* 0x000fe200078e0022 */
[----:B--2---:R-:W-:Y:S01]  /*a080*/  MOV R36, R38 ;  /* 0x0000002600247202 */ /* 0x004fe20000000f00 */
[----:B------:R-:W-:-:S02]  /*a090*/  IMAD.MOV.U32 R38, RZ, RZ, R42 ;  /* 0x000000ffff267224 */ /* 0x000fc400078e002a */
[----:B------:R-:W-:Y:S02]  /*a0a0*/  IMAD.MOV.U32 R42, RZ, RZ, R44 ;  /* 0x000000ffff2a7224 */ /* 0x000fe400078e002c */
[----:B------:R-:W-:Y:S02]  /*a0b0*/  IMAD.MOV.U32 R44, RZ, RZ, R45 ;  /* 0x000000ffff2c7224 */ /* 0x000fe400078e002d */
[----:B------:R-:W-:Y:S02]  /*a0c0*/  IMAD.MOV.U32 R45, RZ, RZ, R46 ;  /* 0x000000ffff2d7224 */ /* 0x000fe400078e002e */
[----:B------:R-:W-:Y:S02]  /*a0d0*/  IMAD.MOV.U32 R46, RZ, RZ, R55 ;  /* 0x000000ffff2e7224 */ /* 0x000fe400078e0037 */
[----:B------:R-:W-:Y:S02]  /*a0e0*/  IMAD.MOV.U32 R55, RZ, RZ, R58 ;  /* 0x000000ffff377224 */ /* 0x000fe400078e003a */
[----:B------:R-:W2:Y:S04]  /*a0f0*/  LDL.LU R58, [R1+0x514] ;  /* 0x00051400013a7983 */ /* 0x000ea80000300800 */
[----:B------:R-:W4:Y:S01]  /*a100*/  LDL.LU R20, [R1+0x4a8] ;  /* 0x0004a80001147983 */ /* 0x000f220000300800 */
[----:B------:R-:W-:-:S02]  /*a110*/  IMAD.MOV.U32 R35, RZ, RZ, R36 ;  /* 0x000000ffff237224 */ /* 0x000fc400078e0024 */
[----:B------:R-:W-:Y:S01]  /*a120*/  IMAD.MOV.U32 R36, RZ, RZ, R39 ;  /* 0x000000ffff247224 */ /* 0x000fe200078e0027 */
[----:B------:R0:W-:Y:S01]  /*a130*/  STL [R1+0x2b8], R8 ;  /* 0x0002b80801007387 */ /* 0x0001e20000100800 */
[----:B------:R-:W-:Y:S02]  /*a140*/  IMAD.MOV.U32 R39, RZ, RZ, R43 ;  /* 0x000000ffff277224 */ /* 0x000fe400078e002b */
[----:B------:R-:W-:Y:S01]  /*a150*/  IMAD.MOV.U32 R43, RZ, RZ, R56 ;  /* 0x000000ffff2b7224 */ /* 0x000fe200078e0038 */
[----:B------:R1:W-:Y:S04]  /*a160*/  STL [R1+0x2b4], R3 ;  /* 0x0002b40301007387 */ /* 0x0003e80000100800 */
[----:B------:R-:W2:Y:S04]  /*a170*/  LDL.LU R56, [R1+0x674] ;  /* 0x0006740001387983 */ /* 0x000ea80000300800 */
[----:B------:R-:W3:Y:S01]  /*a180*/  LDL.LU R34, [R1+0x4cc] ;  /* 0x0004cc0001227983 */ /* 0x000ee20000300800 */
[----:B------:R-:W-:-:S04]  /*a190*/  IMAD.HI.U32 R6, R4, R9, RZ ;  /* 0x0000000904067227 */ /* 0x000fc800078e00ff */
[----:B------:R-:W-:-:S04]  /*a1a0*/  IMAD.MOV R6, RZ, RZ, -R6 ;  /* 0x000000ffff067224 */ /* 0x000fc800078e0a06 */
[C---:B------:R-:W-:Y:S01]  /*a1b0*/  IMAD R6, R0.reuse, R6, R9 ;  /* 0x0000000600067224 */ /* 0x040fe200078e0209 */
[----:B------:R-:W-:-:S04]  /*a1c0*/  ISETP.GT.U32.AND P0, PT, R0, R13, PT ;  /* 0x0000000d0000720c */ /* 0x000fc80003f04070 */
[----:B------:R-:W-:Y:S02]  /*a1d0*/  ISETP.GT.U32.AND P6, PT, R0, R6, PT ;  /* 0x000000060000720c */ /* 0x000fe40003fc4070 */
[----:B------:R-:W-:-:S05]  /*a1e0*/  IABS R9, R26 ;  /* 0x0000001a00097213 */ /* 0x000fca0000000000 */
[----:B------:R-:W-:Y:S02]  /*a1f0*/  IMAD.MOV.U32 R11, RZ, RZ, R9 ;  /* 0x000000ffff0b7224 */ /* 0x000fe400078e0009 */
[----:B------:R-:W-:-:S04]  /*a200*/  @!P0 IMAD.IADD R13, R13, 0x1, -R0 ;  /* 0x000000010d0d8824 */ /* 0x000fc800078e0a00 */
[----:B------:R-:W-:Y:S01]  /*a210*/  @!P6 IMAD.IADD R6, R6, 0x1, -R0 ;  /* 0x000000010606e824 */ /* 0x000fe200078e0a00 */
[----:B------:R-:W-:Y:S01]  /*a220*/  IABS R9, R25 ;  /* 0x0000001900097213 */ /* 0x000fe20000000000 */
[----:B------:R-:W-:-:S03]  /*a230*/  IMAD.HI.U32 R5, R4, R11, RZ ;  /* 0x0000000b04057227 */ /* 0x000fc600078e00ff */
[C---:B------:R-:W-:Y:S01]  /*a240*/  ISETP.GT.U32.AND P6, PT, R0.reuse, R6, PT ;  /* 0x000000060000720c */ /* 0x040fe20003fc4070 */
[----:B------:R-:W-:Y:S01]  /*a250*/  IMAD.MOV R5, RZ, RZ, -R5 ;  /* 0x000000ffff057224 */ /* 0x000fe200078e0a05 */
[----:B------:R-:W-:Y:S01]  /*a260*/  ISETP.GT.U32.AND P0, PT, R0, R13, PT ;  /* 0x0000000d0000720c */ /* 0x000fe20003f04070 */
[----:B------:R-:W-:-:S04]  /*a270*/  IMAD.HI.U32 R14, R4, R10, RZ ;  /* 0x0000000a040e7227 */ /* 0x000fc800078e00ff */
[----:B------:R-:W-:Y:S01]  /*a280*/  IMAD.HI.U32 R12, R4, R9, RZ ;  /* 0x00000009040c7227 */ /* 0x000fe200078e00ff */
[----:B0-----:R-:W-:-:S03]  /*a290*/  IABS R8, R28 ;  /* 0x0000001c00087213 */ /* 0x001fc60000000000 */
[----:B------:R-:W-:Y:S02]  /*a2a0*/  IMAD R11, R0, R5, R11 ;  /* 0x00000005000b7224 */ /* 0x000fe400078e020b */
[----:B------:R-:W-:Y:S02]  /*a2b0*/  IMAD.MOV R14, RZ, RZ, -R14 ;  /* 0x000000ffff0e7224 */ /* 0x000fe400078e0a0e */
[----:B------:R-:W-:Y:S02]  /*a2c0*/  IMAD.MOV R12, RZ, RZ, -R12 ;  /* 0x000000ffff0c7224 */ /* 0x000fe400078e0a0c */
[----:B------:R-:W-:Y:S01]  /*a2d0*/  @!P6 IMAD.IADD R6, R6, 0x1, -R0 ;  /* 0x000000010606e824 */ /* 0x000fe200078e0a00 */
[C---:B------:R-:W-:Y:S01]  /*a2e0*/  ISETP.GT.U32.AND P6, PT, R0.reuse, R11, PT ;  /* 0x0000000b0000720c */ /* 0x040fe20003fc4070 */
[C---:B------:R-:W-:Y:S02]  /*a2f0*/  IMAD R10, R0.reuse, R14, R10 ;  /* 0x0000000e000a7224 */ /* 0x040fe400078e020a */
[----:B------:R-:W-:-:S02]  /*a300*/  IMAD R9, R0, R12, R9 ;  /* 0x0000000c00097224 */ /* 0x000fc400078e0209 */
[----:B------:R-:W-:Y:S01]  /*a310*/  IMAD.HI.U32 R12, R4, R8, RZ ;  /* 0x00000008040c7227 */ /* 0x000fe200078e00ff */
[----:B------:R-:W-:-:S03]  /*a320*/  IABS R7, R29 ;  /* 0x0000001d00077213 */ /* 0x000fc60000000000 */
[----:B------:R-:W-:Y:S01]  /*a330*/  @!P0 IMAD.IADD R13, R13, 0x1, -R0 ;  /* 0x000000010d0d8824 */ /* 0x000fe200078e0a00 */
[----:B------:R-:W-:Y:S01]  /*a340*/  ISETP.GT.U32.AND P0, PT, R0, R10, PT ;  /* 0x0000000a0000720c */ /* 0x000fe20003f04070 */
[----:B------:R-:W-:Y:S01]  /*a350*/  IMAD.MOV R12, RZ, RZ, -R12 ;  /* 0x000000ffff0c7224 */ /* 0x000fe200078e0a0c */
[----:B------:R-:W-:Y:S01]  /*a360*/  ISETP.GE.AND P1, PT, R24, RZ, PT ;  /* 0x000000ff1800720c */ /* 0x000fe20003f26270 */
[----:B------:R-:W-:-:S04]  /*a370*/  IMAD.HI.U32 R16, R4, R7, RZ ;  /* 0x0000000704107227 */ /* 0x000fc800078e00ff */
[----:B-1----:R-:W-:Y:S02]  /*a380*/  IMAD.MOV.U32 R3, RZ, RZ, R2 ;  /* 0x000000ffff037224 */ /* 0x002fe400078e0002 */
[----:B------:R-:W-:Y:S02]  /*a390*/  IMAD R8, R0, R12, R8 ;  /* 0x0000000c00087224 */ /* 0x000fe400078e0208 */
[----:B------:R-:W-:Y:S02]  /*a3a0*/  IMAD.MOV.U32 R22, RZ, RZ, R30 ;  /* 0x000000ffff167224 */ /* 0x000fe400078e001e */
[----:B------:R-:W-:Y:S01]  /*a3b0*/  IMAD.MOV.U32 R30, RZ, RZ, R37 ;  /* 0x000000ffff1e7224 */ /* 0x000fe200078e0025 */
[----:B------:R-:W-:Y:S01]  /*a3c0*/  ISETP.GE.AND P3, PT, R26, RZ, PT ;  /* 0x000000ff1a00720c */ /* 0x000fe20003f66270 */
[----:B------:R-:W-:Y:S01]  /*a3d0*/  IMAD.MOV.U32 R37, RZ, RZ, R41 ;  /* 0x000000ffff257224 */ /* 0x000fe200078e0029 */
[----:B------:R-:W-:Y:S01]  /*a3e0*/  IADD3 R16, -R16, RZ, RZ ;  /* 0x000000ff10107210 */ /* 0x000fe20007ffe1ff */
[----:B------:R-:W-:-:S02]  /*a3f0*/  @!P6 IMAD.IADD R11, R11, 0x1, -R0 ;  /* 0x000000010b0be824 */ /* 0x000fc400078e0a00 */
[----:B------:R-:W-:Y:S01]  /*a400*/  @!P5 IMAD.MOV R3, RZ, RZ, -R3 ;  /* 0x000000ffff03d224 */ /* 0x000fe200078e0a03 */
[----:B------:R-:W-:Y:S01]  /*a410*/  MOV R26, R33 ;  /* 0x00000021001a7202 */ /* 0x000fe20000000f00 */
[----:B------:R-:W-:Y:S02]  /*a420*/  IMAD.MOV.U32 R41, RZ, RZ, R48 ;  /* 0x000000ffff297224 */ /* 0x000fe400078e0030 */
[----:B------:R-:W-:Y:S02]  /*a430*/  IMAD.MOV.U32 R48, RZ, RZ, R52 ;  /* 0x000000ffff307224 */ /* 0x000fe400078e0034 */
[----:B------:R-:W-:Y:S01]  /*a440*/  IMAD.MOV.U32 R33, RZ, RZ, R57 ;  /* 0x000000ffff217224 */ /* 0x000fe200078e0039 */
[----:B------:R-:W2:Y:S01]  /*a450*/  LDL.LU R52, [R1+0x668] ;  /* 0x0006680001347983 */ /* 0x000ea20000300800 */
[----:B------:R-:W-:Y:S01]  /*a460*/  @!P0 IMAD.IADD R10, R10, 0x1, -R0 ;  /* 0x000000010a0a8824 */ /* 0x000fe200078e0a00 */
[C---:B------:R-:W-:Y:S02]  /*a470*/  ISETP.GT.U32.AND P0, PT, R0.reuse, R11, PT ;  /* 0x0000000b0000720c */ /* 0x040fe40003f04070 */
[----:B------:R-:W2:Y:S01]  /*a480*/  LDL.LU R57, [R1+0x618] ;  /* 0x0006180001397983 */ /* 0x000ea20000300800 */
[----:B------:R-:W-:-:S03]  /*a490*/  IMAD R7, R0, R16, R7 ;  /* 0x0000001000077224 */ /* 0x000fc600078e0207 */
[----:B------:R0:W-:Y:S02]  /*a4a0*/  STL [R1+0x2b0], R3 ;  /* 0x0002b00301007387 */ /* 0x0001e40000100800 */
[----:B0-----:R-:W-:-:S04]  /*a4b0*/  IMAD.MOV.U32 R3, RZ, RZ, R13 ;  /* 0x000000ffff037224 */ /* 0x001fc800078e000d */
[----:B------:R-:W-:Y:S01]  /*a4c0*/  @!P1 IMAD.MOV R3, RZ, RZ, -R3 ;  /* 0x000000ffff039224 */ /* 0x000fe200078e0a03 */
[----:B------:R-:W-:Y:S01]  /*a4d0*/  ISETP.GT.U32.AND P1, PT, R0, R7, PT ;  /* 0x000000070000720c */ /* 0x000fe20003f24070 */
[----:B------:R-:W-:-:S04]  /*a4e0*/  @!P0 IMAD.IADD R11, R11, 0x1, -R0 ;  /* 0x000000010b0b8824 */ /* 0x000fc800078e0a00 */
[----:B------:R-:W-:-:S08]  /*a4f0*/  @!P3 IMAD.MOV R11, RZ, RZ, -R11 ;  /* 0x000000ffff0bb224 */ /* 0x000fd000078e0a0b */
[----:B------:R-:W-:Y:S01]  /*a500*/  @!P1 IMAD.IADD R7, R7, 0x1, -R0 ;  /* 0x0000000107079824 */ /* 0x000fe200078e0a00 */
[----:B------:R-:W-:Y:S02]  /*a510*/  ISETP.GE.AND P1, PT, R29, RZ, PT ;  /* 0x000000ff1d00720c */ /* 0x000fe40003f26270 */
[----:B----4-:R-:W-:-:S05]  /*a520*/  IABS R5, R20 ;  /* 0x0000001400057213 */ /* 0x010fca0000000000 */
[----:B------:R-:W-:-:S04]  /*a530*/  IMAD.HI.U32 R15, R4, R5, RZ ;  /* 0x00000005040f7227 */ /* 0x000fc800078e00ff */
[----:B------:R-:W-:-:S04]  /*a540*/  IMAD.MOV R15, RZ, RZ, -R15 ;  /* 0x000000ffff0f7224 */ /* 0x000fc800078e0a0f */
[----:B------:R-:W-:Y:S02]  /*a550*/  IMAD R5, R0, R15, R5 ;  /* 0x0000000f00057224 */ /* 0x000fe400078e0205 */
[----:B------:R-:W-:-:S04]  /*a560*/  IMAD.MOV.U32 R15, RZ, RZ, R6 ;  /* 0x000000ffff0f7224 */ /* 0x000fc800078e0006 */
[----:B------:R-:W-:Y:S01]  /*a570*/  @!P4 IMAD.MOV R15, RZ, RZ, -R15 ;  /* 0x000000ffff0fc224 */ /* 0x000fe200078e0a0f */
[----:B------:R-:W-:-:S04]  /*a580*/  ISETP.GT.U32.AND P4, PT, R0, R8, PT ;  /* 0x000000080000720c */ /* 0x000fc80003f84070 */
[----:B------:R-:W-:Y:S09]  /*a590*/  STL [R1+0x2ac], R15 ;  /* 0x0002ac0f01007387 */ /* 0x000ff20000100800 */
[----:B------:R-:W-:Y:S01]  /*a5a0*/  @!P4 IMAD.IADD R8, R8, 0x1, -R0 ;  /* 0x000000010808c824 */ /* 0x000fe200078e0a00 */
[----:B------:R-:W-:Y:S01]  /*a5b0*/  ISETP.GE.AND P4, PT, R28, RZ, PT ;  /* 0x000000ff1c00720c */ /* 0x000fe20003f86270 */
[----:B------:R-:W-:Y:S01]  /*a5c0*/  IMAD.MOV.U32 R28, RZ, RZ, R30 ;  /* 0x000000ffff1c7224 */ /* 0x000fe200078e001e */
[----:B------:R-:W-:Y:S01]  /*a5d0*/  MOV R30, R31 ;  /* 0x0000001f001e7202 */ /* 0x000fe20000000f00 */
[----:B------:R-:W-:-:S02]  /*a5e0*/  IMAD.MOV.U32 R31, RZ, RZ, R32 ;  /* 0x000000ffff1f7224 */ /* 0x000fc400078e0020 */
[----:B------:R-:W-:Y:S02]  /*a5f0*/  IMAD.MOV.U32 R32, RZ, RZ, R33 ;  /* 0x000000ffff207224 */ /* 0x000fe400078e0021 */
[----:B---3--:R-:W-:Y:S02]  /*a600*/  IMAD.MOV.U32 R33, RZ, RZ, R34 ;  /* 0x000000ffff217224 */ /* 0x008fe400078e0022 */
[----:B------:R-:W-:Y:S01]  /*a610*/  IMAD.MOV.U32 R34, RZ, RZ, R36 ;  /* 0x000000ffff227224 */ /* 0x000fe200078e0024 */
[----:B------:R0:W-:Y:S01]  /*a620*/  STL [R1+0x2a8], R3 ;  /* 0x0002a80301007387 */ /* 0x0001e20000100800 */
[----:B------:R-:W-:Y:S02]  /*a630*/  IMAD.MOV.U32 R36, RZ, RZ, R39 ;  /* 0x000000ffff247224 */ /* 0x000fe400078e0027 */
[----:B------:R-:W-:Y:S02]  /*a640*/  IMAD.MOV.U32 R24, RZ, RZ, R32 ;  /* 0x000000ffff187224 */ /* 0x000fe400078e0020 */
[----:B------:R-:W-:-:S02]  /*a650*/  IMAD.MOV.U32 R39, RZ, RZ, R59 ;  /* 0x000000ffff277224 */ /* 0x000fc400078e003b */
[----:B------:R-:W-:Y:S01]  /*a660*/  IMAD.MOV.U32 R32, RZ, RZ, R38 ;  /* 0x000000ffff207224 */ /* 0x000fe200078e0026 */
[----:B------:R-:W3:Y:S01]  /*a670*/  LDL.LU R59, [R1+0x5b4] ;  /* 0x0005b400013b7983 */ /* 0x000ee20000300800 */
[----:B------:R-:W-:Y:S02]  /*a680*/  IMAD.MOV.U32 R29, RZ, RZ, R30 ;  /* 0x000000ffff1d7224 */ /* 0x000fe400078e001e */
[----:B------:R-:W-:Y:S01]  /*a690*/  IMAD.MOV.U32 R23, RZ, RZ, R31 ;  /* 0x000000ffff177224 */ /* 0x000fe200078e001f */
[----:B------:R-:W-:Y:S01]  /*a6a0*/  STL [R1+0x2a4], R11 ;  /* 0x0002a40b01007387 */ /* 0x000fe20000100800 */
[----:B------:R-:W-:Y:S02]  /*a6b0*/  IMAD.MOV.U32 R38, RZ, RZ, R44 ;  /* 0x000000ffff267224 */ /* 0x000fe400078e002c */
[----:B------:R-:W-:Y:S02]  /*a6c0*/  IMAD.MOV.U32 R30, RZ, RZ, R33 ;  /* 0x000000ffff1e7224 */ /* 0x000fe400078e0021 */
[----:B------:R-:W-:Y:S01]  /*a6d0*/  IMAD.MOV.U32 R31, RZ, RZ, R35 ;  /* 0x000000ffff1f7224 */ /* 0x000fe200078e0023 */
[----:B------:R-:W-:Y:S01]  /*a6e0*/  MOV R35, R42 ;  /* 0x0000002a00237202 */ /* 0x000fe20000000f00 */
[----:B------:R-:W-:-:S02]  /*a6f0*/  IMAD.MOV.U32 R44, RZ, RZ, R55 ;  /* 0x000000ffff2c7224 */ /* 0x000fc400078e0037 */
[----:B------:R-:W-:Y:S01]  /*a700*/  IMAD.MOV.U32 R33, RZ, RZ, R45 ;  /* 0x000000ffff217224 */ /* 0x000fe200078e002d */
[----:B------:R-:W4:Y:S01]  /*a710*/  LDL.LU R55, [R1+0x640] ;  /* 0x0006400001377983 */ /* 0x000f220000300800 */
[----:B------:R-:W-:-:S03]  /*a720*/  IMAD.MOV.U32 R42, RZ, RZ, R46 ;  /* 0x000000ffff2a7224 */ /* 0x000fc600078e002e */
[----:B------:R-:W2:Y:S04]  /*a730*/  LDL.LU R45, [R1+0x558] ;  /* 0x00055800012d7983 */ /* 0x000ea80000300800 */
[----:B------:R-:W3:Y:S01]  /*a740*/  LDL.LU R46, [R1+0x56c] ;  /* 0x00056c00012e7983 */ /* 0x000ee20000300800 */
[----:B------:R-:W-:Y:S02]  /*a750*/  ISETP.GT.U32.AND P6, PT, R0, R9, PT ;  /* 0x000000090000720c */ /* 0x000fe40003fc4070 */
[----:B------:R-:W-:-:S05]  /*a760*/  IABS R14, R21 ;  /* 0x00000015000e7213 */ /* 0x000fca0000000000 */
[----:B------:R-:W-:-:S06]  /*a770*/  IMAD.HI.U32 R2, R4, R14, RZ ;  /* 0x0000000e04027227 */ /* 0x000fcc00078e00ff */
[----:B------:R-:W-:-:S05]  /*a780*/  @!P6 IMAD.IADD R9, R9, 0x1, -R0 ;  /* 0x000000010909e824 */ /* 0x000fca00078e0a00 */
[C---:B------:R-:W-:Y:S01]  /*a790*/  ISETP.GT.U32.AND P5, PT, R0.reuse, R9, PT ;  /* 0x000000090000720c */ /* 0x040fe20003fa4070 */
[----:B------:R-:W-:Y:S01]  /*a7a0*/  IMAD.MOV R6, RZ, RZ, -R2 ;  /* 0x000000ffff067224 */ /* 0x000fe200078e0a02 */
[----:B------:R-:W-:-:S03]  /*a7b0*/  ISETP.GT.U32.AND P6, PT, R0, R10, PT ;  /* 0x0000000a0000720c */ /* 0x000fc60003fc4070 */
[----:B------:R-:W-:-:S08]  /*a7c0*/  IMAD R6, R0, R6, R14 ;  /* 0x0000000600067224 */ /* 0x000fd000078e020e */
[--C-:B------:R-:W-:Y:S01]  /*a7d0*/  @!P5 IMAD.IADD R9, R9, 0x1, -R0.reuse ;  /* 0x000000010909d824 */ /* 0x100fe200078e0a00 */
[----:B------:R-:W-:Y:S01]  /*a7e0*/  ISETP.GT.U32.AND P5, PT, R0, R6, PT ;  /* 0x000000060000720c */ /* 0x000fe20003fa4070 */
[----:B------:R-:W-:-:S04]  /*a7f0*/  @!P6 IMAD.IADD R10, R10, 0x1, -R0 ;  /* 0x000000010a0ae824 */ /* 0x000fc800078e0a00 */
[----:B0-----:R-:W-:Y:S01]  /*a800*/  IMAD.MOV.U32 R3, RZ, RZ, R10 ;  /* 0x000000ffff037224 */ /* 0x001fe200078e000a */
[----:B------:R-:W-:-:S03]  /*a810*/  ISETP.GE.AND P0, PT, R25, RZ, PT ;  /* 0x000000ff1900720c */ /* 0x000fc60003f06270 */
[----:B------:R-:W-:-:S04]  /*a820*/  @!P2 IMAD.MOV R3, RZ, RZ, -R3 ;  /* 0x000000ffff03a224 */ /* 0x000fc800078e0a03 */
[----:B------:R-:W-:-:S05]  /*a830*/  @!P5 IMAD.IADD R6, R6, 0x1, -R0 ;  /* 0x000000010606d824 */ /* 0x000fca00078e0a00 */
[----:B------:R-:W-:Y:S01]  /*a840*/  ISETP.GT.U32.AND P2, PT, R0, R6, PT ;  /* 0x000000060000720c */ /* 0x000fe20003f44070 */
[----:B------:R-:W-:Y:S01]  /*a850*/  IMAD.MOV.U32 R25, RZ, RZ, R30 ;  /* 0x000000ffff197224 */ /* 0x000fe200078e001e */
[----:B------:R0:W-:Y:S01]  /*a860*/  STL [R1+0x2a0], R3 ;  /* 0x0002a00301007387 */ /* 0x0001e20000100800 */
[----:B------:R-:W-:Y:S02]  /*a870*/  IMAD.MOV.U32 R30, RZ, RZ, R31 ;  /* 0x000000ffff1e7224 */ /* 0x000fe400078e001f */
[----:B------:R-:W-:Y:S02]  /*a880*/  IMAD.MOV.U32 R31, RZ, RZ, R32 ;  /* 0x000000ffff1f7224 */ /* 0x000fe400078e0020 */
[----:B------:R-:W-:Y:S02]  /*a890*/  IMAD.MOV.U32 R32, RZ, RZ, R33 ;  /* 0x000000ffff207224 */ /* 0x000fe400078e0021 */
[----:B------:R-:W-:Y:S02]  /*a8a0*/  IMAD.MOV.U32 R33, RZ, RZ, R42 ;  /* 0x000000ffff217224 */ /* 0x000fe400078e002a */
[----:B0-----:R-:W-:Y:S01]  /*a8b0*/  IMAD.MOV.U32 R3, RZ, RZ, R9 ;  /* 0x000000ffff037224 */ /* 0x001fe200078e0009 */
[----:B------:R-:W-:Y:S01]  /*a8c0*/  IABS R12, R26 ;  /* 0x0000001a000c7213 */ /* 0x000fe20000000000 */
[----:B------:R-:W-:Y:S01]  /*a8d0*/  @!P2 IMAD.IADD R6, R6, 0x1, -R0 ;  /* 0x000000010606a824 */ /* 0x000fe200078e0a00 */
[----:B------:R-:W-:Y:S01]  /*a8e0*/  ISETP.GE.AND P2, PT, R26, RZ, PT ;  /* 0x000000ff1a00720c */ /* 0x000fe20003f46270 */
[----:B------:R-:W-:-:S02]  /*a8f0*/  @!P0 IMAD.MOV R3, RZ, RZ, -R3 ;  /* 0x000000ffff038224 */ /* 0x000fc400078e0a03 */
[----:B------:R-:W-:Y:S02]  /*a900*/  IMAD.MOV.U32 R42, RZ, RZ, R44 ;  /* 0x000000ffff2a7224 */ /* 0x000fe400078e002c */
[----:B------:R-:W-:Y:S02]  /*a910*/  IMAD.MOV.U32 R26, RZ, RZ, R30 ;  /* 0x000000ffff1a7224 */ /* 0x000fe400078e001e */
[----:B------:R-:W-:Y:S02]  /*a920*/  IMAD.MOV.U32 R30, RZ, RZ, R33 ;  /* 0x000000ffff1e7224 */ /* 0x000fe400078e0021 */
[----:B------:R-:W-:Y:S02]  /*a930*/  IMAD.MOV.U32 R33, RZ, RZ, R36 ;  /* 0x000000ffff217224 */ /* 0x000fe400078e0024 */
[----:B------:R-:W-:Y:S01]  /*a940*/  IMAD.MOV.U32 R36, RZ, RZ, R41 ;  /* 0x000000ffff247224 */ /* 0x000fe200078e0029 */
[----:B------:R-:W-:Y:S01]  /*a950*/  ISETP.GT.U32.AND P6, PT, R0, R5, PT ;  /* 0x000000050000720c */ /* 0x000fe20003fc4070 */
[----:B------:R-:W-:Y:S01]  /*a960*/  IMAD.HI.U32 R2, R4, R12, RZ ;  /* 0x0000000c04027227 */ /* 0x000fe200078e00ff */
[----:B------:R-:W-:-:S03]  /*a970*/  IABS R13, R27 ;  /* 0x0000001b000d7213 */ /* 0x000fc60000000000 */
[----:B------:R-:W-:-:S04]  /*a980*/  IMAD.MOV R2, RZ, RZ, -R2 ;  /* 0x000000ffff027224 */ /* 0x000fc800078e0a02 */
[----:B------:R-:W-:Y:S01]  /*a990*/  IMAD R2, R0, R2, R12 ;  /* 0x0000000200027224 */ /* 0x000fe200078e020c */
[----:B------:R-:W-:Y:S01]  /*a9a0*/  IABS R12, R22 ;  /* 0x00000016000c7213 */ /* 0x000fe20000000000 */
[----:B------:R-:W-:-:S04]  /*a9b0*/  IMAD.HI.U32 R14, R4, R13, RZ ;  /* 0x0000000d040e7227 */ /* 0x000fc800078e00ff */
[----:B------:R-:W-:Y:S01]  /*a9c0*/  @!P6 IMAD.IADD R5, R5, 0x1, -R0 ;  /* 0x000000010505e824 */ /* 0x000fe200078e0a00 */
[C---:B------:R-:W-:Y:S02]  /*a9d0*/  ISETP.GT.U32.AND P6, PT, R0.reuse, R8, PT ;  /* 0x000000080000720c */ /* 0x040fe40003fc4070 */
[C---:B------:R-:W-:Y:S01]  /*a9e0*/  ISETP.GT.U32.AND P0, PT, R0.reuse, R2, PT ;  /* 0x000000020000720c */ /* 0x040fe20003f04070 */
[----:B------:R-:W-:Y:S01]  /*a9f0*/  IMAD.MOV R14, RZ, RZ, -R14 ;  /* 0x000000ffff0e7224 */ /* 0x000fe200078e0a0e */
[----:B------:R-:W-:Y:S01]  /*aa00*/  ISETP.GT.U32.AND P3, PT, R0, R7, PT ;  /* 0x000000070000720c */ /* 0x000fe20003f64070 */
[----:B------:R-:W-:Y:S01]  /*aa10*/  IMAD.HI.U32 R10, R4, R12, RZ ;  /* 0x0000000c040a7227 */ /* 0x000fe200078e00ff */
[----:B------:R-:W-:Y:S02]  /*aa20*/  IABS R11, R28 ;  /* 0x0000001c000b7213 */ /* 0x000fe40000000000 */
[C---:B------:R-:W-:Y:S01]  /*aa30*/  ISETP.GT.U32.AND P5, PT, R0.reuse, R5, PT ;  /* 0x000000050000720c */ /* 0x040fe20003fa4070 */
[----:B------:R-:W-:-:S02]  /*aa40*/  IMAD R9, R0, R14, R13 ;  /* 0x0000000e00097224 */ /* 0x000fc400078e020d */
[----:B------:R-:W-:Y:S02]  /*aa50*/  IMAD.MOV R13, RZ, RZ, -R10 ;  /* 0x000000ffff0d7224 */ /* 0x000fe400078e0a0a */
[----:B------:R-:W-:Y:S02]  /*aa60*/  IMAD.MOV.U32 R10, RZ, RZ, R11 ;  /* 0x000000ffff0a7224 */ /* 0x000fe400078e000b */
[----:B------:R-:W-:Y:S01]  /*aa70*/  @!P6 IMAD.IADD R8, R8, 0x1, -R0 ;  /* 0x000000010808e824 */ /* 0x000fe200078e0a00 */
[----:B------:R-:W-:Y:S01]  /*aa80*/  ISETP.GE.AND P6, PT, R20, RZ, PT ;  /* 0x000000ff1400720c */ /* 0x000fe20003fc6270 */
[----:B------:R-:W-:Y:S02]  /*aa90*/  IMAD R11, R0, R13, R12 ;  /* 0x0000000d000b7224 */ /* 0x000fe400078e020c */
[----:B------:R-:W-:Y:S01]  /*aaa0*/  IMAD.HI.U32 R13, R4, R10, RZ ;  /* 0x0000000a040d7227 */ /* 0x000fe200078e00ff */
[----:B------:R-:W-:-:S03]  /*aab0*/  @!P3 IADD3 R7, R7, -R0, RZ ;  /* 0x800000000707b210 */ /* 0x000fc60007ffe0ff */
[----:B------:R-:W-:Y:S02]  /*aac0*/  @!P0 IMAD.IADD R2, R2, 0x1, -R0 ;  /* 0x0000000102028824 */ /* 0x000fe400078e0a00 */
[----:B------:R-:W-:Y:S02]  /*aad0*/  IMAD.MOV R13, RZ, RZ, -R13 ;  /* 0x000000ffff0d7224 */ /* 0x000fe400078e0a0d */
[----:B------:R-:W-:Y:S01]  /*aae0*/  @!P4 IMAD.MOV R8, RZ, RZ, -R8 ;  /* 0x000000ffff08c224 */ /* 0x000fe200078e0a08 */
[C---:B------:R-:W-:Y:S01]  /*aaf0*/  ISETP.GT.U32.AND P4, PT, R0.reuse, R2, PT ;  /* 0x000000020000720c */ /* 0x040fe20003f84070 */
[----:B------:R-:W-:Y:S01]  /*ab00*/  @!P5 IMAD.IADD R5, R5, 0x1, -R0 ;  /* 0x000000010505d824 */ /* 0x000fe200078e0a00 */
[----:B------:R-:W-:Y:S01]  /*ab10*/  ISETP.GE.AND P3, PT, R21, RZ, PT ;  /* 0x000000ff1500720c */ /* 0x000fe20003f66270 */
[----:B------:R-:W-:Y:S01]  /*ab20*/  IMAD R10, R0, R13, R10 ;  /* 0x0000000d000a7224 */ /* 0x000fe200078e020a */
[----:B------:R-:W-:Y:S01]  /*ab30*/  ISETP.GE.AND P0, PT, R27, RZ, PT ;  /* 0x000000ff1b00720c */ /* 0x000fe20003f06270 */
[----:B------:R-:W-:-:S02]  /*ab40*/  IMAD.MOV.U32 R27, RZ, RZ, R31 ;  /* 0x000000ffff1b7224 */ /* 0x000fc400078e001f */
[----:B------:R-:W-:Y:S01]  /*ab50*/  @!P6 IMAD.MOV R5, RZ, RZ, -R5 ;  /* 0x000000ffff05e224 */ /* 0x000fe200078e0a05 */
[----:B------:R-:W-:Y:S01]  /*ab60*/  ISETP.GT.U32.AND P6, PT, R0, R10, PT ;  /* 0x0000000a0000720c */ /* 0x000fe20003fc4070 */
[----:B------:R-:W-:Y:S02]  /*ab70*/  IMAD.MOV.U32 R31, RZ, RZ, R32 ;  /* 0x000000ffff1f7224 */ /* 0x000fe400078e0020 */
[----:B------:R-:W-:Y:S02]  /*ab80*/  IMAD.MOV.U32 R32, RZ, RZ, R39 ;  /* 0x000000ffff207224 */ /* 0x000fe400078e0027 */
[----:B------:R-:W-:-:S04]  /*ab90*/  @!P4 IMAD.IADD R2, R2, 0x1, -R0 ;  /* 0x000000010202c824 */ /* 0x000fc800078e0a00 */
[----:B------:R-:W-:Y:S01]  /*aba0*/  @!P2 IMAD.MOV R2, RZ, RZ, -R2 ;  /* 0x000000ffff02a224 */ /* 0x000fe200078e0a02 */
[----:B------:R-:W-:-:S03]  /*abb0*/  IABS R16, R29 ;  /* 0x0000001d00107213 */ /* 0x000fc60000000000 */
[----:B------:R-:W-:Y:S01]  /*abc0*/  @!P6 IMAD.IADD R10, R10, 0x1, -R0 ;  /* 0x000000010a0ae824 */ /* 0x000fe200078e0a00 */
[----:B------:R-:W-:Y:S01]  /*abd0*/  ISETP.GE.AND P6, PT, R29, RZ, PT ;  /* 0x000000ff1d00720c */ /* 0x000fe20003fc6270 */
[----:B------:R-:W-:Y:S02]  /*abe0*/  IMAD.MOV.U32 R29, RZ, RZ, R30 ;  /* 0x000000ffff1d7224 */ /* 0x000fe400078e001e */
[----:B--2---:R-:W-:Y:S02]  /*abf0*/  IMAD.MOV.U32 R44, RZ, RZ, R45 ;  /* 0x000000ffff2c7224 */ /* 0x004fe400078e002d */
[----:B---3--:R-:W-:Y:S02]  /*ac00*/  IMAD.MOV.U32 R45, RZ, RZ, R46 ;  /* 0x000000ffff2d7224 */ /* 0x008fe400078e002e */
[----:B------:R-:W2:Y:S04]  /*ac10*/  LDL.LU R46, [R1+0x550] ;  /* 0x00055000012e7983 */ /* 0x000ea80000300800 */
[----:B------:R0:W-:Y:S04]  /*ac20*/  STL [R1+0x29c], R3 ;  /* 0x00029c0301007387 */ /* 0x0001e80000100800 */
[----:B------:R-:W3:Y:S04]  /*ac30*/  LDL.LU R41, [R1+0x4f4] ;  /* 0x0004f40001297983 */ /* 0x000ee80000300800 */
[----:B------:R-:W4:Y:S01]  /*ac40*/  LDL.LU R39, [R1+0x578] ;  /* 0x0005780001277983 */ /* 0x000f220000300800 */
[----:B0-----:R-:W-:-:S05]  /*ac50*/  MOV R3, R7 ;  /* 0x0000000700037202 */ /* 0x001fca0000000f00 */
[----:B------:R-:W-:Y:S01]  /*ac60*/  @!P1 IMAD.MOV R3, RZ, RZ, -R3 ;  /* 0x000000ffff039224 */ /* 0x000fe200078e0a03 */
[----:B------:R-:W-:Y:S04]  /*ac70*/  STL [R1+0x298], R8 ;  /* 0x0002980801007387 */ /* 0x000fe80000100800 */
[----:B------:R0:W-:Y:S02]  /*ac80*/  STL [R1+0x294], R3 ;  /* 0x0002940301007387 */ /* 0x0001e40000100800 */
[----:B0-----:R-:W-:-:S04]  /*ac90*/  IMAD.MOV.U32 R3, RZ, RZ, R6 ;  /* 0x000000ffff037224 */ /* 0x001fc800078e0006 */
[----:B------:R-:W-:Y:S01]  /*aca0*/  @!P3 IMAD.MOV R3, RZ, RZ, -R3 ;  /* 0x000000ffff03b224 */ /* 0x000fe200078e0a03 */
[----:B------:R-:W-:Y:S04]  /*acb0*/  STL [R1+0x290], R5 ;  /* 0x0002900501007387 */ /* 0x000fe80000100800 */
[----:B------:R0:W-:Y:S04]  /*acc0*/  STL [R1+0x28c], R3 ;  /* 0x00028c0301007387 */ /* 0x0001e80000100800 */
[----:B------:R1:W-:Y:S04]  /*acd0*/  STL [R1+0x288], R2 ;  /* 0x0002880201007387 */ /* 0x0003e80000100800 */
[----:B------:R-:W4:Y:S01]  /*ace0*/  LDL.LU R30, [R1+0x4f0] ;  /* 0x0004f000011e7983 */ /* 0x000f220000300800 */
[----:B------:R-:W-:Y:S01]  /*acf0*/  ISETP.GT.U32.AND P5, PT, R0, R9, PT ;  /* 0x000000090000720c */ /* 0x000fe20003fa4070 */
[----:B------:R-:W-:-:S04]  /*ad00*/  IMAD.HI.U32 R17, R4, R16, RZ ;  /* 0x0000001004117227 */ /* 0x000fc800078e00ff */
[----:B------:R-:W-:-:S08]  /*ad10*/  IMAD.MOV R17, RZ, RZ, -R17 ;  /* 0x000000ffff117224 */ /* 0x000fd000078e0a11 */
[----:B------:R-:W-:Y:S01]  /*ad20*/  @!P5 IMAD.IADD R9, R9, 0x1, -R0 ;  /* 0x000000010909d824 */ /* 0x000fe200078e0a00 */
[C---:B------:R-:W-:Y:S01]  /*ad30*/  ISETP.GT.U32.AND P5, PT, R0.reuse, R11, PT ;  /* 0x0000000b0000720c */ /* 0x040fe20003fa4070 */
[----:B------:R-:W-:-:S05]  /*ad40*/  IMAD R8, R0, R17, R16 ;  /* 0x0000001100087224 */ /* 0x000fca00078e0210 */
[----:B------:R-:W-:-:S07]  /*ad50*/  ISETP.GT.U32.AND P4, PT, R0, R8, PT ;  /* 0x000000080000720c */ /* 0x000fce0003f84070 */
[----:B------:R-:W-:Y:S01]  /*ad60*/  @!P5 IMAD.IADD R11, R11, 0x1, -R0 ;  /* 0x000000010b0bd824 */ /* 0x000fe200078e0a00 */
[----:B------:R-:W-:-:S04]  /*ad70*/  ISETP.GT.U32.AND P5, PT, R0, R9, PT ;  /* 0x000000090000720c */ /* 0x000fc80003fa4070 */
[----:B------:R-:W-:Y:S01]  /*ad80*/  ISETP.GT.U32.AND P1, PT, R0, R11, PT ;  /* 0x0000000b0000720c */ /* 0x000fe20003f24070 */
[----:B------:R-:W-:Y:S01]  /*ad90*/  @!P4 IMAD.IADD R8, R8, 0x1, -R0 ;  /* 0x000000010808c824 */ /* 0x000fe200078e0a00 */
[----:B------:R-:W-:Y:S02]  /*ada0*/  ISETP.GT.U32.AND P4, PT, R0, R10, PT ;  /* 0x0000000a0000720c */ /* 0x000fe40003f84070 */
[----:B------:R-:W-:-:S05]  /*adb0*/  ISETP.GE.AND P3, PT, R22, RZ, PT ;  /* 0x000000ff1600720c */ /* 0x000fca0003f66270 */
[----:B------:R-:W-:-:S04]  /*adc0*/  @!P5 IMAD.IADD R9, R9, 0x1, -R0 ;  /* 0x000000010909d824 */ /* 0x000fc800078e0a00 */
[----:B------:R-:W-:Y:S01]  /*add0*/  @!P1 IMAD.IADD R11, R11, 0x1, -R0 ;  /* 0x000000010b0b9824 */ /* 0x000fe200078e0a00 */
[----:B------:R-:W-:Y:S01]  /*ade0*/  ISETP.GE.AND P1, PT, R28, RZ, PT ;  /* 0x000000ff1c00720c */ /* 0x000fe20003f26270 */
[----:B0-----:R-:W-:Y:S02]  /*adf0*/  IMAD.MOV.U32 R3, RZ, RZ, R9 ;  /* 0x000000ffff037224 */ /* 0x001fe400078e0009 */
[----:B------:R-:W-:Y:S02]  /*ae00*/  IMAD.MOV.U32 R28, RZ, RZ, R31 ;  /* 0x000000ffff1c7224 */ /* 0x000fe400078e001f */
[----:B------:R-:W-:Y:S01]  /*ae10*/  IMAD.MOV.U32 R31, RZ, RZ, R32 ;  /* 0x000000ffff1f7224 */ /* 0x000fe200078e0020 */
[----:B------:R-:W-:Y:S01]  /*ae20*/  MOV R32, R37 ;  /* 0x0000002500207202 */ /* 0x000fe20000000f00 */
[----:B------:R-:W-:Y:S01]  /*ae30*/  @!P0 IMAD.MOV R3, RZ, RZ, -R3 ;  /* 0x000000ffff038224 */ /* 0x000fe200078e0a03 */
[----:B------:R-:W-:Y:S01]  /*ae40*/  IABS R15, R23 ;  /* 0x00000017000f7213 */ /* 0x000fe20000000000 */
[----:B------:R-:W-:-:S02]  /*ae50*/  @!P4 IMAD.IADD R10, R10, 0x1, -R0 ;  /* 0x000000010a0ac824 */ /* 0x000fc400078e0a00 */
[----:B-1----:R-:W-:Y:S02]  /*ae60*/  IMAD.MOV.U32 R2, RZ, RZ, R11 ;  /* 0x000000ffff027224 */ /* 0x002fe400078e000b */
[----:B------:R-:W-:-:S04]  /*ae70*/  IMAD.HI.U32 R18, R4, R15, RZ ;  /* 0x0000000f04127227 */ /* 0x000fc800078e00ff */
[----:B------:R-:W-:Y:S02]  /*ae80*/  @!P3 IMAD.MOV R2, RZ, RZ, -R2 ;  /* 0x000000ffff02b224 */ /* 0x000fe400078e0a02 */
[----:B------:R-:W-:Y:S01]  /*ae90*/  IMAD.MOV R18, RZ, RZ, -R18 ;  /* 0x000000ffff127224 */ /* 0x000fe200078e0a12 */
[----:B------:R-:W-:-:S03]  /*aea0*/  IABS R14, R24 ;  /* 0x00000018000e7213 */ /* 0x000fc60000000000 */
[----:B------:R-:W-:Y:S02]  /*aeb0*/  IMAD R7, R0, R18, R15 ;  /* 0x0000001200077224 */ /* 0x000fe400078e020f */
[----:B------:R-:W-:-:S03]  /*aec0*/  IMAD.HI.U32 R13, R4, R14, RZ ;  /* 0x0000000e040d7227 */ /* 0x000fc600078e00ff */
[----:B------:R-:W-:Y:S01]  /*aed0*/  ISETP.GT.U32.AND P5, PT, R0, R7, PT ;  /* 0x000000070000720c */ /* 0x000fe20003fa4070 */
[----:B------:R-:W-:-:S04]  /*aee0*/  IMAD.MOV R13, RZ, RZ, -R13 ;  /* 0x000000ffff0d7224 */ /* 0x000fc800078e0a0d */
[----:B------:R-:W-:-:S05]  /*aef0*/  IMAD R6, R0, R13, R14 ;  /* 0x0000000d00067224 */ /* 0x000fca00078e020e */
[----:B------:R-:W-:-:S03]  /*af00*/  ISETP.GT.U32.AND P0, PT, R0, R6, PT ;  /* 0x000000060000720c */ /* 0x000fc60003f04070 */
[----:B------:R-:W-:Y:S01]  /*af10*/  @!P5 IMAD.IADD R7, R7, 0x1, -R0 ;  /* 0x000000010707d824 */ /* 0x000fe200078e0a00 */
[----:B------:R-:W-:-:S04]  /*af20*/  ISETP.GT.U32.AND P2, PT, R0, R8, PT ;  /* 0x000000080000720c */ /* 0x000fc80003f44070 */
[----:B------:R-:W-:Y:S02]  /*af30*/  ISETP.GT.U32.AND P5, PT, R0, R7, PT ;  /* 0x000000070000720c */ /* 0x000fe40003fa4070 */
[----:B------:R-:W-:-:S03]  /*af40*/  ISETP.GE.AND P3, PT, R23, RZ, PT ;  /* 0x000000ff1700720c */ /* 0x000fc60003f66270 */
[----:B------:R-:W-:Y:S01]  /*af50*/  @!P0 IMAD.IADD R6, R6, 0x1, -R0 ;  /* 0x0000000106068824 */ /* 0x000fe200078e0a00 */
[----:B------:R-:W-:-:S03]  /*af60*/  IABS R12, R25 ;  /* 0x00000019000c7213 */ /* 0x000fc60000000000 */
[----:B------:R-:W-:-:S04]  /*af70*/  @!P2 IMAD.IADD R8, R8, 0x1, -R0 ;  /* 0x000000010808a824 */ /* 0x000fc800078e0a00 */
[----:B------:R-:W-:Y:S01]  /*af80*/  @!P5 IMAD.IADD R7, R7, 0x1, -R0 ;  /* 0x000000010707d824 */ /* 0x000fe200078e0a00 */
[----:B------:R-:W-:Y:S01]  /*af90*/  ISETP.GE.AND P5, PT, R25, RZ, PT ;  /* 0x000000ff1900720c */ /* 0x000fe20003fa6270 */
[----:B------:R-:W-:Y:S01]  /*afa0*/  @!P6 IMAD.MOV R8, RZ, RZ, -R8 ;  /* 0x000000ffff08e224 */ /* 0x000fe200078e0a08 */
[----:B------:R-:W-:Y:S01]  /*afb0*/  ISETP.GE.AND P2, PT, R24, RZ, PT ;  /* 0x000000ff1800720c */ /* 0x000fe20003f46270 */
[----:B------:R-:W-:Y:S02]  /*afc0*/  IMAD.MOV.U32 R25, RZ, RZ, R31 ;  /* 0x000000ffff197224 */ /* 0x000fe400078e001f */
[----:B------:R-:W-:Y:S01]  /*afd0*/  IMAD.MOV.U32 R31, RZ, RZ, R33 ;  /* 0x000000ffff1f7224 */ /* 0x000fe200078e0021 */
[----:B------:R-:W-:Y:S02]  /*afe0*/  IABS R13, R27 ;  /* 0x0000001b000d7213 */ /* 0x000fe40000000000 */
[----:B------:R-:W-:Y:S01]  /*aff0*/  ISETP.GE.AND P0, PT, R27, RZ, PT ;  /* 0x000000ff1b00720c */ /* 0x000fe20003f06270 */
[----:B------:R-:W-:-:S02]  /*b000*/  IMAD.MOV.U32 R22, RZ, RZ, R25 ;  /* 0x000000ffff167224 */ /* 0x000fc400078e0019 */
[----:B---3--:R-:W-:Y:S02]  /*b010*/  IMAD.MOV.U32 R37, RZ, RZ, R41 ;  /* 0x000000ffff257224 */ /* 0x008fe400078e0029 */
[----:B------:R-:W-:Y:S02]  /*b020*/  IMAD.MOV.U32 R41, RZ, RZ, R42 ;  /* 0x000000ffff297224 */ /* 0x000fe400078e002a */
[----:B--2---:R-:W-:Y:S02]  /*b030*/  IMAD.MOV.U32 R42, RZ, RZ, R46 ;  /* 0x000000ffff2a7224 */ /* 0x004fe400078e002e */
[----:B------:R-:W-:Y:S02]  /*b040*/  IMAD.MOV.U32 R46, RZ, RZ, R53 ;  /* 0x000000ffff2e7224 */ /* 0x000fe400078e0035 */
[----:B------:R-:W2:Y:S04]  /*b050*/  LDL.LU R53, [R1+0x518] ;  /* 0x0005180001357983 */ /* 0x000ea80000300800 */
[----:B------:R0:W-:Y:S02]  /*b060*/  STL [R1+0x284], R3 ;  /* 0x0002840301007387 */ /* 0x0001e40000100800 */
[----:B0-----:R-:W-:-:S04]  /*b070*/  IMAD.MOV.U32 R3, RZ, RZ, R10 ;  /* 0x000000ffff037224 */ /* 0x001fc800078e000a */
[----:B------:R-:W-:Y:S01]  /*b080*/  @!P1 IMAD.MOV R3, RZ, RZ, -R3 ;  /* 0x000000ffff039224 */ /* 0x000fe200078e0a03 */
[----:B------:R-:W-:Y:S04]  /*b090*/  STL [R1+0x280], R2 ;  /* 0x0002800201007387 */ /* 0x000fe80000100800 */
[----:B------:R0:W-:Y:S04]  /*b0a0*/  STL [R1+0x27c], R3 ;  /* 0x00027c0301007387 */ /* 0x0001e80000100800 */
[----:B------:R-:W3:Y:S04]  /*b0b0*/  LDL.LU R20, [R1+0x4e0] ;  /* 0x0004e00001147983 */ /* 0x000ee80000300800 */
[----:B------:R-:W2:Y:S01]  /*b0c0*/  LDL.LU R21, [R1+0x4e4] ;  /* 0x0004e40001157983 */ /* 0x000ea20000300800 */
[----:B------:R-:W-:-:S02]  /*b0d0*/  ISETP.GT.U32.AND P1, PT, R0, R6, PT ;  /* 0x000000060000720c */ /* 0x000fc40003f24070 */
[----:B0-----:R-:W-:Y:S01]  /*b0e0*/  MOV R3, R7 ;  /* 0x0000000700037202 */ /* 0x001fe20000000f00 */
[----:B------:R-:W-:Y:S02]  /*b0f0*/  IMAD.MOV.U32 R33, RZ, RZ, R37 ;  /* 0x000000ffff217224 */ /* 0x000fe400078e0025 */
[----:B----4-:R-:W-:Y:S02]  /*b100*/  IMAD.MOV.U32 R23, RZ, RZ, R30 ;  /* 0x000000ffff177224 */ /* 0x010fe400078e001e */
[----:B------:R-:W-:Y:S01]  /*b110*/  IMAD.MOV.U32 R37, RZ, RZ, R39 ;  /* 0x000000ffff257224 */ /* 0x000fe200078e0027 */
[----:B------:R-:W-:Y:S01]  /*b120*/  STL [R1+0x278], R8 ;  /* 0x0002780801007387 */ /* 0x000fe20000100800 */
[----:B------:R-:W-:Y:S02]  /*b130*/  IMAD.MOV.U32 R30, RZ, RZ, R32 ;  /* 0x000000ffff1e7224 */ /* 0x000fe400078e0020 */
[----:B------:R-:W-:Y:S02]  /*b140*/  IMAD.MOV.U32 R39, RZ, RZ, R40 ;  /* 0x000000ffff277224 */ /* 0x000fe400078e0028 */
[----:B------:R-:W-:-:S02]  /*b150*/  @!P3 IMAD.MOV R3, RZ, RZ, -R3 ;  /* 0x000000ffff03b224 */ /* 0x000fc400078e0a03 */
[----:B------:R-:W-:Y:S02]  /*b160*/  IMAD.MOV.U32 R32, RZ, RZ, R34 ;  /* 0x000000ffff207224 */ /* 0x000fe400078e0022 */
[----:B------:R-:W-:Y:S02]  /*b170*/  IMAD.MOV.U32 R40, RZ, RZ, R41 ;  /* 0x000000ffff287224 */ /* 0x000fe400078e0029 */
[----:B------:R-:W-:Y:S01]  /*b180*/  IMAD.MOV.U32 R34, RZ, RZ, R43 ;  /* 0x000000ffff227224 */ /* 0x000fe200078e002b */
[----:B------:R-:W4:Y:S01]  /*b190*/  LDL.LU R41, [R1+0x574] ;  /* 0x0005740001297983 */ /* 0x000f220000300800 */
[----:B------:R-:W-:-:S03]  /*b1a0*/  @!P1 IMAD.IADD R6, R6, 0x1, -R0 ;  /* 0x0000000106069824 */ /* 0x000fc600078e0a00 */
[----:B------:R-:W4:Y:S04]  /*b1b0*/  LDL.LU R43, [R1+0x528] ;  /* 0x00052800012b7983 */ /* 0x000f280000300800 */
[----:B------:R-:W4:Y:S04]  /*b1c0*/  LDL.LU R27, [R1+0x4e8] ;  /* 0x0004e800011b7983 */ /* 0x000f280000300800 */
[----:B------:R0:W-:Y:S01]  /*b1d0*/  STL [R1+0x274], R3 ;  /* 0x0002740301007387 */ /* 0x0001e20000100800 */
[----:B------:R-:W-:Y:S02]  /*b1e0*/  IMAD.MOV.U32 R25, RZ, RZ, R32 ;  /* 0x000000ffff197224 */ /* 0x000fe400078e0020 */
[----:B------:R-:W-:-:S02]  /*b1f0*/  IMAD.MOV.U32 R32, RZ, RZ, R34 ;  /* 0x000000ffff207224 */ /* 0x000fc400078e0022 */
[----:B0-----:R-:W-:-:S04]  /*b200*/  IMAD.MOV.U32 R3, RZ, RZ, R6 ;  /* 0x000000ffff037224 */ /* 0x001fc800078e0006 */
[----:B------:R-:W-:Y:S02]  /*b210*/  @!P2 IMAD.MOV R3, RZ, RZ, -R3 ;  /* 0x000000ffff03a224 */ /* 0x000fe400078e0a03 */
[----:B------:R-:W-:Y:S02]  /*b220*/  IMAD.MOV.U32 R24, RZ, RZ, R33 ;  /* 0x000000ffff187224 */ /* 0x000fe400078e0021 */
[----:B------:R-:W-:Y:S01]  /*b230*/  IMAD.MOV.U32 R34, RZ, RZ, R38 ;  /* 0x000000ffff227224 */ /* 0x000fe200078e0026 */
[----:B------:R0:W-:Y:S01]  /*b240*/  STL [R1+0x268], R3 ;  /* 0x0002680301007387 */ /* 0x0001e20000100800 */
[----:B------:R-:W-:Y:S02]  /*b250*/  IMAD.MOV.U32 R33, RZ, RZ, R36 ;  /* 0x000000ffff217224 */ /* 0x000fe400078e0024 */
[----:B------:R-:W-:Y:S02]  /*b260*/  IMAD.MOV.U32 R38, RZ, RZ, R47 ;  /* 0x000000ffff267224 */ /* 0x000fe400078e002f */
[----:B------:R-:W-:Y:S01]  /*b270*/  IMAD.MOV.U32 R36, RZ, RZ, R49 ;  /* 0x000000ffff247224 */ /* 0x000fe200078e0031 */
[----:B------:R-:W4:Y:S04]  /*b280*/  LDL.LU R47, [R1+0x510] ;  /* 0x00051000012f7983 */ /* 0x000f280000300800 */
[----:B------:R-:W4:Y:S01]  /*b290*/  LDL.LU R49, [R1+0x61c] ;  /* 0x00061c0001317983 */ /* 0x000f220000300800 */
[----:B------:R-:W-:-:S04]  /*b2a0*/  IMAD.HI.U32 R5, R4, R12, RZ ;  /* 0x0000000c04057227 */ /* 0x000fc800078e00ff */
[----:B------:R-:W-:Y:S02]  /*b2b0*/  IMAD.MOV R5, RZ, RZ, -R5 ;  /* 0x000000ffff057224 */ /* 0x000fe400078e0a05 */
[----:B------:R-:W-:-:S04]  /*b2c0*/  IMAD.HI.U32 R2, R4, R13, RZ ;  /* 0x0000000d04027227 */ /* 0x000fc800078e00ff */
[----:B------:R-:W-:Y:S01]  /*b2d0*/  IMAD R5, R0, R5, R12 ;  /* 0x0000000500057224 */ /* 0x000fe200078e020c */
[----:B------:R-:W-:Y:S01]  /*b2e0*/  IABS R12, R26 ;  /* 0x0000001a000c7213 */ /* 0x000fe20000000000 */
[----:B------:R-:W-:-:S04]  /*b2f0*/  IMAD.MOV R2, RZ, RZ, -R2 ;  /* 0x000000ffff027224 */ /* 0x000fc800078e0a02 */
[----:B------:R-:W-:Y:S02]  /*b300*/  IMAD R2, R0, R2, R13 ;  /* 0x0000000200027224 */ /* 0x000fe400078e020d */
[----:B------:R-:W-:-:S03]  /*b310*/  IMAD.HI.U32 R9, R4, R12, RZ ;  /* 0x0000000c04097227 */ /* 0x000fc600078e00ff */
[----:B------:R-:W-:Y:S01]  /*b320*/  ISETP.GT.U32.AND P6, PT, R0, R2, PT ;  /* 0x000000020000720c */ /* 0x000fe20003fc4070 */
[----:B------:R-:W-:-:S04]  /*b330*/  IMAD.MOV R9, RZ, RZ, -R9 ;  /* 0x000000ffff097224 */ /* 0x000fc800078e0a09 */
[----:B------:R-:W-:Y:S01]  /*b340*/  IMAD R16, R0, R9, R12 ;  /* 0x0000000900107224 */ /* 0x000fe200078e020c */
[----:B------:R-:W-:-:S04]  /*b350*/  IABS R15, R28 ;  /* 0x0000001c000f7213 */ /* 0x000fc80000000000 */
[----:B------:R-:W-:-:S03]  /*b360*/  ISETP.GT.U32.AND P1, PT, R0, R16, PT ;  /* 0x000000100000720c */ /* 0x000fc60003f24070 */
[----:B------:R-:W-:Y:S01]  /*b370*/  @!P6 IADD3 R2, R2, -R0, RZ ;  /* 0x800000000202e210 */ /* 0x000fe20007ffe0ff */
[----:B------:R-:W-:-:S03]  /*b380*/  IMAD.HI.U32 R7, R4, R15, RZ ;  /* 0x0000000f04077227 */ /* 0x000fc600078e00ff */
[----:B------:R-:W-:Y:S01]  /*b390*/  ISETP.GT.U32.AND P6, PT, R0, R2, PT ;  /* 0x000000020000720c */ /* 0x000fe20003fc4070 */
[----:B------:R-:W-:Y:S01]  /*b3a0*/  IMAD.MOV R7, RZ, RZ, -R7 ;  /* 0x000000ffff077224 */ /* 0x000fe200078e0a07 */
[----:B------:R-:W-:-:S04]  /*b3b0*/  IABS R14, R29 ;  /* 0x0000001d000e7213 */ /* 0x000fc80000000000 */
[--C-:B------:R-:W-:Y:S02]  /*b3c0*/  @!P1 IMAD.IADD R16, R16, 0x1, -R0.reuse ;  /* 0x0000000110109824 */ /* 0x100fe400078e0a00 */
[----:B------:R-:W-:Y:S02]  /*b3d0*/  IMAD R15, R0, R7, R15 ;  /* 0x00000007000f7224 */ /* 0x000fe400078e020f */
[----:B------:R-:W-:Y:S01]  /*b3e0*/  IMAD.HI.U32 R6, R4, R14, RZ ;  /* 0x0000000e04067227 */ /* 0x000fe200078e00ff */
[C---:B------:R-:W-:Y:S02]  /*b3f0*/  ISETP.GT.U32.AND P1, PT, R0.reuse, R16, PT ;  /* 0x000000100000720c */ /* 0x040fe40003f24070 */
[----:B------:R-:W-:Y:S01]  /*b400*/  ISETP.GT.U32.AND P4, PT, R0, R5, PT ;  /* 0x000000050000720c */ /* 0x000fe20003f84070 */
[----:B------:R-:W-:Y:S01]  /*b410*/  @!P6 IMAD.IADD R2, R2, 0x1, -R0 ;  /* 0x000000010202e824 */ /* 0x000fe200078e0a00 */
[----:B------:R-:W-:Y:S01]  /*b420*/  ISETP.GT.U32.AND P6, PT, R0, R15, PT ;  /* 0x0000000f0000720c */ /* 0x000fe20003fc4070 */
[----:B------:R-:W-:-:S04]  /*b430*/  IMAD.MOV R6, RZ, RZ, -R6 ;  /* 0x000000ffff067224 */ /* 0x000fc800078e0a06 */
[----:B------:R-:W-:-:S04]  /*b440*/  IMAD R14, R0, R6, R14 ;  /* 0x00000006000e7224 */ /* 0x000fc800078e020e */
[----:B------:R-:W-:Y:S02]  /*b450*/  @!P1 IADD3 R16, R16, -R0, RZ ;  /* 0x8000000010109210 */ /* 0x000fe40007ffe0ff */
[----:B------:R-:W-:Y:S01]  /*b460*/  ISETP.GT.U32.AND P1, PT, R0, R14, PT ;  /* 0x0000000e0000720c */ /* 0x000fe20003f24070 */
[--C-:B------:R-:W-:Y:S02]  /*b470*/  @!P4 IMAD.IADD R5, R5, 0x1, -R0.reuse ;  /* 0x000000010505c824 */ /* 0x100fe400078e0a00 */
[----:B------:R-:W-:-:S03]  /*b480*/  @!P6 IMAD.IADD R15, R15, 0x1, -R0 ;  /* 0x000000010f0fe824 */ /* 0x000fc600078e0a00 */
[----:B------:R-:W-:Y:S02]  /*b490*/  ISETP.GT.U32.AND P4, PT, R0, R5, PT ;  /* 0x000000050000720c */ /* 0x000fe40003f84070 */
[----:B------:R-:W-:-:S05]  /*b4a0*/  IABS R6, R22 ;  /* 0x0000001600067213 */ /* 0x000fca0000000000 */
[----:B------:R-:W-:Y:S02]  /*b4b0*/  @!P1 IMAD.IADD R14, R14, 0x1, -R0 ;  /* 0x000000010e0e9824 */ /* 0x000fe400078e0a00 */
[----:B------:R-:W-:-:S04]  /*b4c0*/  IMAD.HI.U32 R9, R4, R6, RZ ;  /* 0x0000000604097227 */ /* 0x000fc800078e00ff */
[----:B------:R-:W-:Y:S02]  /*b4d0*/  @!P4 IMAD.IADD R5, R5, 0x1, -R0 ;  /* 0x000000010505c824 */ /* 0x000fe400078e0a00 */
[----:B------:R-:W-:Y:S02]  /*b4e0*/  IMAD.MOV R9, RZ, RZ, -R9 ;  /* 0x000000ffff097224 */ /* 0x000fe400078e0a09 */
[----:B0-----:R-:W-:Y:S01]  /*b4f0*/  IMAD.MOV.U32 R3, RZ, RZ, R5 ;  /* 0x000000ffff037224 */ /* 0x001fe200078e0005 */
[----:B------:R-:W-:Y:S01]  /*b500*/  IABS R8, R23 ;  /* 0x0000001700087213 */ /* 0x000fe20000000000 */
[C---:B------:R-:W-:Y:S02]  /*b510*/  IMAD R6, R0.reuse, R9, R6 ;  /* 0x0000000900067224 */ /* 0x040fe400078e0206 */
[----:B------:R-:W-:Y:S01]  /*b520*/  @!P5 IMAD.MOV R3, RZ, RZ, -R3 ;  /* 0x000000ffff03d224 */ /* 0x000fe200078e0a03 */
[----:B------:R-:W-:Y:S02]  /*b530*/  ISETP.GT.U32.AND P5, PT, R0, R15, PT ;  /* 0x0000000f0000720c */ /* 0x000fe40003fa4070 */
[----:B------:R-:W-:-:S02]  /*b540*/  ISETP.GE.AND P3, PT, R26, RZ, PT ;  /* 0x000000ff1a00720c */ /* 0x000fc40003f66270 */
[----:B------:R-:W-:Y:S02]  /*b550*/  ISETP.GE.AND P4, PT, R28, RZ, PT ;  /* 0x000000ff1c00720c */ /* 0x000fe40003f86270 */
[----:B------:R-:W-:Y:S01]  /*b560*/  ISETP.GE.AND P2, PT, R29, RZ, PT ;  /* 0x000000ff1d00720c */ /* 0x000fe20003f46270 */
[----:B------:R-:W-:Y:S02]  /*b570*/  IMAD.MOV.U32 R28, RZ, RZ, R31 ;  /* 0x000000ffff1c7224 */ /* 0x000fe400078e001f */
[----:B------:R-:W-:Y:S02]  /*b580*/  IMAD.MOV.U32 R31, RZ, RZ, R35 ;  /* 0x000000ffff1f7224 */ /* 0x000fe400078e0023 */
[----:B------:R-:W-:Y:S02]  /*b590*/  IMAD.MOV.U32 R29, RZ, RZ, R30 ;  /* 0x000000ffff1d7224 */ /* 0x000fe400078e001e */
[----:B------:R-:W-:Y:S02]  /*b5a0*/  IMAD.MOV.U32 R35, RZ, RZ, R58 ;  /* 0x000000ffff237224 */ /* 0x000fe400078e003a */
[----:B------:R-:W-:Y:S01]  /*b5b0*/  @!P0 IMAD.MOV R2, RZ, RZ, -R2 ;  /* 0x000000ffff028224 */ /* 0x000fe200078e0a02 */
[----:B------:R-:W4:Y:S01]  /*b5c0*/  LDL.LU R58, [R1+0x580] ;  /* 0x00058000013a7983 */ /* 0x000f220000300800 */
[----:B------:R-:W-:-:S02]  /*b5d0*/  IMAD.MOV.U32 R30, RZ, RZ, R51 ;  /* 0x000000ffff1e7224 */ /* 0x000fc400078e0033 */
[----:B------:R-:W-:Y:S01]  /*b5e0*/  @!P5 IMAD.IADD R15, R15, 0x1, -R0 ;  /* 0x000000010f0fd824 */ /* 0x000fe200078e0a00 */
[----:B------:R-:W4:Y:S01]  /*b5f0*/  LDL.LU R51, [R1+0x560] ;  /* 0x0005600001337983 */ /* 0x000f220000300800 */
[----:B------:R-:W-:-:S03]  /*b600*/  IMAD.MOV.U32 R26, RZ, RZ, R30 ;  /* 0x000000ffff1a7224 */ /* 0x000fc600078e001e */
[----:B------:R0:W-:Y:S01]  /*b610*/  STL [R1+0x264], R3 ;  /* 0x0002640301007387 */ /* 0x0001e20000100800 */
[----:B------:R-:W-:Y:S02]  /*b620*/  @!P3 IMAD.MOV R16, RZ, RZ, -R16 ;  /* 0x000000ffff10b224 */ /* 0x000fe400078e0a10 */
[----:B------:R-:W-:Y:S02]  /*b630*/  IMAD.MOV.U32 R30, RZ, RZ, R31 ;  /* 0x000000ffff1e7224 */ /* 0x000fe400078e001f */
[----:B------:R-:W-:Y:S01]  /*b640*/  @!P4 IMAD.MOV R15, RZ, RZ, -R15 ;  /* 0x000000ffff0fc224 */ /* 0x000fe200078e0a0f */
[----:B------:R-:W-:Y:S01]  /*b650*/  STL [R1+0x260], R2 ;  /* 0x0002600201007387 */ /* 0x000fe20000100800 */
[----:B---3--:R-:W-:-:S05]  /*b660*/  IABS R13, R20 ;  /* 0x00000014000d7213 */ /* 0x008fca0000000000 */
[----:B------:R-:W-:-:S04]  /*b670*/  IMAD.HI.U32 R7, R4, R13, RZ ;  /* 0x0000000d04077227 */ /* 0x000fc800078e00ff */
[----:B------:R-:W-:Y:S01]  /*b680*/  IMAD.MOV R7, RZ, RZ, -R7 ;  /* 0x000000ffff077224 */ /* 0x000fe200078e0a07 */
[----:B--2---:R-:W-:-:S03]  /*b690*/  IABS R12, R21 ;  /* 0x00000015000c7213 */ /* 0x004fc60000000000 */
[----:B------:R-:W-:Y:S02]  /*b6a0*/  IMAD R13, R0, R7, R13 ;  /* 0x00000007000d7224 */ /* 0x000fe400078e020d */
[----:B------:R-:W-:-:S03]  /*b6b0*/  IMAD.HI.U32 R17, R4, R12, RZ ;  /* 0x0000000c04117227 */ /* 0x000fc600078e00ff */
[----:B------:R-:W-:Y:S01]  /*b6c0*/  ISETP.GT.U32.AND P6, PT, R0, R13, PT ;  /* 0x0000000d0000720c */ /* 0x000fe20003fc4070 */
[----:B------:R-:W-:-:S04]  /*b6d0*/  IMAD.MOV R17, RZ, RZ, -R17 ;  /* 0x000000ffff117224 */ /* 0x000fc800078e0a11 */
[----:B------:R-:W-:-:S05]  /*b6e0*/  IMAD R12, R0, R17, R12 ;  /* 0x00000011000c7224 */ /* 0x000fca00078e020c */
[----:B------:R-:W-:-:S03]  /*b6f0*/  ISETP.GT.U32.AND P1, PT, R0, R12, PT ;  /* 0x0000000c0000720c */ /* 0x000fc60003f24070 */
[----:B------:R-:W-:Y:S01]  /*b700*/  @!P6 IMAD.IADD R13, R13, 0x1, -R0 ;  /* 0x000000010d0de824 */ /* 0x000fe200078e0a00 */
[----:B------:R-:W-:Y:S01]  /*b710*/  ISETP.GT.U32.AND P6, PT, R0, R14, PT ;  /* 0x0000000e0000720c */ /* 0x000fe20003fc4070 */
[----:B------:R-:W-:-:S08]  /*b720*/  IMAD.HI.U32 R7, R4, R8, RZ ;  /* 0x0000000804077227 */ /* 0x000fd000078e00ff */
[----:B------:R-:W-:-:S04]  /*b730*/  @!P1 IMAD.IADD R12, R12, 0x1, -R0 ;  /* 0x000000010c0c9824 */ /* 0x000fc800078e0a00 */
[----:B------:R-:W-:Y:S02]  /*b740*/  @!P6 IADD3 R14, R14, -R0, RZ ;  /* 0x800000000e0ee210 */ /* 0x000fe40007ffe0ff */
[C---:B------:R-:W-:Y:S01]  /*b750*/  ISETP.GT.U32.AND P6, PT, R0.reuse, R6, PT ;  /* 0x000000060000720c */ /* 0x040fe20003fc4070 */
[----:B------:R-:W-:Y:S01]  /*b760*/  IMAD.MOV R7, RZ, RZ, -R7 ;  /* 0x000000ffff077224 */ /* 0x000fe200078e0a07 */
[C---:B------:R-:W-:Y:S02]  /*b770*/  ISETP.GT.U32.AND P1, PT, R0.reuse, R12, PT ;  /* 0x0000000c0000720c */ /* 0x040fe40003f24070 */
[C---:B------:R-:W-:Y:S01]  /*b780*/  ISETP.GT.U32.AND P0, PT, R0.reuse, R13, PT ;  /* 0x0000000d0000720c */ /* 0x040fe20003f04070 */
[----:B------:R-:W-:Y:S01]  /*b790*/  IMAD R8, R0, R7, R8 ;  /* 0x0000000700087224 */ /* 0x000fe200078e0208 */
[----:B------:R-:W-:Y:S01]  /*b7a0*/  IABS R7, R28 ;  /* 0x0000001c00077213 */ /* 0x000fe20000000000 */
[----:B0-----:R-:W-:-:S04]  /*b7b0*/  IMAD.MOV.U32 R3, RZ, RZ, R14 ;  /* 0x000000ffff037224 */ /* 0x001fc800078e000e */
[----:B------:R-:W-:-:S04]  /*b7c0*/  IMAD.HI.U32 R17, R4, R7, RZ ;  /* 0x0000000704117227 */ /* 0x000fc800078e00ff */
[--C-:B------:R-:W-:Y:S01]  /*b7d0*/  @!P6 IMAD.IADD R6, R6, 0x1, -R0.reuse ;  /* 0x000000010606e824 */ /* 0x100fe200078e0a00 */
[----:B------:R-:W-:Y:S01]  /*b7e0*/  ISETP.GE.AND P6, PT, R21, RZ, PT ;  /* 0x000000ff1500720c */ /* 0x000fe20003fc6270 */
[----:B----4-:R-:W-:Y:S02]  /*b7f0*/  IMAD.MOV.U32 R31, RZ, RZ, R47 ;  /* 0x000000ffff1f7224 */ /* 0x010fe400078e002f */
[----:B------:R-:W-:Y:S02]  /*b800*/  @!P2 IMAD.MOV R3, RZ, RZ, -R3 ;  /* 0x000000ffff03a224 */ /* 0x000fe400078e0a03 */
[----:B------:R-:W-:Y:S02]  /*b810*/  IMAD.MOV.U32 R47, RZ, RZ, R49 ;  /* 0x000000ffff2f7224 */ /* 0x000fe400078e0031 */
[----:B------:R-:W-:Y:S01]  /*b820*/  @!P1 IMAD.IADD R12, R12, 0x1, -R0 ;  /* 0x000000010c0c9824 */ /* 0x000fe200078e0a00 */
[----:B------:R-:W2:Y:S01]  /*b830*/  LDL.LU R49, [R1+0x568] ;  /* 0x0005680001317983 */ /* 0x000ea20000300800 */
[----:B------:R-:W-:-:S03]  /*b840*/  IMAD.MOV R17, RZ, RZ, -R17 ;  /* 0x000000ffff117224 */ /* 0x000fc600078e0a11 */
[----:B------:R-:W-:Y:S01]  /*b850*/  STL [R1+0x25c], R16 ;  /* 0x00025c1001007387 */ /* 0x000fe20000100800 */
[----:B------:R-:W-:-:S03]  /*b860*/  @!P0 IMAD.IADD R13, R13, 0x1, -R0 ;  /* 0x000000010d0d8824 */ /* 0x000fc600078e0a00 */
[----:B------:R-:W-:Y:S01]  /*b870*/  STL [R1+0x258], R15 ;  /* 0x0002580f01007387 */ /* 0x000fe20000100800 */
[C---:B------:R-:W-:Y:S01]  /*b880*/  ISETP.GT.U32.AND P0, PT, R0.reuse, R8, PT ;  /* 0x000000080000720c */ /* 0x040fe20003f04070 */
[----:B------:R-:W-:Y:S02]  /*b890*/  IMAD R7, R0, R17, R7 ;  /* 0x0000001100077224 */ /* 0x000fe400078e0207 */
[----:B------:R0:W-:Y:S01]  /*b8a0*/  STL [R1+0x254], R3 ;  /* 0x0002540301007387 */ /* 0x0001e20000100800 */
[----:B------:R-:W-:Y:S02]  /*b8b0*/  ISETP.GE.AND P1, PT, R20, RZ, PT ;  /* 0x000000ff1400720c */ /* 0x000fe40003f26270 */
[----:B0-----:R-:W-:-:S05]  /*b8c0*/  MOV R3, R12 ;  /* 0x0000000c00037202 */ /* 0x001fca0000000f00 */
[----:B------:R-:W-:Y:S01]  /*b8d0*/  @!P6 IMAD.MOV R3, RZ, RZ, -R3 ;  /* 0x000000ffff03e224 */ /* 0x000fe200078e0a03 */
[----:B------:R-:W-:Y:S01]  /*b8e0*/  ISETP.GT.U32.AND P6, PT, R0, R7, PT ;  /* 0x000000070000720c */ /* 0x000fe20003fc4070 */
[----:B------:R-:W-:Y:S01]  /*b8f0*/  @!P0 IMAD.IADD R8, R8, 0x1, -R0 ;  /* 0x0000000108088824 */ /* 0x000fe200078e0a00 */
[----:B------:R-:W-:Y:S02]  /*b900*/  IABS R10, R27 ;  /* 0x0000001b000a7213 */ /* 0x000fe40000000000 */
[----:B------:R-:W-:Y:S01]  /*b910*/  ISETP.GE.AND P0, PT, R27, RZ, PT ;  /* 0x000000ff1b00720c */ /* 0x000fe20003f06270 */
[----:B------:R-:W-:Y:S02]  /*b920*/  IMAD.MOV.U32 R27, RZ, RZ, R30 ;  /* 0x000000ffff1b7224 */ /* 0x000fe400078e001e */
[----:B------:R-:W-:Y:S02]  /*b930*/  IMAD.MOV.U32 R30, RZ, RZ, R31 ;  /* 0x000000ffff1e7224 */ /* 0x000fe400078e001f */
[----:B------:R-:W-:-:S02]  /*b940*/  IMAD.MOV.U32 R31, RZ, RZ, R53 ;  /* 0x000000ffff1f7224 */ /* 0x000fc400078e0035 */
[----:B------:R-:W-:Y:S01]  /*b950*/  @!P1 IMAD.MOV R13, RZ, RZ, -R13 ;  /* 0x000000ffff0d9224 */ /* 0x000fe200078e0a0d */
[----:B------:R-:W3:Y:S01]  /*b960*/  LDL.LU R53, [R1+0x658] ;  /* 0x0006580001357983 */ /* 0x000ee20000300800 */
[----:B------:R-:W-:Y:S01]  /*b970*/  @!P6 IMAD.IADD R7, R7, 0x1, -R0 ;  /* 0x000000010707e824 */ /* 0x000fe200078e0a00 */
[----:B------:R-:W-:Y:S01]  /*b980*/  ISETP.GE.AND P6, PT, R28, RZ, PT ;  /* 0x000000ff1c00720c */ /* 0x000fe20003fc6270 */
[----:B------:R-:W-:Y:S02]  /*b990*/  IMAD.MOV.U32 R28, RZ, RZ, R30 ;  /* 0x000000ffff1c7224 */ /* 0x000fe400078e001e */
[----:B------:R-:W-:Y:S02]  /*b9a0*/  IMAD.MOV.U32 R30, RZ, RZ, R31 ;  /* 0x000000ffff1e7224 */ /* 0x000fe400078e001f */
[----:B------:R-:W-:Y:S01]  /*b9b0*/  IMAD.MOV.U32 R31, RZ, RZ, R33 ;  /* 0x000000ffff1f7224 */ /* 0x000fe200078e0021 */
[----:B------:R-:W-:Y:S01]  /*b9c0*/  STL [R1+0x250], R13 ;  /* 0x0002500d01007387 */ /* 0x000fe20000100800 */
[----:B------:R-:W-:-:S02]  /*b9d0*/  IMAD.MOV.U32 R33, RZ, RZ, R34 ;  /* 0x000000ffff217224 */ /* 0x000fc400078e0022 */
[----:B------:R-:W-:Y:S01]  /*b9e0*/  IMAD.MOV.U32 R34, RZ, RZ, R36 ;  /* 0x000000ffff227224 */ /* 0x000fe200078e0024 */
[----:B------:R0:W-:Y:S01]  /*b9f0*/  STL [R1+0x24c], R3 ;  /* 0x00024c0301007387 */ /* 0x0001e20000100800 */
[----:B------:R-:W-:-:S03]  /*ba00*/  IMAD.MOV.U32 R36, RZ, RZ, R39 ;  /* 0x000000ffff247224 */ /* 0x000fc600078e0027 */
[----:B------:R-:W4:Y:S01]  /*ba10*/  LDL.LU R39, [R1+0x564] ;  /* 0x0005640001277983 */ /* 0x000f220000300800 */
[----:B------:R-:W-:-:S04]  /*ba20*/  IMAD.HI.U32 R11, R4, R10, RZ ;  /* 0x0000000a040b7227 */ /* 0x000fc800078e00ff */
[----:B------:R-:W-:Y:S01]  /*ba30*/  IMAD.MOV R11, RZ, RZ, -R11 ;  /* 0x000000ffff0b7224 */ /* 0x000fe200078e0a0b */
[----:B------:R-:W-:-:S03]  /*ba40*/  IABS R5, R24 ;  /* 0x0000001800057213 */ /* 0x000fc60000000000 */
[----:B------:R-:W-:Y:S02]  /*ba50*/  IMAD R10, R0, R11, R10 ;  /* 0x0000000b000a7224 */ /* 0x000fe400078e020a */
[----:B------:R-:W-:-:S03]  /*ba60*/  IMAD.MOV.U32 R2, RZ, RZ, R5 ;  /* 0x000000ffff027224 */ /* 0x000fc600078e0005 */
[----:B------:R-:W-:Y:S01]  /*ba70*/  ISETP.GT.U32.AND P5, PT, R0, R10, PT ;  /* 0x0000000a0000720c */ /* 0x000fe20003fa4070 */
[----:B------:R-:W-:Y:S01]  /*ba80*/  IMAD.HI.U32 R11, R4, R2, RZ ;  /* 0x00000002040b7227 */ /* 0x000fe200078e00ff */
[----:B------:R-:W-:-:S03]  /*ba90*/  IABS R9, R25 ;  /* 0x0000001900097213 */ /* 0x000fc60000000000 */
[----:B------:R-:W-:Y:S02]  /*baa0*/  IMAD.MOV R11, RZ, RZ, -R11 ;  /* 0x000000ffff0b7224 */ /* 0x000fe400078e0a0b */
[----:B------:R-:W-:-:S04]  /*bab0*/  IMAD.HI.U32 R18, R4, R9, RZ ;  /* 0x0000000904127227 */ /* 0x000fc800078e00ff */
[----:B------:R-:W-:Y:S02]  /*bac0*/  IMAD R2, R0, R11, R2 ;  /* 0x0000000b00027224 */ /* 0x000fe400078e0202 */
[----:B------:R-:W-:Y:S01]  /*bad0*/  @!P5 IMAD.IADD R10, R10, 0x1, -R0 ;  /* 0x000000010a0ad824 */ /* 0x000fe200078e0a00 */
[----:B------:R-:W-:Y:S01]  /*bae0*/  IABS R5, R29 ;  /* 0x0000001d00057213 */ /* 0x000fe20000000000 */
[----:B------:R-:W-:Y:S01]  /*baf0*/  IMAD.MOV R18, RZ, RZ, -R18 ;  /* 0x000000ffff127224 */ /* 0x000fe200078e0a12 */
[C---:B------:R-:W-:Y:S02]  /*bb00*/  ISETP.GT.U32.AND P5, PT, R0.reuse, R2, PT ;  /* 0x000000020000720c */ /* 0x040fe40003fa4070 */
[C---:B------:R-:W-:Y:S01]  /*bb10*/  ISETP.GT.U32.AND P3, PT, R0.reuse, R10, PT ;  /* 0x0000000a0000720c */ /* 0x040fe20003f64070 */
[C---:B------:R-:W-:Y:S01]  /*bb20*/  IMAD R9, R0.reuse, R18, R9 ;  /* 0x0000001200097224 */ /* 0x040fe200078e0209 */
[----:B------:R-:W-:Y:S01]  /*bb30*/  ISETP.GT.U32.AND P4, PT, R0, R6, PT ;  /* 0x000000060000720c */ /* 0x000fe20003f84070 */
[----:B------:R-:W-:Y:S01]  /*bb40*/  IMAD.HI.U32 R11, R4, R5, RZ ;  /* 0x00000005040b7227 */ /* 0x000fe200078e00ff */
[----:B------:R-:W-:-:S02]  /*bb50*/  ISETP.GT.U32.AND P2, PT, R0, R8, PT ;  /* 0x000000080000720c */ /* 0x000fc40003f44070 */
[----:B------:R-:W-:Y:S01]  /*bb60*/  ISETP.GT.U32.AND P1, PT, R0, R9, PT ;  /* 0x000000090000720c */ /* 0x000fe20003f24070 */
[----:B------:R-:W-:-:S04]  /*bb70*/  IMAD.MOV R11, RZ, RZ, -R11 ;  /* 0x000000ffff0b7224 */ /* 0x000fc800078e0a0b */
[--C-:B------:R-:W-:Y:S02]  /*bb80*/  @!P5 IMAD.IADD R2, R2, 0x1, -R0.reuse ;  /* 0x000000010202d824 */ /* 0x100fe400078e0a00 */
[----:B------:R-:W-:Y:S02]  /*bb90*/  IMAD R5, R0, R11, R5 ;  /* 0x0000000b00057224 */ /* 0x000fe400078e0205 */
[--C-:B------:R-:W-:Y:S01]  /*bba0*/  @!P3 IMAD.IADD R10, R10, 0x1, -R0.reuse ;  /* 0x000000010a0ab824 */ /* 0x100fe200078e0a00 */
[----:B------:R-:W-:Y:S01]  /*bbb0*/  ISETP.GE.AND P3, PT, R22, RZ, PT ;  /* 0x000000ff1600720c */ /* 0x000fe20003f66270 */
[--C-:B------:R-:W-:Y:S01]  /*bbc0*/  @!P4 IMAD.IADD R6, R6, 0x1, -R0.reuse ;  /* 0x000000010606c824 */ /* 0x100fe200078e0a00 */
[C---:B------:R-:W-:Y:S02]  /*bbd0*/  ISETP.GT.U32.AND P5, PT, R0.reuse, R2, PT ;  /* 0x000000020000720c */ /* 0x040fe40003fa4070 */
[----:B------:R-:W-:Y:S01]  /*bbe0*/  ISETP.GT.U32.AND P4, PT, R0, R5, PT ;  /* 0x000000050000720c */ /* 0x000fe20003f84070 */
[----:B------:R-:W-:-:S02]  /*bbf0*/  @!P1 IMAD.IADD R9, R9, 0x1, -R0 ;  /* 0x0000000109099824 */ /* 0x000fc400078e0a00 */
[----:B------:R-:W-:Y:S01]  /*bc00*/  @!P2 IMAD.IADD R8, R8, 0x1, -R0 ;  /* 0x000000010808a824 */ /* 0x000fe200078e0a00 */
[----:B------:R-:W-:Y:S01]  /*bc10*/  ISETP.GE.AND P2, PT, R23, RZ, PT ;  /* 0x000000ff1700720c */ /* 0x000fe20003f46270 */
[----:B0-----:R-:W-:Y:S01]  /*bc20*/  IMAD.MOV.U32 R3, RZ, RZ, R6 ;  /* 0x000000ffff037224 */ /* 0x001fe200078e0006 */
[----:B------:R-:W-:Y:S02]  /*bc30*/  @!P0 IADD3 R10, -R10, RZ, RZ ;  /* 0x000000ff0a0a8210 */ /* 0x000fe40007ffe1ff */
[----:B------:R-:W-:Y:S01]  /*bc40*/  ISETP.GT.U32.AND P0, PT, R0, R9, PT ;  /* 0x000000090000720c */ /* 0x000fe20003f04070 */
[----:B------:R-:W-:Y:S02]  /*bc50*/  @!P3 IMAD.MOV R3, RZ, RZ, -R3 ;  /* 0x000000ffff03b224 */ /* 0x000fe400078e0a03 */
[--C-:B------:R-:W-:Y:S01]  /*bc60*/  @!P5 IMAD.IADD R2, R2, 0x1, -R0.reuse ;  /* 0x000000010202d824 */ /* 0x100fe200078e0a00 */
[----:B------:R-:W-:Y:S01]  /*bc70*/  ISETP.GE.AND P5, PT, R24, RZ, PT ;  /* 0x000000ff1800720c */ /* 0x000fe20003fa6270 */
[----:B------:R-:W-:Y:S01]  /*bc80*/  @!P4 IMAD.IADD R5, R5, 0x1, -R0 ;  /* 0x000000010505c824 */ /* 0x000fe200078e0a00 */
[----:B------:R-:W-:Y:S01]  /*bc90*/  STL [R1+0x248], R10 ;  /* 0x0002480a01007387 */ /* 0x000fe20000100800 */
[----:B------:R-:W-:-:S03]  /*bca0*/  ISETP.GT.U32.AND P4, PT, R0, R7, PT ;  /* 0x000000070000720c */ /* 0x000fc60003f84070 */
[----:B------:R0:W-:Y:S01]  /*bcb0*/  STL [R1+0x244], R3 ;  /* 0x0002440301007387 */ /* 0x0001e20000100800 */
[----:B------:R-:W-:Y:S02]  /*bcc0*/  ISETP.GE.AND P1, PT, R25, RZ, PT ;  /* 0x000000ff1900720c */ /* 0x000fe40003f26270 */
[----:B------:R-:W-:Y:S02]  /*bcd0*/  IABS R6, R27 ;  /* 0x0000001b00067213 */ /* 0x000fe40000000000 */
[----:B------:R-:W-:Y:S01]  /*bce0*/  ISETP.GT.U32.AND P3, PT, R0, R5, PT ;  /* 0x000000050000720c */ /* 0x000fe20003f64070 */
[----:B0-----:R-:W-:Y:S02]  /*bcf0*/  IMAD.MOV.U32 R3, RZ, RZ, R8 ;  /* 0x000000ffff037224 */ /* 0x001fe400078e0008 */
[----:B------:R-:W-:-:S04]  /*bd00*/  IMAD.HI.U32 R8, R4, R6, RZ ;  /* 0x0000000604087227 */ /* 0x000fc800078e00ff */
[----:B------:R-:W-:Y:S01]  /*bd10*/  @!P2 IMAD.MOV R3, RZ, RZ, -R3 ;  /* 0x000000ffff03a224 */ /* 0x000fe200078e0a03 */
[----:B------:R-:W-:Y:S01]  /*bd20*/  ISETP.GE.AND P2, PT, R29, RZ, PT ;  /* 0x000000ff1d00720c */ /* 0x000fe20003f46270 */
[----:B------:R-:W-:Y:S02]  /*bd30*/  @!P0 IMAD.IADD R9, R9, 0x1, -R0 ;  /* 0x0000000109098824 */ /* 0x000fe400078e0a00 */
[----:B------:R-:W-:Y:S01]  /*bd40*/  IMAD.MOV.U32 R29, RZ, RZ, R30 ;  /* 0x000000ffff1d7224 */ /* 0x000fe200078e001e */
[----:B------:R0:W-:Y:S01]  /*bd50*/  STL [R1+0x240], R3 ;  /* 0x0002400301007387 */ /* 0x0001e20000100800 */
[----:B------:R-:W-:Y:S02]  /*bd60*/  IMAD.MOV.U32 R30, RZ, RZ, R31 ;  /* 0x000000ffff1e7224 */ /* 0x000fe400078e001f */
[----:B------:R-:W-:Y:S01]  /*bd70*/  IMAD.MOV.U32 R31, RZ, RZ, R32 ;  /* 0x000000ffff1f7224 */ /* 0x000fe200078e0020 */
[----:B------:R-:W-:Y:S01]  /*bd80*/  IADD3 R8, -R8, RZ, RZ ;  /* 0x000000ff08087210 */ /* 0x000fe20007ffe1ff */
[----:B------:R-:W-:-:S02]  /*bd90*/  IMAD.MOV.U32 R32, RZ, RZ, R35 ;  /* 0x000000ffff207224 */ /* 0x000fc400078e0023 */
[----:B------:R-:W-:Y:S02]  /*bda0*/  @!P5 IMAD.MOV R2, RZ, RZ, -R2 ;  /* 0x000000ffff02d224 */ /* 0x000fe400078e0a02 */
[----:B------:R-:W-:Y:S02]  /*bdb0*/  IMAD.MOV.U32 R35, RZ, RZ, R40 ;  /* 0x000000ffff237224 */ /* 0x000fe400078e0028 */
[----:B0-----:R-:W-:Y:S02]  /*bdc0*/  IMAD.MOV.U32 R3, RZ, RZ, R9 ;  /* 0x000000ffff037224 */ /* 0x001fe400078e0009 */
[----:B------:R-:W-:Y:S02]  /*bdd0*/  IMAD.MOV.U32 R40, RZ, RZ, R43 ;  /* 0x000000ffff287224 */ /* 0x000fe400078e002b */
[----:B------:R-:W-:Y:S01]  /*bde0*/  @!P4 IMAD.IADD R7, R7, 0x1, -R0 ;  /* 0x000000010707c824 */ /* 0x000fe200078e0a00 */
[----:B------:R-:W-:Y:S01]  /*bdf0*/  ISETP.GE.AND P4, PT, R27, RZ, PT ;  /* 0x000000ff1b00720c */ /* 0x000fe20003f86270 */
[----:B------:R-:W-:-:S02]  /*be00*/  IMAD.MOV.U32 R27, RZ, RZ, R30 ;  /* 0x000000ffff1b7224 */ /* 0x000fc400078e001e */
[----:B------:R-:W-:Y:S01]  /*be10*/  @!P1 IMAD.MOV R3, RZ, RZ, -R3 ;  /* 0x000000ffff039224 */ /* 0x000fe200078e0a03 */
[----:B------:R-:W-:Y:S01]  /*be20*/  STL [R1+0x23c], R2 ;  /* 0x00023c0201007387 */ /* 0x000fe20000100800 */
[----:B------:R-:W-:Y:S02]  /*be30*/  IMAD.MOV.U32 R30, RZ, RZ, R31 ;  /* 0x000000ffff1e7224 */ /* 0x000fe400078e001f */
[----:B------:R-:W-:Y:S02]  /*be40*/  IMAD.MOV.U32 R43, RZ, RZ, R44 ;  /* 0x000000ffff2b7224 */ /* 0x000fe400078e002c */
[----:B------:R-:W-:Y:S01]  /*be50*/  IMAD.MOV.U32 R31, RZ, RZ, R32 ;  /* 0x000000ffff1f7224 */ /* 0x000fe200078e0020 */
[----:B------:R-:W3:Y:S01]  /*be60*/  LDL.LU R44, [R1+0x594] ;  /* 0x00059400012c7983 */ /* 0x000ee20000300800 */
[----:B------:R-:W-:Y:S02]  /*be70*/  @!P3 IMAD.IADD R5, R5, 0x1, -R0 ;  /* 0x000000010505b824 */ /* 0x000fe400078e0a00 */
[----:B------:R-:W-:-:S02]  /*be80*/  IMAD R6, R0, R8, R6 ;  /* 0x0000000800067224 */ /* 0x000fc400078e0206 */
[----:B------:R-:W-:Y:S02]  /*be90*/  IMAD.MOV.U32 R32, RZ, RZ, R40 ;  /* 0x000000ffff207224 */ /* 0x000fe400078e0028 */
[----:B------:R-:W-:Y:S01]  /*bea0*/  IMAD.MOV.U32 R8, RZ, RZ, R7 ;  /* 0x000000ffff087224 */ /* 0x000fe200078e0007 */
[----:B------:R-:W2:Y:S01]  /*beb0*/  LDL.LU R40, [R1+0x548] ;  /* 0x0005480001287983 */ /* 0x000ea20000300800 */
[----:B------:R-:W-:Y:S02]  /*bec0*/  IMAD.MOV.U32 R25, RZ, RZ, R30 ;  /* 0x000000ffff197224 */ /* 0x000fe400078e001e */
[----:B------:R-:W-:Y:S01]  /*bed0*/  IMAD.MOV.U32 R30, RZ, RZ, R31 ;  /* 0x000000ffff1e7224 */ /* 0x000fe200078e001f */
[----:B------:R0:W-:Y:S01]  /*bee0*/  STL [R1+0x238], R3 ;  /* 0x0002380301007387 */ /* 0x0001e20000100800 */
[----:B------:R-:W-:Y:S02]  /*bef0*/  @!P6 IMAD.MOV R8, RZ, RZ, -R8 ;  /* 0x000000ffff08e224 */ /* 0x000fe400078e0a08 */
[----:B------:R-:W-:-:S02]  /*bf00*/  IMAD.MOV.U32 R31, RZ, RZ, R32 ;  /* 0x000000ffff1f7224 */ /* 0x000fc400078e0020 */
[----:B------:R-:W-:Y:S01]  /*bf10*/  IMAD.MOV.U32 R32, RZ, RZ, R33 ;  /* 0x000000ffff207224 */ /* 0x000fe200078e0021 */
[----:B------:R-:W-:Y:S01]  /*bf20*/  ISETP.GE.AND P1, PT, R28, RZ, PT ;  /* 0x000000ff1c00720c */ /* 0x000fe20003f26270 */
[----:B------:R-:W-:Y:S02]  /*bf30*/  IMAD.MOV.U32 R33, RZ, RZ, R36 ;  /* 0x000000ffff217224 */ /* 0x000fe400078e0024 */
[----:B0-----:R-:W-:Y:S01]  /*bf40*/  IMAD.MOV.U32 R3, RZ, RZ, R5 ;  /* 0x000000ffff037224 */ /* 0x001fe200078e0005 */
[----:B------:R-:W-:Y:S01]  /*bf50*/  IABS R5, R28 ;  /* 0x0000001c00057213 */ /* 0x000fe20000000000 */
[----:B------:R-:W-:Y:S02]  /*bf60*/  IMAD.MOV.U32 R36, RZ, RZ, R38 ;  /* 0x000000ffff247224 */ /* 0x000fe400078e0026 */
[----:B------:R-:W-:Y:S01]  /*bf70*/  @!P2 IMAD.MOV R3, RZ, RZ, -R3 ;  /* 0x000000ffff03a224 */ /* 0x000fe200078e0a03 */
[----:B------:R-:W-:Y:S01]  /*bf80*/  STL [R1+0x234], R8 ;  /* 0x0002340801007387 */ /* 0x000fe20000100800 */
[----:B------:R-:W-:Y:S01]  /*bf90*/  IMAD.MOV.U32 R28, RZ, RZ, R30 ;  /* 0x000000ffff1c7224 */ /* 0x000fe200078e001e */
[----:B------:R-:W-:Y:S01]  /*bfa0*/  MOV R30, R31 ;  /* 0x0000001f001e7202 */ /* 0x000fe20000000f00 */
[----:B------:R-:W-:Y:S01]  /*bfb0*/  IMAD.MOV.U32 R31, RZ, RZ, R32 ;  /* 0x000000ffff1f7224 */ /* 0x000fe200078e0020 */
[----:B------:R-:W-:Y:S01]  /*bfc0*/  IABS R11, R26 ;  /* 0x0000001a000b7213 */ /* 0x000fe20000000000 */
[----:B------:R-:W-:Y:S01]  /*bfd0*/  IMAD.MOV.U32 R32, RZ, RZ, R33 ;  /* 0x000000ffff207224 */ /* 0x000fe200078e0021 */
[----:B------:R-:W-:Y:S01]  /*bfe0*/  ISETP.GE.AND P0, PT, R26, RZ, PT ;  /* 0x000000ff1a00720c */ /* 0x000fe20003f06270 */
[----:B------:R-:W-:-:S02]  /*bff0*/  IMAD.MOV.U32 R33, RZ, RZ, R36 ;  /* 0x000000ffff217224 */ /* 0x000fc400078e0024 */
[----:B----4-:R-:W-:Y:S02]  /*c000*/  IMAD.MOV.U32 R38, RZ, RZ, R39 ;  /* 0x000000ffff267224 */ /* 0x010fe400078e0027 */
[----:B------:R-:W4:Y:S04]  /*c010*/  LDL R39, [R1+0x9c0] ;  /* 0x0009c00001277983 */ /* 0x000f280000100800 */
[----:B------:R-:W3:Y:S04]  /*c020*/  LDL.LU R26, [R1+0x520] ;  /* 0x00052000011a7983 */ /* 0x000ee80000300800 */
[----:B------:R0:W-:Y:S04]  /*c030*/  STL [R1+0x230], R3 ;  /* 0x0002300301007387 */ /* 0x0001e80000100800 */
[----:B------:R-:W4:Y:S01]  /*c040*/  LDL.LU R36, [R1+0x53c] ;  /* 0x00053c0001247983 */ /* 0x000f220000300800 */
[----:B------:R-:W-:-:S04]  /*c050*/  IMAD.HI.U32 R12, R4, R11, RZ ;  /* 0x0000000b040c7227 */ /* 0x000fc800078e00ff */
[----:B------:R-:W-:-:S04]  /*c060*/  IMAD.MOV R12, RZ, RZ, -R12 ;  /* 0x000000ffff0c7224 */ /* 0x000fc800078e0a0c */
[----:B------:R-:W-:-:S05]  /*c070*/  IMAD R12, R0, R12, R11 ;  /* 0x0000000c000c7224 */ /* 0x000fca00078e020b */
[C---:B------:R-:W-:Y:S02]  /*c080*/  ISETP.GT.U32.AND P5, PT, R0.reuse, R12, PT ;  /* 0x0000000c0000720c */ /* 0x040fe40003fa4070 */
[----:B------:R-:W-:Y:S02]  /*c090*/  IABS R2, R27 ;  /* 0x0000001b00027213 */ /* 0x000fe40000000000 */
[----:B------:R-:W-:-:S03]  /*c0a0*/  ISETP.GT.U32.AND P6, PT, R0, R6, PT ;  /* 0x000000060000720c */ /* 0x000fc60003fc4070 */
[----:B------:R-:W-:-:S06]  /*c0b0*/  IMAD.HI.U32 R7, R4, R2, RZ ;  /* 0x0000000204077227 */ /* 0x000fcc00078e00ff */
[----:B------:R-:W-:-:S05]  /*c0c0*/  @!P5 IMAD.IADD R12, R12, 0x1, -R0 ;  /* 0x000000010c0cd824 */ /* 0x000fca00078e0a00 */
[----:B------:R-:W-:Y:S01]  /*c0d0*/  ISETP.GT.U32.AND P5, PT, R0, R12, PT ;  /* 0x0000000c0000720c */ /* 0x000fe20003fa4070 */
[----:B------:R-:W-:-:S04]  /*c0e0*/  IMAD.MOV R7, RZ, RZ, -R7 ;  /* 0x000000ffff077224 */ /* 0x000fc800078e0a07 */
[----:B------:R-:W-:Y:S02]  /*c0f0*/  IMAD R2, R0, R7, R2 ;  /* 0x0000000700027224 */ /* 0x000fe400078e0202 */
[----:B------:R-:W-:-:S06]  /*c100*/  @!P6 IMAD.IADD R6, R6, 0x1, -R0 ;  /* 0x000000010606e824 */ /* 0x000fcc00078e0a00 */
[----:B------:R-:W-:Y:S01]  /*c110*/  @!P5 IMAD.IADD R12, R12, 0x1, -R0 ;  /* 0x000000010c0cd824 */ /* 0x000fe200078e0a00 */
[C---:B------:R-:W-:Y:S02]  /*c120*/  ISETP.GT.U32.AND P5, PT, R0.reuse, R2, PT ;  /* 0x000000020000720c */ /* 0x040fe40003fa4070 */
[----:B------:R-:W-:Y:S01]  /*c130*/  ISETP.GT.U32.AND P6, PT, R0, R6, PT ;  /* 0x000000060000720c */ /* 0x000fe20003fc4070 */
[----:B------:R-:W-:Y:S02]  /*c140*/  IMAD.MOV.U32 R22, RZ, RZ, R30 ;  /* 0x000000ffff167224 */ /* 0x000fe400078e001e */
[----:B0-----:R-:W-:Y:S02]  /*c150*/  IMAD.MOV.U32 R3, RZ, RZ, R12 ;  /* 0x000000ffff037224 */ /* 0x001fe400078e000c */
[----:B------:R-:W-:Y:S02]  /*c160*/  IMAD.MOV.U32 R30, RZ, RZ, R33 ;  /* 0x000000ffff1e7224 */ /* 0x000fe400078e0021 */
[----:B------:R-:W3:Y:S04]  /*c170*/  LDL.LU R33, [R1+0x554] ;  /* 0x0005540001217983 */ /* 0x000ee80000300800 */
[----:B------:R-:W-:Y:S01]  /*c180*/  @!P5 IMAD.IADD R2, R2, 0x1, -R0 ;  /* 0x000000010202d824 */ /* 0x000fe200078e0a00 */
[----:B------:R-:W3:Y:S01]  /*c190*/  LDL.LU R21, [R1+0x524] ;  /* 0x0005240001157983 */ /* 0x000ee20000300800 */
[----:B------:R-:W-:-:S03]  /*c1a0*/  @!P0 IMAD.MOV R3, RZ, RZ, -R3 ;  /* 0x000000ffff038224 */ /* 0x000fc600078e0a03 */
[----:B------:R-:W-:Y:S01]  /*c1b0*/  ISETP.GT.U32.AND P5, PT, R0, R2, PT ;  /* 0x000000020000720c */ /* 0x000fe20003fa4070 */
[----:B------:R-:W-:Y:S01]  /*c1c0*/  @!P6 IMAD.IADD R6, R6, 0x1, -R0 ;  /* 0x000000010606e824 */ /* 0x000fe200078e0a00 */
[----:B------:R-:W-:Y:S01]  /*c1d0*/  ISETP.GE.AND P3, PT, R27, RZ, PT ;  /* 0x000000ff1b00720c */ /* 0x000fe20003f66270 */
[----:B------:R0:W-:Y:S01]  /*c1e0*/  STL [R1+0x22c], R3 ;  /* 0x00022c0301007387 */ /* 0x0001e20000100800 */
[----:B------:R-:W-:Y:S02]  /*c1f0*/  IMAD.MOV.U32 R27, RZ, RZ, R30 ;  /* 0x000000ffff1b7224 */ /* 0x000fe400078e001e */
[----:B------:R-:W-:Y:S02]  /*c200*/  IMAD.MOV.U32 R30, RZ, RZ, R31 ;  /* 0x000000ffff1e7224 */ /* 0x000fe400078e001f */
[----:B------:R-:W-:Y:S02]  /*c210*/  IMAD.MOV.U32 R31, RZ, RZ, R34 ;  /* 0x000000ffff1f7224 */ /* 0x000fe400078e0022 */
[----:B0-----:R-:W-:Y:S01]  /*c220*/  IMAD.MOV.U32 R3, RZ, RZ, R6 ;  /* 0x000000ffff037224 */ /* 0x001fe200078e0006 */
[----:B------:R-:W-:-:S02]  /*c230*/  ISETP.GE.AND P2, PT, R28, RZ, PT ;  /* 0x000000ff1c00720c */ /* 0x000fc40003f46270 */
[----:B------:R-:W-:Y:S02]  /*c240*/  @!P5 IMAD.IADD R2, R2, 0x1, -R0 ;  /* 0x000000010202d824 */ /* 0x000fe400078e0a00 */
[----:B------:R-:W-:Y:S01]  /*c250*/  @!P4 IMAD.MOV R3, RZ, RZ, -R3 ;  /* 0x000000ffff03c224 */ /* 0x000fe200078e0a03 */
[----:B------:R-:W-:Y:S02]  /*c260*/  IABS R9, R28 ;  /* 0x0000001c00097213 */ /* 0x000fe40000000000 */
[----:B------:R-:W-:Y:S02]  /*c270*/  IABS R8, R29 ;  /* 0x0000001d00087213 */ /* 0x000fe40000000000 */
[----:B------:R-:W-:Y:S01]  /*c280*/  ISETP.GE.AND P0, PT, R29, RZ, PT ;  /* 0x000000ff1d00720c */ /* 0x000fe20003f06270 */
[----:B------:R-:W-:Y:S02]  /*c290*/  IMAD.MOV.U32 R29, RZ, RZ, R30 ;  /* 0x000000ffff1d7224 */ /* 0x000fe400078e001e */
[----:B------:R-:W-:-:S02]  /*c2a0*/  IMAD.MOV.U32 R23, RZ, RZ, R31 ;  /* 0x000000ffff177224 */ /* 0x000fc400078e001f */
[----:B------:R-:W-:Y:S02]  /*c2b0*/  IMAD.MOV.U32 R31, RZ, RZ, R32 ;  /* 0x000000ffff1f7224 */ /* 0x000fe400078e0020 */
[----:B------:R-:W-:Y:S02]  /*c2c0*/  IMAD.MOV.U32 R32, RZ, RZ, R35 ;  /* 0x000000ffff207224 */ /* 0x000fe400078e0023 */
[----:B------:R-:W-:Y:S02]  /*c2d0*/  IMAD.MOV.U32 R35, RZ, RZ, R45 ;  /* 0x000000ffff237224 */ /* 0x000fe400078e002d */
[----:B--2---:R-:W-:Y:S02]  /*c2e0*/  IMAD.MOV.U32 R34, RZ, RZ, R40 ;  /* 0x000000ffff227224 */ /* 0x004fe400078e0028 */
[----:B------:R-:W-:Y:S01]  /*c2f0*/  IMAD.MOV.U32 R40, RZ, RZ, R43 ;  /* 0x000000ffff287224 */ /* 0x000fe200078e002b */
[----:B------:R-:W-:Y:S01]  /*c300*/  MOV R43, R49 ;  /* 0x00000031002b7202 */ /* 0x000fe20000000f00 */
[----:B------:R-:W-:-:S02]  /*c310*/  IMAD.MOV.U32 R49, RZ, RZ, R51 ;  /* 0x000000ffff317224 */ /* 0x000fc400078e0033 */
[----:B------:R-:W-:Y:S02]  /*c320*/  IMAD.MOV.U32 R51, RZ, RZ, R58 ;  /* 0x000000ffff337224 */ /* 0x000fe400078e003a */
[----:B------:R-:W2:Y:S04]  /*c330*/  LDL.LU R58, [R1+0x59c] ;  /* 0x00059c00013a7983 */ /* 0x000ea80000300800 */
[----:B------:R-:W2:Y:S04]  /*c340*/  LDL.LU R28, [R1+0x530] ;  /* 0x00053000011c7983 */ /* 0x000ea80000300800 */
[----:B------:R0:W-:Y:S02]  /*c350*/  STL [R1+0x228], R3 ;  /* 0x0002280301007387 */ /* 0x0001e40000100800 */
[----:B0-----:R-:W-:-:S04]  /*c360*/  IMAD.MOV.U32 R3, RZ, RZ, R2 ;  /* 0x000000ffff037224 */ /* 0x001fc800078e0002 */
[----:B------:R-:W-:Y:S02]  /*c370*/  @!P3 IMAD.MOV R3, RZ, RZ, -R3 ;  /* 0x000000ffff03b224 */ /* 0x000fe400078e0a03 */
[----:B----4-:R-:W-:Y:S02]  /*c380*/  IMAD.MOV.U32 R30, RZ, RZ, R36 ;  /* 0x000000ffff1e7224 */ /* 0x010fe400078e0024 */
[----:B------:R-:W-:Y:S02]  /*c390*/  IMAD.MOV.U32 R36, RZ, RZ, R42 ;  /* 0x000000ffff247224 */ /* 0x000fe400078e002a */
[----:B------:R-:W4:Y:S01]  /*c3a0*/  LDL.LU R42, [R1+0x588] ;  /* 0x00058800012a7983 */ /* 0x000f220000300800 */
[----:B------:R-:W-:-:S03]  /*c3b0*/  IMAD.MOV.U32 R24, RZ, RZ, R30 ;  /* 0x000000ffff187224 */ /* 0x000fc600078e001e */
[----:B------:R-:W4:Y:S04]  /*c3c0*/  LDL.LU R45, [R1+0x5a4] ;  /* 0x0005a400012d7983 */ /* 0x000f280000300800 */
[----:B------:R0:W-:Y:S04]  /*c3d0*/  STL [R1+0x224], R3 ;  /* 0x0002240301007387 */ /* 0x0001e80000100800 */
[----:B------:R-:W2:Y:S01]  /*c3e0*/  LDL.LU R30, [R1+0x540] ;  /* 0x00054000011e7983 */ /* 0x000ea20000300800 */
[----:B------:R-:W-:-:S04]  /*c3f0*/  IMAD.HI.U32 R7, R4, R8, RZ ;  /* 0x0000000804077227 */ /* 0x000fc800078e00ff */
[----:B------:R-:W-:-:S04]  /*c400*/  IMAD.HI.U32 R11, R4, R5, RZ ;  /* 0x00000005040b7227 */ /* 0x000fc800078e00ff */
[----:B------:R-:W-:Y:S02]  /*c410*/  IMAD.MOV R7, RZ, RZ, -R7 ;  /* 0x000000ffff077224 */ /* 0x000fe400078e0a07 */
[----:B------:R-:W-:-:S04]  /*c420*/  IMAD.HI.U32 R10, R4, R9, RZ ;  /* 0x00000009040a7227 */ /* 0x000fc800078e00ff */
[----:B------:R-:W-:Y:S02]  /*c430*/  IMAD.MOV R11, RZ, RZ, -R11 ;  /* 0x000000ffff0b7224 */ /* 0x000fe400078e0a0b */
[C---:B------:R-:W-:Y:S02]  /*c440*/  IMAD R8, R0.reuse, R7, R8 ;  /* 0x0000000700087224 */ /* 0x040fe400078e0208 */
[----:B------:R-:W-:Y:S02]  /*c450*/  IMAD.MOV R10, RZ, RZ, -R10 ;  /* 0x000000ffff0a7224 */ /* 0x000fe400078e0a0a */
[C---:B------:R-:W-:Y:S01]  /*c460*/  IMAD R5, R0.reuse, R11, R5 ;  /* 0x0000000b00057224 */ /* 0x040fe200078e0205 */
[C---:B------:R-:W-:Y:S01]  /*c470*/  ISETP.GT.U32.AND P5, PT, R0.reuse, R8, PT ;  /* 0x000000080000720c */ /* 0x040fe20003fa4070 */
[C---:B------:R-:W-:Y:S01]  /*c480*/  IMAD R9, R0.reuse, R10, R9 ;  /* 0x0000000a00097224 */ /* 0x040fe200078e0209 */
[----:B---3--:R-:W-:Y:S02]  /*c490*/  IABS R14, R26 ;  /* 0x0000001a000e7213 */ /* 0x008fe40000000000 */
[----:B------:R-:W-:-:S02]  /*c4a0*/  ISETP.GT.U32.AND P6, PT, R0, R5, PT ;  /* 0x000000050000720c */ /* 0x000fc40003fc4070 */
[----:B------:R-:W-:Y:S01]  /*c4b0*/  ISETP.GT.U32.AND P4, PT, R0, R9, PT ;  /* 0x000000090000720c */ /* 0x000fe20003f84070 */
[----:B------:R-:W-:-:S04]  /*c4c0*/  IMAD.HI.U32 R6, R4, R14, RZ ;  /* 0x0000000e04067227 */ /* 0x000fc800078e00ff */
[----:B------:R-:W-:Y:S02]  /*c4d0*/  IMAD.MOV R6, RZ, RZ, -R6 ;  /* 0x000000ffff067224 */ /* 0x000fe400078e0a06 */
[----:B------:R-:W-:Y:S02]  /*c4e0*/  @!P5 IMAD.IADD R8, R8, 0x1, -R0 ;  /* 0x000000010808d824 */ /* 0x000fe400078e0a00 */
[C---:B------:R-:W-:Y:S02]  /*c4f0*/  IMAD R14, R0.reuse, R6, R14 ;  /* 0x00000006000e7224 */ /* 0x040fe400078e020e */
[----:B------:R-:W-:Y:S01]  /*c500*/  @!P6 IMAD.IADD R5, R5, 0x1, -R0 ;  /* 0x000000010505e824 */ /* 0x000fe200078e0a00 */
[----:B------:R-:W-:Y:S02]  /*c510*/  ISETP.GT.U32.AND P3, PT, R0, R8, PT ;  /* 0x000000080000720c */ /* 0x000fe40003f64070 */
[----:B------:R-:W-:Y:S02]  /*c520*/  IABS R13, R21 ;  /* 0x00000015000d7213 */ /* 0x000fe40000000000 */
[----:B------:R-:W-:-:S03]  /*c530*/  @!P4 IADD3 R9, R9, -R0, RZ ;  /* 0x800000000909c210 */ /* 0x000fc60007ffe0ff */
[----:B------:R-:W-:Y:S01]  /*c540*/  IMAD.HI.U32 R6, R4, R13, RZ ;  /* 0x0000000d04067227 */ /* 0x000fe200078e00ff */
[----:B------:R-:W-:-:S03]  /*c550*/  ISETP.GT.U32.AND P4, PT, R0, R5, PT ;  /* 0x000000050000720c */ /* 0x000fc60003f84070 */
[----:B------:R-:W-:-:S04]  /*c560*/  IMAD.MOV R6, RZ, RZ, -R6 ;  /* 0x000000ffff067224 */ /* 0x000fc800078e0a06 */
[----:B------:R-:W-:Y:S02]  /*c570*/  IMAD R13, R0, R6, R13 ;  /* 0x00000006000d7224 */ /* 0x000fe400078e020d */
[----:B------:R-:W-:-:S03]  /*c580*/  @!P3 IMAD.IADD R8, R8, 0x1, -R0 ;  /* 0x000000010808b824 */ /* 0x000fc600078e0a00 */
[----:B------:R-:W-:Y:S01]  /*c590*/  ISETP.GT.U32.AND P3, PT, R0, R13, PT ;  /* 0x0000000d0000720c */ /* 0x000fe20003f64070 */
[----:B------:R-:W-:Y:S01]  /*c5a0*/  @!P4 IMAD.IADD R5, R5, 0x1, -R0 ;  /* 0x000000010505c824 */ /* 0x000fe200078e0a00 */
[----:B------:R-:W-:-:S03]  /*c5b0*/  IABS R15, R25 ;  /* 0x00000019000f7213 */ /* 0x000fc60000000000 */
[----:B0-----:R-:W-:Y:S01]  /*c5c0*/  IMAD.MOV.U32 R3, RZ, RZ, R5 ;  /* 0x000000ffff037224 */ /* 0x001fe200078e0005 */
[----:B------:R-:W-:-:S03]  /*c5d0*/  ISETP.GE.AND P6, PT, R25, RZ, PT ;  /* 0x000000ff1900720c */ /* 0x000fc60003fc6270 */
[----:B------:R-:W-:-:S04]  /*c5e0*/  @!P1 IMAD.MOV R3, RZ, RZ, -R3 ;  /* 0x000000ffff039224 */ /* 0x000fc800078e0a03 */
[----:B------:R-:W-:Y:S01]  /*c5f0*/  @!P3 IMAD.IADD R13, R13, 0x1, -R0 ;  /* 0x000000010d0db824 */ /* 0x000fe200078e0a00 */
[----:B------:R-:W-:Y:S01]  /*c600*/  ISETP.GE.AND P3, PT, R26, RZ, PT ;  /* 0x000000ff1a00720c */ /* 0x000fe20003f66270 */
[----:B--2---:R-:W-:Y:S02]  /*c610*/  IMAD.MOV.U32 R25, RZ, RZ, R30 ;  /* 0x000000ffff197224 */ /* 0x004fe400078e001e */
[----:B------:R-:W-:Y:S02]  /*c620*/  IMAD.MOV.U32 R30, RZ, RZ, R31 ;  /* 0x000000ffff1e7224 */ /* 0x000fe400078e001f */
[----:B------:R-:W-:Y:S01]  /*c630*/  IMAD.MOV.U32 R31, RZ, RZ, R34 ;  /* 0x000000ffff1f7224 */ /* 0x000fe200078e0022 */
[----:B------:R-:W-:Y:S01]  /*c640*/  MOV R34, R36 ;  /* 0x0000002400227202 */ /* 0x000fe20000000f00 */
[----:B------:R-:W-:Y:S01]  /*c650*/  IMAD.MOV.U32 R26, RZ, RZ, R30 ;  /* 0x000000ffff1a7224 */ /* 0x000fe200078e001e */
[----:B------:R-:W2:Y:S04]  /*c660*/  LDL.LU R36, [R1+0x570] ;  /* 0x0005700001247983 */ /* 0x000ea80000300800 */
[----:B------:R0:W-:Y:S04]  /*c670*/  STL [R1+0x220], R3 ;  /* 0x0002200301007387 */ /* 0x0001e80000100800 */
[----:B------:R-:W3:Y:S01]  /*c680*/  LDL.LU R30, [R1+0x54c] ;  /* 0x00054c00011e7983 */ /* 0x000ee20000300800 */
[----:B------:R-:W-:-:S04]  /*c690*/  IMAD.HI.U32 R7, R4, R15, RZ ;  /* 0x0000000f04077227 */ /* 0x000fc800078e00ff */
[----:B------:R-:W-:Y:S01]  /*c6a0*/  IMAD.MOV R7, RZ, RZ, -R7 ;  /* 0x000000ffff077224 */ /* 0x000fe200078e0a07 */
[C---:B------:R-:W-:Y:S02]  /*c6b0*/  ISETP.GT.U32.AND P5, PT, R0.reuse, R9, PT ;  /* 0x000000090000720c */ /* 0x040fe40003fa4070 */
[----:B------:R-:W-:Y:S01]  /*c6c0*/  IABS R12, R22 ;  /* 0x00000016000c7213 */ /* 0x000fe20000000000 */
[----:B------:R-:W-:-:S04]  /*c6d0*/  IMAD R15, R0, R7, R15 ;  /* 0x00000007000f7224 */ /* 0x000fc800078e020f */
[----:B------:R-:W-:Y:S01]  /*c6e0*/  IMAD.HI.U32 R2, R4, R12, RZ ;  /* 0x0000000c04027227 */ /* 0x000fe200078e00ff */
[C---:B------:R-:W-:Y:S02]  /*c6f0*/  ISETP.GT.U32.AND P4, PT, R0.reuse, R15, PT ;  /* 0x0000000f0000720c */ /* 0x040fe40003f84070 */
[----:B------:R-:W-:Y:S01]  /*c700*/  IABS R7, R27 ;  /* 0x0000001b00077213 */ /* 0x000fe20000000000 */
[----:B------:R-:W-:Y:S02]  /*c710*/  IMAD.MOV R2, RZ, RZ, -R2 ;  /* 0x000000ffff027224 */ /* 0x000fe400078e0a02 */
[----:B------:R-:W-:Y:S01]  /*c720*/  @!P5 IMAD.IADD R9, R9, 0x1, -R0 ;  /* 0x000000010909d824 */ /* 0x000fe200078e0a00 */
[C---:B------:R-:W-:Y:S01]  /*c730*/  ISETP.GT.U32.AND P5, PT, R0.reuse, R14, PT ;  /* 0x0000000e0000720c */ /* 0x040fe20003fa4070 */
[----:B------:R-:W-:Y:S02]  /*c740*/  IMAD R12, R0, R2, R12 ;  /* 0x00000002000c7224 */ /* 0x000fe400078e020c */
[----:B------:R-:W-:-:S04]  /*c750*/  IMAD.HI.U32 R6, R4, R7, RZ ;  /* 0x0000000704067227 */ /* 0x000fc800078e00ff */
[----:B------:R-:W-:Y:S01]  /*c760*/  @!P4 IMAD.IADD R15, R15, 0x1, -R0 ;  /* 0x000000010f0fc824 */ /* 0x000fe200078e0a00 */
[----:B------:R-:W-:Y:S01]  /*c770*/  ISETP.GT.U32.AND P4, PT, R0, R12, PT ;  /* 0x0000000c0000720c */ /* 0x000fe20003f84070 */
[----:B------:R-:W-:-:S04]  /*c780*/  IMAD.MOV R6, RZ, RZ, -R6 ;  /* 0x000000ffff067224 */ /* 0x000fc800078e0a06 */
[----:B------:R-:W-:Y:S02]  /*c790*/  IMAD R7, R0, R6, R7 ;  /* 0x0000000600077224 */ /* 0x000fe400078e0207 */
[--C-:B------:R-:W-:Y:S01]  /*c7a0*/  @!P5 IMAD.IADD R14, R14, 0x1, -R0.reuse ;  /* 0x000000010e0ed824 */ /* 0x100fe200078e0a00 */
[----:B------:R-:W-:Y:S02]  /*c7b0*/  IABS R11, R28 ;  /* 0x0000001c000b7213 */ /* 0x000fe40000000000 */
[----:B------:R-:W-:Y:S02]  /*c7c0*/  ISETP.GT.U32.AND P5, PT, R0, R7, PT ;  /* 0x000000070000720c */ /* 0x000fe40003fa4070 */
[----:B------:R-:W-:Y:S01]  /*c7d0*/  IABS R10, R23 ;  /* 0x00000017000a7213 */ /* 0x000fe20000000000 */
[----:B------:R-:W-:Y:S01]  /*c7e0*/  @!P4 IMAD.IADD R12, R12, 0x1, -R0 ;  /* 0x000000010c0cc824 */ /* 0x000fe200078e0a00 */
[C---:B------:R-:W-:Y:S01]  /*c7f0*/  ISETP.GT.U32.AND P4, PT, R0.reuse, R15, PT ;  /* 0x0000000f0000720c */ /* 0x040fe20003f84070 */
[----:B------:R-:W-:Y:S01]  /*c800*/  @!P2 IMAD.MOV R9, RZ, RZ, -R9 ;  /* 0x000000ffff09a224 */ /* 0x000fe200078e0a09 */
[----:B------:R-:W-:Y:S01]  /*c810*/  ISETP.GT.U32.AND P2, PT, R0, R13, PT ;  /* 0x0000000d0000720c */ /* 0x000fe20003f44070 */
[----:B------:R-:W-:-:S04]  /*c820*/  IMAD.HI.U32 R16, R4, R11, RZ ;  /* 0x0000000b04107227 */ /* 0x000fc800078e00ff */
[----:B------:R-:W-:-:S04]  /*c830*/  IMAD.HI.U32 R6, R4, R10, RZ ;  /* 0x0000000a04067227 */ /* 0x000fc800078e00ff */
[----:B------:R-:W-:Y:S02]  /*c840*/  IMAD.MOV R16, RZ, RZ, -R16 ;  /* 0x000000ffff107224 */ /* 0x000fe400078e0a10 */
[----:B------:R-:W-:Y:S01]  /*c850*/  IMAD.MOV R6, RZ, RZ, -R6 ;  /* 0x000000ffff067224 */ /* 0x000fe200078e0a06 */
[----:B------:R-:W-:Y:S01]  /*c860*/  IABS R2, R29 ;  /* 0x0000001d00027213 */ /* 0x000fe20000000000 */
[----:B------:R-:W-:Y:S02]  /*c870*/  @!P5 IMAD.IADD R7, R7, 0x1, -R0 ;  /* 0x000000010707d824 */ /* 0x000fe400078e0a00 */
[C---:B------:R-:W-:Y:S02]  /*c880*/  IMAD R11, R0.reuse, R16, R11 ;  /* 0x00000010000b7224 */ /* 0x040fe400078e020b */
[C---:B------:R-:W-:Y:S01]  /*c890*/  IMAD R10, R0.reuse, R6, R10 ;  /* 0x00000006000a7224 */ /* 0x040fe200078e020a */
[C---:B------:R-:W-:Y:S01]  /*c8a0*/  ISETP.GT.U32.AND P5, PT, R0.reuse, R7, PT ;  /* 0x000000070000720c */ /* 0x040fe20003fa4070 */
[--C-:B------:R-:W-:Y:S01]  /*c8b0*/  @!P4 IMAD.IADD R15, R15, 0x1, -R0.reuse ;  /* 0x000000010f0fc824 */ /* 0x100fe200078e0a00 */
[C---:B------:R-:W-:Y:S01]  /*c8c0*/  ISETP.GT.U32.AND P4, PT, R0.reuse, R11, PT ;  /* 0x0000000b0000720c */ /* 0x040fe20003f84070 */
[----:B------:R-:W-:Y:S01]  /*c8d0*/  @!P2 IMAD.IADD R13, R13, 0x1, -R0 ;  /* 0x000000010d0da824 */ /* 0x000fe200078e0a00 */
[----:B------:R-:W-:Y:S01]  /*c8e0*/  ISETP.GT.U32.AND P2, PT, R0, R10, PT ;  /* 0x0000000a0000720c */ /* 0x000fe20003f44070 */
[----:B------:R-:W-:Y:S01]  /*c8f0*/  IMAD.HI.U32 R5, R4, R2, RZ ;  /* 0x0000000204057227 */ /* 0x000fe200078e00ff */
[----:B------:R-:W-:-:S03]  /*c900*/  ISETP.GT.U32.AND P1, PT, R0, R14, PT ;  /* 0x0000000e0000720c */ /* 0x000fc60003f24070 */
[----:B0-----:R-:W-:Y:S02]  /*c910*/  IMAD.MOV.U32 R3, RZ, RZ, R8 ;  /* 0x000000ffff037224 */ /* 0x001fe400078e0008 */
[----:B------:R-:W-:Y:S02]  /*c920*/  IMAD.MOV R5, RZ, RZ, -R5 ;  /* 0x000000ffff057224 */ /* 0x000fe400078e0a05 */
[----:B------:R-:W-:Y:S02]  /*c930*/  @!P0 IMAD.MOV R3, RZ, RZ, -R3 ;  /* 0x000000ffff038224 */ /* 0x000fe400078e0a03 */
[C---:B------:R-:W-:Y:S01]  /*c940*/  IMAD R2, R0.reuse, R5, R2 ;  /* 0x0000000500027224 */ /* 0x040fe200078e0202 */
[----:B------:R-:W-:Y:S01]  /*c950*/  ISETP.GT.U32.AND P0, PT, R0, R12, PT ;  /* 0x0000000c0000720c */ /* 0x000fe20003f04070 */
[----:B------:R-:W-:Y:S01]  /*c960*/  STL [R1+0x21c], R9 ;  /* 0x00021c0901007387 */ /* 0x000fe20000100800 */
[--C-:B------:R-:W-:Y:S01]  /*c970*/  @!P5 IMAD.IADD R7, R7, 0x1, -R0.reuse ;  /* 0x000000010707d824 */ /* 0x100fe200078e0a00 */
[----:B------:R-:W-:Y:S01]  /*c980*/  @!P2 IADD3 R10, R10, -R0, RZ ;  /* 0x800000000a0aa210 */ /* 0x000fe20007ffe0ff */
[--C-:B------:R-:W-:Y:S01]  /*c990*/  @!P4 IMAD.IADD R11, R11, 0x1, -R0.reuse ;  /* 0x000000010b0bc824 */ /* 0x100fe200078e0a00 */
[----:B------:R0:W-:Y:S01]  /*c9a0*/  STL [R1+0x218], R3 ;  /* 0x0002180301007387 */ /* 0x0001e20000100800 */
[----:B------:R-:W-:Y:S01]  /*c9b0*/  ISETP.GT.U32.AND P5, PT, R0, R2, PT ;  /* 0x000000020000720c */ /* 0x000fe20003fa4070 */
[----:B------:R-:W-:Y:S01]  /*c9c0*/  @!P1 IMAD.IADD R14, R14, 0x1, -R0 ;  /* 0x000000010e0e9824 */ /* 0x000fe200078e0a00 */
[----:B------:R-:W-:Y:S01]  /*c9d0*/  ISETP.GE.AND P4, PT, R27, RZ, PT ;  /* 0x000000ff1b00720c */ /* 0x000fe20003f86270 */
[----:B------:R-:W-:Y:S01]  /*c9e0*/  IMAD.MOV.U32 R27, RZ, RZ, R31 ;  /* 0x000000ffff1b7224 */ /* 0x000fe200078e001f */
[----:B------:R-:W-:Y:S01]  /*c9f0*/  ISETP.GE.AND P2, PT, R28, RZ, PT ;  /* 0x000000ff1c00720c */ /* 0x000fe20003f46270 */
[----:B------:R-:W-:Y:S01]  /*ca00*/  IMAD.MOV.U32 R31, RZ, RZ, R33 ;  /* 0x000000ffff1f7224 */ /* 0x000fe200078e0021 */
[----:B------:R-:W-:Y:S01]  /*ca10*/  ISETP.GE.AND P1, PT, R21, RZ, PT ;  /* 0x000000ff1500720c */ /* 0x000fe20003f26270 */
[----:B0-----:R-:W-:-:S04]  /*ca20*/  IMAD.MOV.U32 R3, RZ, RZ, R15 ;  /* 0x000000ffff037224 */ /* 0x001fc800078e000f */
[----:B------:R-:W-:Y:S02]  /*ca30*/  @!P6 IMAD.MOV R3, RZ, RZ, -R3 ;  /* 0x000000ffff03e224 */ /* 0x000fe400078e0a03 */
[--C-:B------:R-:W-:Y:S01]  /*ca40*/  @!P0 IMAD.IADD R12, R12, 0x1, -R0.reuse ;  /* 0x000000010c0c8824 */ /* 0x100fe200078e0a00 */
[----:B------:R-:W-:Y:S01]  /*ca50*/  ISETP.GE.AND P0, PT, R22, RZ, PT ;  /* 0x000000ff1600720c */ /* 0x000fe20003f06270 */
[----:B------:R-:W-:Y:S01]  /*ca60*/  @!P5 IMAD.IADD R2, R2, 0x1, -R0 ;  /* 0x000000010202d824 */ /* 0x000fe200078e0a00 */
[C---:B------:R-:W-:Y:S01]  /*ca70*/  ISETP.GT.U32.AND P5, PT, R0.reuse, R11, PT ;  /* 0x0000000b0000720c */ /* 0x040fe20003fa4070 */
[----:B------:R-:W-:Y:S01]  /*ca80*/  @!P3 IMAD.MOV R14, RZ, RZ, -R14 ;  /* 0x000000ffff0eb224 */ /* 0x000fe200078e0a0e */
[----:B------:R-:W-:Y:S02]  /*ca90*/  IABS R9, R24 ;  /* 0x0000001800097213 */ /* 0x000fe40000000000 */
[----:B------:R-:W-:-:S03]  /*caa0*/  ISETP.GT.U32.AND P3, PT, R0, R10, PT ;  /* 0x0000000a0000720c */ /* 0x000fc60003f64070 */
[----:B------:R-:W-:-:S04]  /*cab0*/  IMAD.HI.U32 R16, R4, R9, RZ ;  /* 0x0000000904107227 */ /* 0x000fc800078e00ff */
[----:B------:R-:W-:Y:S02]  /*cac0*/  @!P0 IMAD.MOV R12, RZ, RZ, -R12 ;  /* 0x000000ffff0c8224 */ /* 0x000fe400078e0a0c */
[----:B------:R-:W-:Y:S02]  /*cad0*/  IMAD.MOV R16, RZ, RZ, -R16 ;  /* 0x000000ffff107224 */ /* 0x000fe400078e0a10 */
[--C-:B------:R-:W-:Y:S02]  /*cae0*/  @!P5 IMAD.IADD R11, R11, 0x1, -R0.reuse ;  /* 0x000000010b0bd824 */ /* 0x100fe400078e0a00 */
[----:B------:R-:W-:Y:S01]  /*caf0*/  IMAD R9, R0, R16, R9 ;  /* 0x0000001000097224 */ /* 0x000fe200078e0209 */
[----:B------:R-:W-:Y:S01]  /*cb00*/  ISETP.GE.AND P0, PT, R23, RZ, PT ;  /* 0x000000ff1700720c */ /* 0x000fe20003f06270 */
[----:B------:R-:W-:-:S03]  /*cb10*/  @!P3 IMAD.IADD R10, R10, 0x1, -R0 ;  /* 0x000000010a0ab824 */ /* 0x000fc600078e0a00 */
[----:B------:R-:W-:Y:S02]  /*cb20*/  ISETP.GT.U32.AND P6, PT, R0, R9, PT ;  /* 0x000000090000720c */ /* 0x000fe40003fc4070 */
[----:B------:R-:W-:Y:S02]  /*cb30*/  IABS R8, R25 ;  /* 0x0000001900087213 */ /* 0x000fe40000000000 */
[----:B------:R-:W-:Y:S02]  /*cb40*/  ISETP.GE.AND P3, PT, R24, RZ, PT ;  /* 0x000000ff1800720c */ /* 0x000fe40003f66270 */
[----:B------:R-:W-:-:S07]  /*cb50*/  IABS R5, R26 ;  /* 0x0000001a00057213 */ /* 0x000fce0000000000 */
[----:B------:R-:W-:Y:S01]  /*cb60*/  @!P6 IMAD.IADD R9, R9, 0x1, -R0 ;  /* 0x000000010909e824 */ /* 0x000fe200078e0a00 */
[----:B------:R-:W-:Y:S01]  /*cb70*/  ISETP.GE.AND P6, PT, R26, RZ, PT ;  /* 0x000000ff1a00720c */ /* 0x000fe20003fc6270 */
[----:B--2---:R-:W-:Y:S02]  /*cb80*/  IMAD.MOV.U32 R33, RZ, RZ, R36 ;  /* 0x000000ffff217224 */ /* 0x004fe400078e0024 */
[----:B------:R-:W-:Y:S02]  /*cb90*/  IMAD.MOV.U32 R36, RZ, RZ, R49 ;  /* 0x000000ffff247224 */ /* 0x000fe400078e0031 */
[----:B------:R-:W-:Y:S02]  /*cba0*/  IMAD.MOV.U32 R49, RZ, RZ, R51 ;  /* 0x000000ffff317224 */ /* 0x000fe400078e0033 */
[----:B---3--:R-:W-:Y:S02]  /*cbb0*/  IMAD.MOV.U32 R28, RZ, RZ, R30 ;  /* 0x000000ffff1c7224 */ /* 0x008fe400078e001e */
[----:B------:R-:W-:-:S02]  /*cbc0*/  IMAD.MOV.U32 R30, RZ, RZ, R34 ;  /* 0x000000ffff1e7224 */ /* 0x000fc400078e0022 */
[----:B------:R-:W-:Y:S02]  /*cbd0*/  IMAD.MOV.U32 R34, RZ, RZ, R35 ;  /* 0x000000ffff227224 */ /* 0x000fe400078e0023 */
[----:B------:R-:W-:Y:S02]  /*cbe0*/  IMAD.MOV.U32 R35, RZ, RZ, R37 ;  /* 0x000000ffff237224 */ /* 0x000fe400078e0025 */
[----:B------:R-:W-:Y:S02]  /*cbf0*/  IMAD.MOV.U32 R37, RZ, RZ, R43 ;  /* 0x000000ffff257224 */ /* 0x000fe400078e002b */
[----:B------:R-:W-:Y:S01]  /*cc00*/  IMAD.MOV.U32 R51, RZ, RZ, R58 ;  /* 0x000000ffff337224 */ /* 0x000fe200078e003a */
[----:B------:R-:W2:Y:S04]  /*cc10*/  LDL.LU R43, [R1+0x58c] ;  /* 0x00058c00012b7983 */ /* 0x000ea80000300800 */
[----:B------:R-:W3:Y:S04]  /*cc20*/  LDL.LU R58, [R1+0x648] ;  /* 0x00064800013a7983 */ /* 0x000ee80000300800 */
[----:B------:R0:W-:Y:S02]  /*cc30*/  STL [R1+0x214], R3 ;  /* 0x0002140301007387 */ /* 0x0001e40000100800 */
[----:B0-----:R-:W-:-:S02]  /*cc40*/  IMAD.MOV.U32 R3, RZ, RZ, R13 ;  /* 0x000000ffff037224 */ /* 0x001fc400078e000d */
[----:B------:R-:W-:Y:S03]  /*cc50*/  STL [R1+0x210], R14 ;  /* 0x0002100e01007387 */ /* 0x000fe60000100800 */
[----:B------:R-:W-:-:S05]  /*cc60*/  @!P1 IADD3 R3, -R3, RZ, RZ ;  /* 0x000000ff03039210 */ /* 0x000fca0007ffe1ff */
[----:B------:R0:W-:Y:S02]  /*cc70*/  STL [R1+0x20c], R3 ;  /* 0x00020c0301007387 */ /* 0x0001e40000100800 */
[----:B0-----:R-:W-:-:S04]  /*cc80*/  IMAD.MOV.U32 R3, RZ, RZ, R7 ;  /* 0x000000ffff037224 */ /* 0x001fc800078e0007 */
[----:B------:R-:W-:Y:S01]  /*cc90*/  @!P4 IMAD.MOV R3, RZ, RZ, -R3 ;  /* 0x000000ffff03c224 */ /* 0x000fe200078e0a03 */
[----:B------:R-:W-:Y:S01]  /*cca0*/  STL [R1+0x208], R12 ;  /* 0x0002080c01007387 */ /* 0x000fe20000100800 */
[----:B------:R-:W-:-:S03]  /*ccb0*/  ISETP.GE.AND P4, PT, R29, RZ, PT ;  /* 0x000000ff1d00720c */ /* 0x000fc60003f86270 */
[----:B------:R0:W-:Y:S01]  /*ccc0*/  STL [R1+0x204], R3 ;  /* 0x0002040301007387 */ /* 0x0001e20000100800 */
[----:B------:R-:W-:Y:S01]  /*ccd0*/  IMAD.MOV.U32 R29, RZ, RZ, R30 ;  /* 0x000000ffff1d7224 */ /* 0x000fe200078e001e */
[----:B------:R-:W-:Y:S01]  /*cce0*/  ISETP.GT.U32.AND P1, PT, R0, R2, PT ;  /* 0x000000020000720c */ /* 0x000fe20003f24070 */
[----:B------:R-:W-:Y:S02]  /*ccf0*/  IMAD.MOV.U32 R30, RZ, RZ, R31 ;  /* 0x000000ffff1e7224 */ /* 0x000fe400078e001f */
[----:B------:R-:W-:Y:S02]  /*cd00*/  IMAD.MOV.U32 R31, RZ, RZ, R32 ;  /* 0x000000ffff1f7224 */ /* 0x000fe400078e0020 */
[----:B0-----:R-:W-:Y:S02]  /*cd10*/  IMAD.MOV.U32 R3, RZ, RZ, R11 ;  /* 0x000000ffff037224 */ /* 0x001fe400078e000b */
[----:B------:R-:W-:Y:S02]  /*cd20*/  IMAD.MOV.U32 R32, RZ, RZ, R40 ;  /* 0x000000ffff207224 */ /* 0x000fe400078e0028 */
[----:B------:R-:W-:-:S02]  /*cd30*/  @!P2 IMAD.MOV R3, RZ, RZ, -R3 ;  /* 0x000000ffff03a224 */ /* 0x000fc400078e0a03 */
[----:B------:R-:W-:Y:S02]  /*cd40*/  IMAD.MOV.U32 R40, RZ, RZ, R59 ;  /* 0x000000ffff287224 */ /* 0x000fe400078e003b */
[----:B------:R-:W3:Y:S04]  /*cd50*/  LDL.LU R59, [R1+0x66c] ;  /* 0x00066c00013b7983 */ /* 0x000ee80000300800 */
[----:B------:R0:W-:Y:S01]  /*cd60*/  STL [R1+0x200], R3 ;  /* 0x0002000301007387 */ /* 0x0001e20000100800 */
[----:B------:R-:W-:Y:S01]  /*cd70*/  @!P1 IMAD.IADD R2, R2, 0x1, -R0 ;  /* 0x0000000102029824 */ /* 0x000fe200078e0a00 */
[----:B------:R-:W-:Y:S01]  /*cd80*/  ISETP.GE.AND P1, PT, R25, RZ, PT ;  /* 0x000000ff1900720c */ /* 0x000fe20003f26270 */
[----:B0-----:R-:W-:-:S05]  /*cd90*/  IMAD.MOV.U32 R3, RZ, RZ, R10 ;  /* 0x000000ffff037224 */ /* 0x001fca00078e000a */
[----:B------:R-:W-:Y:S01]  /*cda0*/  @!P0 IADD3 R3, -R3, RZ, RZ ;  /* 0x000000ff03038210 */ /* 0x000fe20007ffe1ff */
[----:B------:R-:W-:Y:S02]  /*cdb0*/  IMAD.MOV.U32 R24, RZ, RZ, R30 ;  /* 0x000000ffff187224 */ /* 0x000fe400078e001e */
[----:B------:R-:W-:Y:S02]  /*cdc0*/  IMAD.MOV.U32 R25, RZ, RZ, R32 ;  /* 0x000000ffff197224 */ /* 0x000fe400078e0020 */
[----:B------:R-:W-:Y:S01]  /*cdd0*/  IMAD.MOV.U32 R26, RZ, RZ, R31 ;  /* 0x000000ffff1a7224 */ /* 0x000fe200078e001f */
[----:B------:R-:W-:Y:S01]  /*cde0*/  STL [R1+0x1fc], R3 ;  /* 0x0001fc0301007387 */ /* 0x000fe20000100800 */
[----:B------:R-:W-:Y:S02]  /*cdf0*/  IMAD.MOV.U32 R30, RZ, RZ, R36 ;  /* 0x000000ffff1e7224 */ /* 0x000fe400078e0024 */
[----:B------:R-:W-:Y:S02]  /*ce00*/  IMAD.MOV.U32 R32, RZ, RZ, R38 ;  /* 0x000000ffff207224 */ /* 0x000fe400078e0026 */
[----:B------:R-:W-:Y:S01]  /*ce10*/  IMAD.MOV.U32 R31, RZ, RZ, R37 ;  /* 0x000000ffff1f7224 */ /* 0x000fe200078e0025 */
[----:B------:R-:W3:Y:S01]  /*ce20*/  LDL.LU R38, [R1+0x5c4] ;  /* 0x0005c40001267983 */ /* 0x000ee20000300800 */
[----:B------:R-:W-:-:S02]  /*ce30*/  IMAD.MOV.U32 R36, RZ, RZ, R39 ;  /* 0x000000ffff247224 */ /* 0x000fc400078e0027 */
[----:B----4-:R-:W-:Y:S01]  /*ce40*/  IMAD.MOV.U32 R37, RZ, RZ, R42 ;  /* 0x000000ffff257224 */ /* 0x010fe200078e002a */
[----:B------:R-:W4:Y:S04]  /*ce50*/  LDL.LU R39, [R1+0x5ac] ;  /* 0x0005ac0001277983 */ /* 0x000f280000300800 */
[----:B------:R-:W4:Y:S01]  /*ce60*/  LDL.LU R42, [R1+0x57c] ;  /* 0x00057c00012a7983 */ /* 0x000f220000300800 */
[----:B------:R-:W-:-:S04]  /*ce70*/  IMAD.HI.U32 R6, R4, R8, RZ ;  /* 0x0000000804067227 */ /* 0x000fc800078e00ff */
[----:B------:R-:W-:Y:S02]  /*ce80*/  IMAD.MOV R6, RZ, RZ, -R6 ;  /* 0x000000ffff067224 */ /* 0x000fe400078e0a06 */
[----:B------:R-:W-:-:S04]  /*ce90*/  IMAD.HI.U32 R12, R4, R5, RZ ;  /* 0x00000005040c7227 */ /* 0x000fc800078e00ff */
[----:B------:R-:W-:Y:S02]  /*cea0*/  IMAD R8, R0, R6, R8 ;  /* 0x0000000600087224 */ /* 0x000fe400078e0208 */
[----:B------:R-:W-:-:S03]  /*ceb0*/  IMAD.MOV R12, RZ, RZ, -R12 ;  /* 0x000000ffff0c7224 */ /* 0x000fc600078e0a0c */
[C---:B------:R-:W-:Y:S01]  /*cec0*/  ISETP.GT.U32.AND P5, PT, R0.reuse, R8, PT ;  /* 0x000000080000720c */ /* 0x040fe20003fa4070 */
[----:B------:R-:W-:Y:S01]  /*ced0*/  IMAD R5, R0, R12, R5 ;  /* 0x0000000c00057224 */ /* 0x000fe200078e0205 */
[----:B------:R-:W-:Y:S01]  /*cee0*/  IABS R7, R27 ;  /* 0x0000001b00077213 */ /* 0x000fe20000000000 */
[----:B------:R-:W-:-:S03]  /*cef0*/  @!P4 IMAD.MOV R2, RZ, RZ, -R2 ;  /* 0x000000ffff02c224 */ /* 0x000fc600078e0a02 */
[----:B------:R-:W-:Y:S01]  /*cf00*/  ISETP.GT.U32.AND P0, PT, R0, R5, PT ;  /* 0x000000050000720c */ /* 0x000fe20003f04070 */
[----:B------:R-:W-:Y:S01]  /*cf10*/  IMAD.HI.U32 R11, R4, R7, RZ ;  /* 0x00000007040b7227 */ /* 0x000fe200078e00ff */
[----:B------:R-:W-:Y:S02]  /*cf20*/  IABS R6, R28 ;  /* 0x0000001c00067213 */ /* 0x000fe40000000000 */
[----:B------:R-:W-:Y:S01]  /*cf30*/  ISETP.GT.U32.AND P2, PT, R0, R9, PT ;  /* 0x000000090000720c */ /* 0x000fe20003f44070 */
[----:B------:R-:W-:Y:S02]  /*cf40*/  IMAD.MOV R11, RZ, RZ, -R11 ;  /* 0x000000ffff0b7224 */ /* 0x000fe400078e0a0b */
[----:B------:R-:W-:Y:S01]  /*cf50*/  @!P5 IMAD.IADD R8, R8, 0x1, -R0 ;  /* 0x000000010808d824 */ /* 0x000fe200078e0a00 */
[----:B------:R0:W-:Y:S01]  /*cf60*/  STL [R1+0x1f8], R2 ;  /* 0x0001f80201007387 */ /* 0x0001e20000100800 */
[----:B------:R-:W-:-:S03]  /*cf70*/  IMAD R7, R0, R11, R7 ;  /* 0x0000000b00077224 */ /* 0x000fc600078e0207 */
[----:B------:R-:W-:Y:S01]  /*cf80*/  ISETP.GT.U32.AND P5, PT, R0, R8, PT ;  /* 0x000000080000720c */ /* 0x000fe20003fa4070 */
[----:B------:R-:W-:Y:S02]  /*cf90*/  @!P0 IMAD.IADD R5, R5, 0x1, -R0 ;  /* 0x0000000105058824 */ /* 0x000fe400078e0a00 */
[----:B0-----:R-:W-:Y:S01]  /*cfa0*/  IMAD.HI.U32 R2, R4, R6, RZ ;  /* 0x0000000604027227 */ /* 0x001fe200078e00ff */
[----:B------:R-:W-:-:S03]  /*cfb0*/  IABS R10, R29 ;  /* 0x0000001d000a7213 */ /* 0x000fc60000000000 */
[----:B------:R-:W-:Y:S01]  /*cfc0*/  IMAD.MOV R11, RZ, RZ, -R2 ;  /* 0x000000ffff0b7224 */ /* 0x000fe200078e0a02 */
[C---:B------:R-:W-:Y:S01]  /*cfd0*/  ISETP.GT.U32.AND P0, PT, R0.reuse, R5, PT ;  /* 0x000000050000720c */ /* 0x040fe20003f04070 */
[----:B------:R-:W-:Y:S02]  /*cfe0*/  @!P2 IMAD.IADD R9, R9, 0x1, -R0 ;  /* 0x000000010909a824 */ /* 0x000fe400078e0a00 */
[----:B------:R-:W-:Y:S02]  /*cff0*/  IMAD R6, R0, R11, R6 ;  /* 0x0000000b00067224 */ /* 0x000fe400078e0206 */
[----:B------:R-:W-:-:S04]  /*d000*/  IMAD.HI.U32 R2, R4, R10, RZ ;  /* 0x0000000a04027227 */ /* 0x000fc800078e00ff */
[----:B------:R-:W-:Y:S01]  /*d010*/  @!P3 IMAD.MOV R9, RZ, RZ, -R9 ;  /* 0x000000ffff09b224 */ /* 0x000fe200078e0a09 */
[----:B------:R-:W-:Y:S01]  /*d020*/  ISETP.GT.U32.AND P3, PT, R0, R6, PT ;  /* 0x000000060000720c */ /* 0x000fe20003f64070 */
[----:B------:R-:W-:Y:S02]  /*d030*/  IMAD.MOV R2, RZ, RZ, -R2 ;  /* 0x000000ffff027224 */ /* 0x000fe400078e0a02 */
[----:B------:R-:W-:Y:S01]  /*d040*/  @!P5 IMAD.IADD R8, R8, 0x1, -R0 ;  /* 0x000000010808d824 */ /* 0x000fe200078e0a00 */
[C---:B------:R-:W-:Y:S01]  /*d050*/  ISETP.GT.U32.AND P5, PT, R0.reuse, R7, PT ;  /* 0x000000070000720c */ /* 0x040fe20003fa4070 */
[----:B------:R-:W-:Y:S02]  /*d060*/  IMAD R10, R0, R2, R10 ;  /* 0x00000002000a7224 */ /* 0x000fe400078e020a */
[----:B------:R-:W-:-:S03]  /*d070*/  @!P0 IMAD.IADD R5, R5, 0x1, -R0 ;  /* 0x0000000105058824 */ /* 0x000fc600078e0a00 */
[----:B------:R-:W-:Y:S01]  /*d080*/  ISETP.GT.U32.AND P0, PT, R0, R10, PT ;  /* 0x0000000a0000720c */ /* 0x000fe20003f04070 */
[----:B------:R-:W-:Y:S02]  /*d090*/  IMAD.MOV.U32 R3, RZ, RZ, R8 ;  /* 0x000000ffff037224 */ /* 0x000fe400078e0008 */
[----:B------:R-:W-:-:S04]  /*d0a0*/  @!P3 IMAD.IADD R6, R6, 0x1, -R0 ;  /* 0x000000010606b824 */ /* 0x000fc800078e0a00 */
[--C-:B------:R-:W-:Y:S01]  /*d0b0*/  @!P5 IMAD.IADD R7, R7, 0x1, -R0.reuse ;  /* 0x000000010707d824 */ /* 0x100fe200078e0a00 */
[C---:B------:R-:W-:Y:S02]  /*d0c0*/  ISETP.GT.U32.AND P3, PT, R0.reuse, R6, PT ;  /* 0x000000060000720c */ /* 0x040fe40003f64070 */
[----:B------:R-:W-:Y:S02]  /*d0d0*/  @!P1 IADD3 R3, -R3, RZ, RZ ;  /* 0x000000ff03039210 */ /* 0x000fe40007ffe1ff */
[----:B------:R-:W-:Y:S01]  /*d0e0*/  ISETP.GT.U32.AND P5, PT, R0, R7, PT ;  /* 0x000000070000720c */ /* 0x000fe20003fa4070 */
[----:B------:R-:W-:Y:S01]  /*d0f0*/  STL [R1+0x1f4], R9 ;  /* 0x0001f40901007387 */ /* 0x000fe20000100800 */
[----:B------:R-:W-:Y:S01]  /*d100*/  @!P0 IMAD.IADD R10, R10, 0x1, -R0 ;  /* 0x000000010a0a8824 */ /* 0x000fe200078e0a00 */
[----:B------:R-:W-:Y:S02]  /*d110*/  ISETP.GE.AND P4, PT, R27, RZ, PT ;  /* 0x000000ff1b00720c */ /* 0x000fe40003f86270 */
[----:B------:R0:W-:Y:S01]  /*d120*/  STL [R1+0x1f0], R3 ;  /* 0x0001f00301007387 */ /* 0x0001e20000100800 */
[----:B------:R-:W-:Y:S01]  /*d130*/  ISETP.GE.AND P2, PT, R28, RZ, PT ;  /* 0x000000ff1c00720c */ /* 0x000fe20003f46270 */
[----:B------:R-:W-:Y:S01]  /*d140*/  IMAD.MOV.U32 R27, RZ, RZ, R30 ;  /* 0x000000ffff1b7224 */ /* 0x000fe200078e001e */
[----:B------:R-:W-:Y:S01]  /*d150*/  ISETP.GT.U32.AND P0, PT, R0, R10, PT ;  /* 0x0000000a0000720c */ /* 0x000fe20003f04070 */
[----:B------:R-:W-:Y:S01]  /*d160*/  IMAD.MOV.U32 R28, RZ, RZ, R32 ;  /* 0x000000ffff1c7224 */ /* 0x000fe200078e0020 */
[----:B------:R-:W-:Y:S01]  /*d170*/  ISETP.GE.AND P1, PT, R29, RZ, PT ;  /* 0x000000ff1d00720c */ /* 0x000fe20003f26270 */
[----:B0-----:R-:W-:-:S02]  /*d180*/  IMAD.MOV.U32 R3, RZ, RZ, R5 ;  /* 0x000000ffff037224 */ /* 0x001fc400078e0005 */
[----:B------:R-:W-:Y:S02]  /*d190*/  IMAD.MOV.U32 R30, RZ, RZ, R33 ;  /* 0x000000ffff1e7224 */ /* 0x000fe400078e0021 */
[----:B------:R-:W-:Y:S01]  /*d1a0*/  @!P6 IMAD.MOV R3, RZ, RZ, -R3 ;  /* 0x000000ffff03e224 */ /* 0x000fe200078e0a03 */
[----:B------:R-:W4:Y:S01]  /*d1b0*/  LDL.LU R33, [R1+0x584] ;  /* 0x0005840001217983 */ /* 0x000f220000300800 */
[----:B------:R-:W-:Y:S02]  /*d1c0*/  IMAD.MOV.U32 R29, RZ, RZ, R31 ;  /* 0x000000ffff1d7224 */ /* 0x000fe400078e001f */
[----:B------:R-:W-:Y:S02]  /*d1d0*/  IMAD.MOV.U32 R32, RZ, RZ, R49 ;  /* 0x000000ffff207224 */ /* 0x000fe400078e0031 */
[----:B------:R-:W-:Y:S01]  /*d1e0*/  @!P3 IMAD.IADD R6, R6, 0x1, -R0 ;  /* 0x000000010606b824 */ /* 0x000fe200078e0a00 */
[----:B------:R-:W4:Y:S01]  /*d1f0*/  LDL.LU R49, [R1+0x628] ;  /* 0x0006280001317983 */ /* 0x000f220000300800 */
[----:B------:R-:W-:-:S02]  /*d200*/  IMAD.MOV.U32 R31, RZ, RZ, R34 ;  /* 0x000000ffff1f7224 */ /* 0x000fc400078e0022 */
[----:B------:R-:W-:Y:S01]  /*d210*/  @!P5 IMAD.IADD R7, R7, 0x1, -R0 ;  /* 0x000000010707d824 */ /* 0x000fe200078e0a00 */
[----:B------:R-:W4:Y:S01]  /*d220*/  LDL.LU R34, [R1+0x598] ;  /* 0x0005980001227983 */ /* 0x000f220000300800 */
[----:B------:R-:W-:-:S03]  /*d230*/  IABS R12, R24 ;  /* 0x00000018000c7213 */ /* 0x000fc60000000000 */
[----:B------:R0:W-:Y:S01]  /*d240*/  STL [R1+0x1ec], R3 ;  /* 0x0001ec0301007387 */ /* 0x0001e20000100800 */
[----:B------:R-:W-:Y:S02]  /*d250*/  IMAD.MOV.U32 R23, RZ, RZ, R30 ;  /* 0x000000ffff177224 */ /* 0x000fe400078e001e */
[----:B------:R-:W-:Y:S02]  /*d260*/  @!P4 IMAD.MOV R7, RZ, RZ, -R7 ;  /* 0x000000ffff07c224 */ /* 0x000fe400078e0a07 */
[----:B------:R-:W-:Y:S02]  /*d270*/  IMAD.MOV.U32 R22, RZ, RZ, R31 ;  /* 0x000000ffff167224 */ /* 0x000fe400078e001f */
[----:B0-----:R-:W-:Y:S01]  /*d280*/  IMAD.MOV.U32 R3, RZ, RZ, R6 ;  /* 0x000000ffff037224 */ /* 0x001fe200078e0006 */
[----:B------:R-:W-:Y:S01]  /*d290*/  MOV R31, R41 ;  /* 0x00000029001f7202 */ /* 0x000fe20000000f00 */
[----:B------:R-:W-:Y:S02]  /*d2a0*/  IMAD.MOV.U32 R30, RZ, RZ, R35 ;  /* 0x000000ffff1e7224 */ /* 0x000fe400078e0023 */
[----:B------:R-:W-:-:S02]  /*d2b0*/  @!P2 IMAD.MOV R3, RZ, RZ, -R3 ;  /* 0x000000ffff03a224 */ /* 0x000fc400078e0a03 */
[----:B------:R-:W-:Y:S02]  /*d2c0*/  IMAD.MOV.U32 R41, RZ, RZ, R51 ;  /* 0x000000ffff297224 */ /* 0x000fe400078e0033 */
[----:B------:R-:W-:Y:S02]  /*d2d0*/  @!P0 IMAD.IADD R10, R10, 0x1, -R0 ;  /* 0x000000010a0a8824 */ /* 0x000fe400078e0a00 */
[----:B------:R-:W-:-:S04]  /*d2e0*/  IMAD.HI.U32 R8, R4, R12, RZ ;  /* 0x0000000c04087227 */ /* 0x000fc800078e00ff */
[----:B------:R-:W-:Y:S01]  /*d2f0*/  IMAD.MOV R8, RZ, RZ, -R8 ;  /* 0x000000ffff087224 */ /* 0x000fe200078e0a08 */
[----:B------:R-:W-:Y:S01]  /*d300*/  ISETP.GE.AND P6, PT, R24, RZ, PT ;  /* 0x000000ff1800720c */ /* 0x000fe20003fc6270 */
[----:B------:R-:W-:Y:S02]  /*d310*/  IMAD.MOV.U32 R24, RZ, RZ, R31 ;  /* 0x000000ffff187224 */ /* 0x000fe400078e001f */
[----:B------:R-:W-:Y:S01]  /*d320*/  IMAD R12, R0, R8, R12 ;  /* 0x00000008000c7224 */ /* 0x000fe200078e020c */
[----:B------:R-:W-:Y:S01]  /*d330*/  IABS R8, R27 ;  /* 0x0000001b00087213 */ /* 0x000fe20000000000 */
[----:B------:R-:W-:Y:S02]  /*d340*/  IMAD.MOV.U32 R31, RZ, RZ, R36 ;  /* 0x000000ffff1f7224 */ /* 0x000fe400078e0024 */
[----:B------:R-:W-:Y:S02]  /*d350*/  IMAD.MOV.U32 R36, RZ, RZ, R37 ;  /* 0x000000ffff247224 */ /* 0x000fe400078e0025 */
[----:B--2---:R-:W-:-:S02]  /*d360*/  IMAD.MOV.U32 R35, RZ, RZ, R43 ;  /* 0x000000ffff237224 */ /* 0x004fc400078e002b */
[----:B------:R-:W2:Y:S04]  /*d370*/  LDL.LU R43, [R1+0x644] ;  /* 0x00064400012b7983 */ /* 0x000ea80000300800 */
[----:B------:R-:W2:Y:S04]  /*d380*/  LDL.LU R51, [R1+0x604] ;  /* 0x0006040001337983 */ /* 0x000ea80000300800 */
[----:B------:R-:W-:Y:S04]  /*d390*/  STL [R1+0x1e8], R7 ;  /* 0x0001e80701007387 */ /* 0x000fe80000100800 */
[----:B------:R0:W-:Y:S02]  /*d3a0*/  STL [R1+0x1e4], R3 ;  /* 0x0001e40301007387 */ /* 0x0001e40000100800 */
[----:B0-----:R-:W-:-:S04]  /*d3b0*/  IMAD.MOV.U32 R3, RZ, RZ, R10 ;  /* 0x000000ffff037224 */ /* 0x001fc800078e000a */
[----:B------:R-:W-:Y:S01]  /*d3c0*/  @!P1 IMAD.MOV R3, RZ, RZ, -R3 ;  /* 0x000000ffff039224 */ /* 0x000fe200078e0a03 */
[----:B------:R-:W-:Y:S01]  /*d3d0*/  ISETP.GE.AND P1, PT, R27, RZ, PT ;  /* 0x000000ff1b00720c */ /* 0x000fe20003f26270 */
[----:B------:R-:W-:-:S03]  /*d3e0*/  IMAD.MOV.U32 R27, RZ, RZ, R30 ;  /* 0x000000ffff1b7224 */ /* 0x000fc600078e001e */
[----:B------:R0:W-:Y:S01]  /*d3f0*/  STL [R1+0x1e0], R3 ;  /* 0x0001e00301007387 */ /* 0x0001e20000100800 */
[----:B---3--:R-:W-:Y:S01]  /*d400*/  MOV R37, R38 ;  /* 0x0000002600257202 */ /* 0x008fe20000000f00 */
[----:B----4-:R-:W-:Y:S02]  /*d410*/  IMAD.MOV.U32 R38, RZ, RZ, R39 ;  /* 0x000000ffff267224 */ /* 0x010fe400078e0027 */
[----:B------:R-:W-:Y:S02]  /*d420*/  IMAD.MOV.U32 R30, RZ, RZ, R42 ;  /* 0x000000ffff1e7224 */ /* 0x000fe400078e002a */
[----:B------:R-:W-:Y:S02]  /*d430*/  IMAD.MOV.U32 R42, RZ, RZ, R45 ;  /* 0x000000ffff2a7224 */ /* 0x000fe400078e002d */
[----:B------:R-:W3:Y:S04]  /*d440*/  LDL.LU R45, [R1+0x5a0] ;  /* 0x0005a000012d7983 */ /* 0x000ee80000300800 */
[----:B------:R-:W4:Y:S01]  /*d450*/  LDL.LU R39, [R1+0x590] ;  /* 0x0005900001277983 */ /* 0x000f220000300800 */
[----:B------:R-:W-:-:S02]  /*d460*/  IABS R9, R25 ;  /* 0x0000001900097213 */ /* 0x000fc40000000000 */
[----:B------:R-:W-:-:S03]  /*d470*/  ISETP.GT.U32.AND P3, PT, R0, R12, PT ;  /* 0x0000000c0000720c */ /* 0x000fc60003f64070 */
[----:B------:R-:W-:-:S04]  /*d480*/  IMAD.HI.U32 R5, R4, R9, RZ ;  /* 0x0000000904057227 */ /* 0x000fc800078e00ff */
[----:B------:R-:W-:-:S04]  /*d490*/  IMAD.MOV R5, RZ, RZ, -R5 ;  /* 0x000000ffff057224 */ /* 0x000fc800078e0a05 */
[----:B------:R-:W-:Y:S02]  /*d4a0*/  IMAD R9, R0, R5, R9 ;  /* 0x0000000500097224 */ /* 0x000fe400078e0209 */
[----:B------:R-:W-:-:S03]  /*d4b0*/  @!P3 IMAD.IADD R12, R12, 0x1, -R0 ;  /* 0x000000010c0cb824 */ /* 0x000fc600078e0a00 */
[C---:B------:R-:W-:Y:S02]  /*d4c0*/  ISETP.GT.U32.AND P2, PT, R0.reuse, R9, PT ;  /* 0x000000090000720c */ /* 0x040fe40003f44070 */
[----:B------:R-:W-:-:S11]  /*d4d0*/  ISETP.GT.U32.AND P3, PT, R0, R12, PT ;  /* 0x0000000c0000720c */ /* 0x000fd60003f64070 */
[--C-:B------:R-:W-:Y:S02]  /*d4e0*/  @!P2 IMAD.IADD R9, R9, 0x1, -R0.reuse ;  /* 0x000000010909a824 */ /* 0x100fe400078e0a00 */
[----:B------:R-:W-:-:S03]  /*d4f0*/  @!P3 IMAD.IADD R12, R12, 0x1, -R0 ;  /* 0x000000010c0cb824 */ /* 0x000fc600078e0a00 */
[----:B------:R-:W-:Y:S01]  /*d500*/  ISETP.GT.U32.AND P2, PT, R0, R9, PT ;  /* 0x000000090000720c */ /* 0x000fe20003f44070 */
[----:B0-----:R-:W-:Y:S01]  /*d510*/  IMAD.MOV.U32 R3, RZ, RZ, R12 ;  /* 0x000000ffff037224 */ /* 0x001fe200078e000c */
[----:B------:R-:W-:-:S03]  /*d520*/  ISETP.GE.AND P5, PT, R25, RZ, PT ;  /* 0x000000ff1900720c */ /* 0x000fc60003fa6270 */
[----:B------:R-:W-:Y:S01]  /*d530*/  @!P6 IMAD.MOV R3, RZ, RZ, -R3 ;  /* 0x000000ffff03e224 */ /* 0x000fe200078e0a03 */
[----:B------:R-:W-:Y:S02]  /*d540*/  IABS R2, R26 ;  /* 0x0000001a00027213 */ /* 0x000fe40000000000 */
[----:B------:R-:W-:Y:S01]  /*d550*/  ISETP.GE.AND P4, PT, R26, RZ, PT ;  /* 0x000000ff1a00720c */ /* 0x000fe20003f86270 */
[----:B------:R-:W-:Y:S01]  /*d560*/  IMAD.MOV.U32 R26, RZ, RZ, R30 ;  /* 0x000000ffff1a7224 */ /* 0x000fe200078e001e */
[----:B------:R-:W-:-:S03]  /*d570*/  MOV R30, R31 ;  /* 0x0000001f001e7202 */ /* 0x000fc60000000f00 */
[----:B------:R-:W-:Y:S01]  /*d580*/  @!P2 IMAD.IADD R9, R9, 0x1, -R0 ;  /* 0x000000010909a824 */ /* 0x000fe200078e0a00 */
[----:B------:R0:W-:Y:S01]  /*d590*/  STL [R1+0x1dc], R3 ;  /* 0x0001dc0301007387 */ /* 0x0001e20000100800 */
[----:B------:R-:W-:Y:S02]  /*d5a0*/  IMAD.MOV.U32 R31, RZ, RZ, R32 ;  /* 0x000000ffff1f7224 */ /* 0x000fe400078e0020 */
[----:B------:R-:W-:Y:S02]  /*d5b0*/  IMAD.MOV.U32 R25, RZ, RZ, R30 ;  /* 0x000000ffff197224 */ /* 0x000fe400078e001e */
[----:B------:R-:W-:Y:S02]  /*d5c0*/  IMAD.MOV.U32 R30, RZ, RZ, R31 ;  /* 0x000000ffff1e7224 */ /* 0x000fe400078e001f */
[----:B0-----:R-:W-:-:S04]  /*d5d0*/  IMAD.MOV.U32 R3, RZ, RZ, R9 ;  /* 0x000000ffff037224 */ /* 0x001fc800078e0009 */
[----:B------:R-:W-:Y:S02]  /*d5e0*/  @!P5 IMAD.MOV R3, RZ, RZ, -R3 ;  /* 0x000000ffff03d224 */ /* 0x000fe400078e0a03 */
[----:B------:R-:W-:-:S04]  /*d5f0*/  IMAD.MOV.U32 R32, RZ, RZ, R33 ;  /* 0x000000ffff207224 */ /* 0x000fc800078e0021 */
[----:B------:R-:W-:Y:S02]  /*d600*/  IMAD.MOV.U32 R31, RZ, RZ, R32 ;  /* 0x000000ffff1f7224 */ /* 0x000fe400078e0020 */
[----:B------:R-:W-:Y:S02]  /*d610*/  IMAD.MOV.U32 R33, RZ, RZ, R34 ;  /* 0x000000ffff217224 */ /* 0x000fe400078e0022 */
[----:B------:R-:W-:-:S04]  /*d620*/  IMAD.MOV.U32 R34, RZ, RZ, R35 ;  /* 0x000000ffff227224 */ /* 0x000fc800078e0023 */
[----:B------:R-:W-:Y:S02]  /*d630*/  IMAD.MOV.U32 R32, RZ, RZ, R34 ;  /* 0x000000ffff207224 */ /* 0x000fe400078e0022 */
[----:B----4-:R-:W-:Y:S02]  /*d640*/  IMAD.MOV.U32 R35, RZ, RZ, R39 ;  /* 0x000000ffff237224 */ /* 0x010fe400078e0027 */
[----:B------:R-:W-:Y:S02]  /*d650*/  IMAD.MOV.U32 R39, RZ, RZ, R42 ;  /* 0x000000ffff277224 */ /* 0x000fe400078e002a */
[----:B------:R-:W-:Y:S02]  /*d660*/  IMAD.MOV.U32 R42, RZ, RZ, R44 ;  /* 0x000000ffff2a7224 */ /* 0x000fe400078e002c */
[----:B------:R-:W-:Y:S01]  /*d670*/  IMAD.MOV.U32 R34, RZ, RZ, R35 ;  /* 0x000000ffff227224 */ /* 0x000fe200078e0023 */
[----:B------:R-:W4:Y:S01]  /*d680*/  LDL.LU R44, [R1+0x5fc] ;  /* 0x0005fc00012c7983 */ /* 0x000f220000300800 */
[----:B------:R-:W-:-:S02]  /*d690*/  IMAD.MOV.U32 R35, RZ, RZ, R36 ;  /* 0x000000ffff237224 */ /* 0x000fc400078e0024 */
[----:B------:R-:W-:Y:S01]  /*d6a0*/  IMAD.MOV.U32 R36, RZ, RZ, R38 ;  /* 0x000000ffff247224 */ /* 0x000fe200078e0026 */
[----:B------:R0:W-:Y:S04]  /*d6b0*/  STL [R1+0x1d8], R3 ;  /* 0x0001d80301007387 */ /* 0x0001e80000100800 */
        /* <DEDUP_REMOVED lines=8> */
[----:B------:R-:W-:Y:S01]  /*d740*/  IABS R6, R29 ;  /* 0x0000001d00067213 */ /* 0x000fe20000000000 */
[----:B------:R-:W-:-:S04]  /*d750*/  IMAD.HI.U32 R11, R4, R7, RZ ;  /* 0x00000007040b7227 */ /* 0x000fc800078e00ff */
[----:B------:R-:W-:Y:S02]  /*d760*/  IMAD R8, R0, R5, R8 ;  /* 0x0000000500087224 */ /* 0x000fe400078e0208 */
[----:B------:R-:W-:Y:S02]  /*d770*/  @!P0 IMAD.IADD R2, R2, 0x1, -R0 ;  /* 0x0000000102028824 */ /* 0x000fe400078e0a00 */
[----:B------:R-:W-:Y:S01]  /*d780*/  IMAD.MOV R11, RZ, RZ, -R11 ;  /* 0x000000ffff0b7224 */ /* 0x000fe200078e0a0b */
[----:B------:R-:W-:Y:S01]  /*d790*/  ISETP.GT.U32.AND P3, PT, R0, R8, PT ;  /* 0x000000080000720c */ /* 0x000fe20003f64070 */
[----:B------:R-:W-:Y:S01]  /*d7a0*/  IMAD.HI.U32 R10, R4, R6, RZ ;  /* 0x00000006040a7227 */ /* 0x000fe200078e00ff */
[----:B------:R-:W-:-:S03]  /*d7b0*/  ISETP.GT.U32.AND P0, PT, R0, R2, PT ;  /* 0x000000020000720c */ /* 0x000fc60003f04070 */
[----:B------:R-:W-:Y:S02]  /*d7c0*/  IMAD R7, R0, R11, R7 ;  /* 0x0000000b00077224 */ /* 0x000fe400078e0207 */
[----:B------:R-:W-:-:S03]  /*d7d0*/  IMAD.MOV R10, RZ, RZ, -R10 ;  /* 0x000000ffff0a7224 */ /* 0x000fc600078e0a0a */
[C---:B------:R-:W-:Y:S01]  /*d7e0*/  ISETP.GT.U32.AND P2, PT, R0.reuse, R7, PT ;  /* 0x000000070000720c */ /* 0x040fe20003f44070 */
[----:B------:R-:W-:Y:S02]  /*d7f0*/  IMAD R6, R0, R10, R6 ;  /* 0x0000000a00067224 */ /* 0x000fe400078e0206 */
[--C-:B------:R-:W-:Y:S02]  /*d800*/  @!P3 IMAD.IADD R8, R8, 0x1, -R0.reuse ;  /* 0x000000010808b824 */ /* 0x100fe400078e0a00 */
[----:B------:R-:W-:Y:S01]  /*d810*/  @!P0 IMAD.IADD R2, R2, 0x1, -R0 ;  /* 0x0000000102028824 */ /* 0x000fe200078e0a00 */
[C---:B------:R-:W-:Y:S02]  /*d820*/  ISETP.GT.U32.AND P0, PT, R0.reuse, R6, PT ;  /* 0x000000060000720c */ /* 0x040fe40003f04070 */
[----:B------:R-:W-:-:S05]  /*d830*/  ISETP.GT.U32.AND P6, PT, R0, R8, PT ;  /* 0x000000080000720c */ /* 0x000fca0003fc4070 */
[----:B------:R-:W-:-:S06]  /*d840*/  @!P2 IMAD.IADD R7, R7, 0x1, -R0 ;  /* 0x000000010707a824 */ /* 0x000fcc00078e0a00 */
[----:B------:R-:W-:Y:S01]  /*d850*/  @!P0 IMAD.IADD R6, R6, 0x1, -R0 ;  /* 0x0000000106068824 */ /* 0x000fe200078e0a00 */
[----:B------:R-:W-:Y:S02]  /*d860*/  ISETP.GT.U32.AND P0, PT, R0, R7, PT ;  /* 0x000000070000720c */ /* 0x000fe40003f04070 */
[----:B------:R-:W-:Y:S01]  /*d870*/  @!P6 IADD3 R8, R8, -R0, RZ ;  /* 0x800000000808e210 */ /* 0x000fe20007ffe0ff */
[----:B------:R-:W-:Y:S01]  /*d880*/  IMAD.MOV.U32 R9, RZ, RZ, R2 ;  /* 0x000000ffff097224 */ /* 0x000fe200078e0002 */
[----:B------:R-:W-:-:S03]  /*d890*/  ISETP.GE.AND P3, PT, R28, RZ, PT ;  /* 0x000000ff1c00720c */ /* 0x000fc60003f66270 */
[----:B0-----:R-:W-:Y:S01]  /*d8a0*/  IMAD.MOV.U32 R3, RZ, RZ, R8 ;  /* 0x000000ffff037224 */ /* 0x001fe200078e0008 */
[----:B------:R-:W-:Y:S01]  /*d8b0*/  ISETP.GE.AND P2, PT, R29, RZ, PT ;  /* 0x000000ff1d00720c */ /* 0x000fe20003f46270 */
[----:B------:R-:W-:Y:S02]  /*d8c0*/  @!P4 IMAD.MOV R9, RZ, RZ, -R9 ;  /* 0x000000ffff09c224 */ /* 0x000fe400078e0a09 */
[----:B------:R-:W-:Y:S02]  /*d8d0*/  IMAD.MOV.U32 R29, RZ, RZ, R30 ;  /* 0x000000ffff1d7224 */ /* 0x000fe400078e001e */
[----:B------:R-:W-:Y:S02]  /*d8e0*/  IMAD.MOV.U32 R28, RZ, RZ, R31 ;  /* 0x000000ffff1c7224 */ /* 0x000fe400078e001f */
[----:B------:R-:W-:Y:S02]  /*d8f0*/  IMAD.MOV.U32 R31, RZ, RZ, R34 ;  /* 0x000000ffff1f7224 */ /* 0x000fe400078e0022 */
[----:B------:R-:W-:-:S02]  /*d900*/  IMAD.MOV.U32 R30, RZ, RZ, R35 ;  /* 0x000000ffff1e7224 */ /* 0x000fc400078e0023 */
[----:B------:R-:W-:Y:S01]  /*d910*/  @!P1 IMAD.MOV R3, RZ, RZ, -R3 ;  /* 0x000000ffff039224 */ /* 0x000fe200078e0a03 */
[----:B------:R-:W-:Y:S01]  /*d920*/  STL [R1+0x1d4], R9 ;  /* 0x0001d40901007387 */ /* 0x000fe20000100800 */
[----:B------:R-:W-:Y:S02]  /*d930*/  IMAD.MOV.U32 R35, RZ, RZ, R40 ;  /* 0x000000ffff237224 */ /* 0x000fe400078e0028 */
[----:B------:R-:W-:Y:S02]  /*d940*/  @!P0 IMAD.IADD R7, R7, 0x1, -R0 ;  /* 0x0000000107078824 */ /* 0x000fe400078e0a00 */
[----:B------:R-:W-:Y:S02]  /*d950*/  IMAD.MOV.U32 R40, RZ, RZ, R47 ;  /* 0x000000ffff287224 */ /* 0x000fe400078e002f */
[----:B------:R-:W-:Y:S01]  /*d960*/  IMAD.MOV.U32 R47, RZ, RZ, R54 ;  /* 0x000000ffff2f7224 */ /* 0x000fe200078e0036 */
[----:B------:R-:W-:Y:S02]  /*d970*/  ISETP.GT.U32.AND P5, PT, R0, R6, PT ;  /* 0x000000060000720c */ /* 0x000fe40003fa4070 */
[----:B------:R-:W-:-:S11]  /*d980*/  IABS R12, R27 ;  /* 0x0000001b000c7213 */ /* 0x000fd60000000000 */
[----:B------:R-:W-:-:S04]  /*d990*/  @!P5 IMAD.IADD R6, R6, 0x1, -R0 ;  /* 0x000000010606d824 */ /* 0x000fc800078e0a00 */
[----:B------:R-:W-:Y:S01]  /*d9a0*/  @!P2 IMAD.MOV R6, RZ, RZ, -R6 ;  /* 0x000000ffff06a224 */ /* 0x000fe200078e0a06 */
[----:B------:R-:W-:Y:S01]  /*d9b0*/  ISETP.GE.AND P2, PT, R27, RZ, PT ;  /* 0x000000ff1b00720c */ /* 0x000fe20003f46270 */
[----:B------:R-:W-:Y:S02]  /*d9c0*/  IMAD.MOV.U32 R27, RZ, RZ, R30 ;  /* 0x000000ffff1b7224 */ /* 0x000fe400078e001e */
[----:B------:R-:W-:Y:S02]  /*d9d0*/  IMAD.MOV.U32 R30, RZ, RZ, R31 ;  /* 0x000000ffff1e7224 */ /* 0x000fe400078e001f */
[----:B------:R-:W-:Y:S02]  /*d9e0*/  IMAD.MOV.U32 R31, RZ, RZ, R32 ;  /* 0x000000ffff1f7224 */ /* 0x000fe400078e0020 */
[----:B------:R-:W-:Y:S02]  /*d9f0*/  IMAD.MOV.U32 R32, RZ, RZ, R41 ;  /* 0x000000ffff207224 */ /* 0x000fe400078e0029 */
[----:B--2---:R-:W-:-:S02]  /*da00*/  IMAD.MOV.U32 R34, RZ, RZ, R38 ;  /* 0x000000ffff227224 */ /* 0x004fc400078e0026 */
[----:B------:R-:W-:Y:S02]  /*da10*/  IMAD.MOV.U32 R38, RZ, RZ, R50 ;  /* 0x000000ffff267224 */ /* 0x000fe400078e0032 */
[----:B------:R-:W2:Y:S04]  /*da20*/  LDL.LU R50, [R1+0x660] ;  /* 0x0006600001327983 */ /* 0x000ea80000300800 */
[----:B------:R-:W2:Y:S04]  /*da30*/  LDL.LU R54, [R1+0x670] ;  /* 0x0006700001367983 */ /* 0x000ea80000300800 */
[----:B------:R0:W-:Y:S02]  /*da40*/  STL [R1+0x1d0], R3 ;  /* 0x0001d00301007387 */ /* 0x0001e40000100800 */
[----:B0-----:R-:W-:-:S05]  /*da50*/  MOV R3, R7 ;  /* 0x0000000700037202 */ /* 0x001fca0000000f00 */
[----:B------:R-:W-:-:S05]  /*da60*/  @!P3 IMAD.MOV R3, RZ, RZ, -R3 ;  /* 0x000000ffff03b224 */ /* 0x000fca00078e0a03 */
[----:B------:R0:W-:Y:S04]  /*da70*/  STL [R1+0x1cc], R3 ;  /* 0x0001cc0301007387 */ /* 0x0001e80000100800 */
[----:B0-----:R-:W2:Y:S04]  /*da80*/  LDL.LU R3, [R1+0x6f4] ;  /* 0x0006f40001037983 */ /* 0x001ea80000300800 */
[----:B------:R0:W-:Y:S04]  /*da90*/  STL [R1+0x1c8], R6 ;  /* 0x0001c80601007387 */ /* 0x0001e80000100800 */
[----:B------:R-:W2:Y:S01]  /*daa0*/  LDL.LU R41, [R1+0x5f8] ;  /* 0x0005f80001297983 */ /* 0x000ea20000300800 */
[----:B------:R-:W-:-:S05]  /*dab0*/  IABS R14, R22 ;  /* 0x00000016000e7213 */ /* 0x000fca0000000000 */
[----:B------:R-:W-:Y:S01]  /*dac0*/  IMAD.HI.U32 R11, R4, R14, RZ ;  /* 0x0000000e040b7227 */ /* 0x000fe200078e00ff */
[----:B------:R-:W-:-:S03]  /*dad0*/  IABS R5, R23 ;  /* 0x0000001700057213 */ /* 0x000fc60000000000 */
[----:B------:R-:W-:Y:S01]  /*dae0*/  IMAD.MOV R11, RZ, RZ, -R11 ;  /* 0x000000ffff0b7224 */ /* 0x000fe200078e0a0b */
[----:B------:R-:W-:Y:S01]  /*daf0*/  IABS R13, R24 ;  /* 0x00000018000d7213 */ /* 0x000fe20000000000 */
[----:B------:R-:W-:-:S04]  /*db00*/  IMAD.HI.U32 R10, R4, R5, RZ ;  /* 0x00000005040a7227 */ /* 0x000fc800078e00ff */
[----:B------:R-:W-:Y:S02]  /*db10*/  IMAD R14, R0, R11, R14 ;  /* 0x0000000b000e7224 */ /* 0x000fe400078e020e */
[----:B------:R-:W-:Y:S02]  /*db20*/  IMAD.MOV R10, RZ, RZ, -R10 ;  /* 0x000000ffff0a7224 */ /* 0x000fe400078e0a0a */
[----:B------:R-:W-:Y:S01]  /*db30*/  IMAD.HI.U32 R2, R4, R13, RZ ;  /* 0x0000000d04027227 */ /* 0x000fe200078e00ff */
[----:B------:R-:W-:-:S03]  /*db40*/  ISETP.GT.U32.AND P6, PT, R0, R14, PT ;  /* 0x0000000e0000720c */ /* 0x000fc60003fc4070 */
[----:B------:R-:W-:Y:S02]  /*db50*/  IMAD R5, R0, R10, R5 ;  /* 0x0000000a00057224 */ /* 0x000fe400078e0205 */
[----:B------:R-:W-:-:S03]  /*db60*/  IMAD.MOV R2, RZ, RZ, -R2 ;  /* 0x000000ffff027224 */ /* 0x000fc600078e0a02 */
[C---:B------:R-:W-:Y:S01]  /*db70*/  ISETP.GT.U32.AND P1, PT, R0.reuse, R5, PT ;  /* 0x000000050000720c */ /* 0x040fe20003f24070 */
[----:B------:R-:W-:-:S04]  /*db80*/  IMAD R13, R0, R2, R13 ;  /* 0x00000002000d7224 */ /* 0x000fc800078e020d */
[----:B------:R-:W-:Y:S01]  /*db90*/  @!P6 IMAD.IADD R14, R14, 0x1, -R0 ;  /* 0x000000010e0ee824 */ /* 0x000fe200078e0a00 */
[----:B------:R-:W-:Y:S01]  /*dba0*/  ISETP.GT.U32.AND P6, PT, R0, R13, PT ;  /* 0x0000000d0000720c */ /* 0x000fe20003fc4070 */
[----:B------:R-:W-:Y:S01]  /*dbb0*/  IMAD.HI.U32 R2, R4, R12, RZ ;  /* 0x0000000c04027227 */ /* 0x000fe200078e00ff */
[----:B------:R-:W-:-:S05]  /*dbc0*/  IABS R8, R26 ;  /* 0x0000001a00087213 */ /* 0x000fca0000000000 */
[----:B------:R-:W-:Y:S01]  /*dbd0*/  @!P1 IMAD.IADD R5, R5, 0x1, -R0 ;  /* 0x0000000105059824 */ /* 0x000fe200078e0a00 */
[----:B------:R-:W-:Y:S01]  /*dbe0*/  ISETP.GT.U32.AND P1, PT, R0, R14, PT ;  /* 0x0000000e0000720c */ /* 0x000fe20003f24070 */
[----:B------:R-:W-:-:S04]  /*dbf0*/  IMAD.MOV R2, RZ, RZ, -R2 ;  /* 0x000000ffff027224 */ /* 0x000fc800078e0a02 */
[----:B------:R-:W-:Y:S02]  /*dc00*/  @!P6 IMAD.IADD R13, R13, 0x1, -R0 ;  /* 0x000000010d0de824 */ /* 0x000fe400078e0a00 */
[----:B------:R-:W-:Y:S02]  /*dc10*/  IMAD R12, R0, R2, R12 ;  /* 0x00000002000c7224 */ /* 0x000fe400078e020c */
[----:B------:R-:W-:Y:S01]  /*dc20*/  IMAD.HI.U32 R10, R4, R8, RZ ;  /* 0x00000008040a7227 */ /* 0x000fe200078e00ff */
[----:B------:R-:W-:-:S03]  /*dc30*/  ISETP.GT.U32.AND P6, PT, R0, R13, PT ;  /* 0x0000000d0000720c */ /* 0x000fc60003fc4070 */
[----:B------:R-:W-:Y:S01]  /*dc40*/  @!P1 IMAD.IADD R14, R14, 0x1, -R0 ;  /* 0x000000010e0e9824 */ /* 0x000fe200078e0a00 */
[----:B------:R-:W-:Y:S01]  /*dc50*/  ISETP.GT.U32.AND P1, PT, R0, R12, PT ;  /* 0x0000000c0000720c */ /* 0x000fe20003f24070 */
[----:B------:R-:W-:Y:S01]  /*dc60*/  IMAD.MOV R10, RZ, RZ, -R10 ;  /* 0x000000ffff0a7224 */ /* 0x000fe200078e0a0a */
[----:B------:R-:W-:-:S03]  /*dc70*/  ISETP.GE.AND P4, PT, R22, RZ, PT ;  /* 0x000000ff1600720c */ /* 0x000fc60003f86270 */
[C---:B------:R-:W-:Y:S01]  /*dc80*/  IMAD R8, R0.reuse, R10, R8 ;  /* 0x0000000a00087224 */ /* 0x040fe200078e0208 */
[----:B------:R-:W-:-:S03]  /*dc90*/  ISETP.GT.U32.AND P3, PT, R0, R5, PT ;  /* 0x000000050000720c */ /* 0x000fc60003f64070 */
[--C-:B------:R-:W-:Y:S01]  /*dca0*/  @!P6 IMAD.IADD R13, R13, 0x1, -R0.reuse ;  /* 0x000000010d0de824 */ /* 0x100fe200078e0a00 */
[----:B------:R-:W-:Y:S02]  /*dcb0*/  ISETP.GT.U32.AND P6, PT, R0, R8, PT ;  /* 0x000000080000720c */ /* 0x000fe40003fc4070 */
[----:B------:R-:W-:Y:S02]  /*dcc0*/  IABS R9, R25 ;  /* 0x0000001900097213 */ /* 0x000fe40000000000 */
[----:B------:R-:W-:Y:S01]  /*dcd0*/  IABS R7, R29 ;  /* 0x0000001d00077213 */ /* 0x000fe20000000000 */
[----:B------:R-:W-:Y:S01]  /*dce0*/  @!P1 IMAD.IADD R12, R12, 0x1, -R0 ;  /* 0x000000010c0c9824 */ /* 0x000fe200078e0a00 */
[----:B------:R-:W-:Y:S01]  /*dcf0*/  ISETP.GE.AND P0, PT, R23, RZ, PT ;  /* 0x000000ff1700720c */ /* 0x000fe20003f06270 */
[----:B------:R-:W-:Y:S01]  /*dd00*/  IMAD.HI.U32 R2, R4, R9, RZ ;  /* 0x0000000904027227 */ /* 0x000fe200078e00ff */
[----:B------:R-:W-:Y:S02]  /*dd10*/  ISETP.GE.AND P5, PT, R24, RZ, PT ;  /* 0x000000ff1800720c */ /* 0x000fe40003fa6270 */
[----:B------:R-:W-:Y:S01]  /*dd20*/  ISETP.GE.AND P1, PT, R29, RZ, PT ;  /* 0x000000ff1d00720c */ /* 0x000fe20003f26270 */
[----:B------:R-:W-:Y:S01]  /*dd30*/  IMAD.HI.U32 R11, R4, R7, RZ ;  /* 0x00000007040b7227 */ /* 0x000fe200078e00ff */
[----:B------:R-:W-:-:S03]  /*dd40*/  MOV R29, R31 ;  /* 0x0000001f001d7202 */ /* 0x000fc60000000f00 */
[----:B------:R-:W-:Y:S02]  /*dd50*/  IMAD.MOV.U32 R31, RZ, RZ, R33 ;  /* 0x000000ffff1f7224 */ /* 0x000fe400078e0021 */
[----:B------:R-:W-:Y:S02]  /*dd60*/  IMAD.MOV.U32 R24, RZ, RZ, R30 ;  /* 0x000000ffff187224 */ /* 0x000fe400078e001e */
[----:B------:R-:W-:Y:S02]  /*dd70*/  IMAD.MOV.U32 R33, RZ, RZ, R34 ;  /* 0x000000ffff217224 */ /* 0x000fe400078e0022 */
[----:B------:R-:W-:Y:S02]  /*dd80*/  @!P4 IMAD.MOV R14, RZ, RZ, -R14 ;  /* 0x000000ffff0ec224 */ /* 0x000fe400078e0a0e */
[----:B------:R-:W-:Y:S02]  /*dd90*/  IMAD.MOV.U32 R34, RZ, RZ, R36 ;  /* 0x000000ffff227224 */ /* 0x000fe400078e0024 */
[----:B------:R-:W-:-:S02]  /*dda0*/  IMAD.MOV.U32 R30, RZ, RZ, R42 ;  /* 0x000000ffff1e7224 */ /* 0x000fc400078e002a */
[----:B------:R-:W-:Y:S02]  /*ddb0*/  @!P3 IMAD.IADD R5, R5, 0x1, -R0 ;  /* 0x000000010505b824 */ /* 0x000fe400078e0a00 */
[----:B------:R-:W-:Y:S02]  /*ddc0*/  IMAD.MOV R2, RZ, RZ, -R2 ;  /* 0x000000ffff027224 */ /* 0x000fe400078e0a02 */
[----:B------:R-:W-:Y:S02]  /*ddd0*/  IMAD.MOV R11, RZ, RZ, -R11 ;  /* 0x000000ffff0b7224 */ /* 0x000fe400078e0a0b */
[----:B------:R-:W-:Y:S02]  /*dde0*/  IMAD.MOV.U32 R36, RZ, RZ, R37 ;  /* 0x000000ffff247224 */ /* 0x000fe400078e0025 */
[----:B------:R-:W-:Y:S02]  /*ddf0*/  IMAD.MOV.U32 R42, RZ, RZ, R55 ;  /* 0x000000ffff2a7224 */ /* 0x000fe400078e0037 */
[----:B------:R-:W-:Y:S01]  /*de00*/  IMAD.MOV.U32 R37, RZ, RZ, R39 ;  /* 0x000000ffff257224 */ /* 0x000fe200078e0027 */
[----:B------:R-:W2:Y:S01]  /*de10*/  LDL.LU R55, [R1+0x67c] ;  /* 0x00067c0001377983 */ /* 0x000ea20000300800 */
[----:B------:R-:W-:Y:S01]  /*de20*/  @!P6 IMAD.IADD R8, R8, 0x1, -R0 ;  /* 0x000000010808e824 */ /* 0x000fe200078e0a00 */
[----:B0-----:R-:W-:-:S02]  /*de30*/  IABS R6, R28 ;  /* 0x0000001c00067213 */ /* 0x001fc40000000000 */
[----:B------:R-:W2:Y:S01]  /*de40*/  LDL.LU R39, [R1+0x5d8] ;  /* 0x0005d80001277983 */ /* 0x000ea20000300800 */
[C---:B------:R-:W-:Y:S02]  /*de50*/  IMAD R9, R0.reuse, R2, R9 ;  /* 0x0000000200097224 */ /* 0x040fe400078e0209 */
[C---:B------:R-:W-:Y:S01]  /*de60*/  IMAD R7, R0.reuse, R11, R7 ;  /* 0x0000000b00077224 */ /* 0x040fe200078e0207 */
[----:B------:R0:W-:Y:S01]  /*de70*/  STL [R1+0x1c4], R14 ;  /* 0x0001c40e01007387 */ /* 0x0001e20000100800 */
[----:B------:R-:W-:Y:S01]  /*de80*/  ISETP.GT.U32.AND P6, PT, R0, R8, PT ;  /* 0x000000080000720c */ /* 0x000fe20003fc4070 */
[----:B------:R-:W-:Y:S01]  /*de90*/  IMAD.HI.U32 R10, R4, R6, RZ ;  /* 0x00000006040a7227 */ /* 0x000fe200078e00ff */
[----:B------:R-:W-:-:S03]  /*dea0*/  ISETP.GT.U32.AND P4, PT, R0, R12, PT ;  /* 0x0000000c0000720c */ /* 0x000fc60003f84070 */
[----:B------:R-:W-:Y:S02]  /*deb0*/  @!P5 IMAD.MOV R13, RZ, RZ, -R13 ;  /* 0x000000ffff0dd224 */ /* 0x000fe400078e0a0d */
[----:B0-----:R-:W-:Y:S01]  /*dec0*/  IMAD.MOV.U32 R14, RZ, RZ, R5 ;  /* 0x000000ffff0e7224 */ /* 0x001fe200078e0005 */
[----:B------:R-:W-:-:S03]  /*ded0*/  ISETP.GT.U32.AND P5, PT, R0, R7, PT ;  /* 0x000000070000720c */ /* 0x000fc60003fa4070 */
[----:B------:R-:W-:Y:S01]  /*dee0*/  @!P0 IMAD.MOV R14, RZ, RZ, -R14 ;  /* 0x000000ffff0e8224 */ /* 0x000fe200078e0a0e */
[----:B------:R-:W-:Y:S01]  /*def0*/  ISETP.GT.U32.AND P0, PT, R0, R9, PT ;  /* 0x000000090000720c */ /* 0x000fe20003f04070 */
[----:B------:R-:W-:-:S04]  /*df00*/  IMAD.MOV R10, RZ, RZ, -R10 ;  /* 0x000000ffff0a7224 */ /* 0x000fc800078e0a0a */
[----:B------:R-:W-:Y:S02]  /*df10*/  IMAD R6, R0, R10, R6 ;  /* 0x0000000a00067224 */ /* 0x000fe400078e0206 */
[--C-:B------:R-:W-:Y:S01]  /*df20*/  @!P6 IMAD.IADD R8, R8, 0x1, -R0.reuse ;  /* 0x000000010808e824 */ /* 0x100fe200078e0a00 */
[----:B------:R-:W-:Y:S01]  /*df30*/  ISETP.GE.AND P3, PT, R26, RZ, PT ;  /* 0x000000ff1a00720c */ /* 0x000fe20003f66270 */
[--C-:B------:R-:W-:Y:S01]  /*df40*/  @!P4 IMAD.IADD R12, R12, 0x1, -R0.reuse ;  /* 0x000000010c0cc824 */ /* 0x100fe200078e0a00 */
[C---:B------:R-:W-:Y:S01]  /*df50*/  ISETP.GT.U32.AND P6, PT, R0.reuse, R6, PT ;  /* 0x000000060000720c */ /* 0x040fe20003fc4070 */
[--C-:B------:R-:W-:Y:S02]  /*df60*/  @!P5 IMAD.IADD R7, R7, 0x1, -R0.reuse ;  /* 0x000000010707d824 */ /* 0x100fe400078e0a00 */
[----:B------:R-:W-:Y:S02]  /*df70*/  @!P0 IMAD.IADD R9, R9, 0x1, -R0 ;  /* 0x0000000109098824 */ /* 0x000fe400078e0a00 */
[----:B------:R-:W-:Y:S01]  /*df80*/  IMAD.MOV.U32 R26, RZ, RZ, R30 ;  /* 0x000000ffff1a7224 */ /* 0x000fe200078e001e */
[----:B------:R-:W-:Y:S01]  /*df90*/  MOV R30, R31 ;  /* 0x0000001f001e7202 */ /* 0x000fe20000000f00 */
[----:B------:R-:W-:Y:S01]  /*dfa0*/  IMAD.MOV.U32 R31, RZ, RZ, R32 ;  /* 0x000000ffff1f7224 */ /* 0x000fe200078e0020 */
[C---:B------:R-:W-:Y:S01]  /*dfb0*/  ISETP.GT.U32.AND P5, PT, R0.reuse, R7, PT ;  /* 0x000000070000720c */ /* 0x040fe20003fa4070 */
[----:B------:R-:W-:Y:S01]  /*dfc0*/  @!P2 IMAD.MOV R12, RZ, RZ, -R12 ;  /* 0x000000ffff0ca224 */ /* 0x000fe200078e0a0c */
[----:B------:R-:W-:Y:S01]  /*dfd0*/  ISETP.GT.U32.AND P2, PT, R0, R9, PT ;  /* 0x000000090000720c */ /* 0x000fe20003f44070 */
[----:B------:R-:W-:Y:S01]  /*dfe0*/  IMAD.MOV.U32 R32, RZ, RZ, R35 ;  /* 0x000000ffff207224 */ /* 0x000fe200078e0023 */
[----:B------:R-:W-:Y:S01]  /*dff0*/  ISETP.GE.AND P4, PT, R28, RZ, PT ;  /* 0x000000ff1c00720c */ /* 0x000fe20003f86270 */
[----:B------:R-:W-:-:S02]  /*e000*/  IMAD.MOV.U32 R35, RZ, RZ, R37 ;  /* 0x000000ffff237224 */ /* 0x000fc400078e0025 */
[----:B---3--:R-:W-:Y:S02]  /*e010*/  IMAD.MOV.U32 R37, RZ, RZ, R45 ;  /* 0x000000ffff257224 */ /* 0x008fe400078e002d */
[----:B------:R-:W-:Y:S02]  /*e020*/  IMAD.MOV.U32 R28, RZ, RZ, R30 ;  /* 0x000000ffff1c7224 */ /* 0x000fe400078e001e */
[----:B------:R-:W-:Y:S02]  /*e030*/  IMAD.MOV.U32 R30, RZ, RZ, R31 ;  /* 0x000000ffff1e7224 */ /* 0x000fe400078e001f */
[----:B------:R-:W-:Y:S02]  /*e040*/  IMAD.MOV.U32 R31, RZ, RZ, R35 ;  /* 0x000000ffff1f7224 */ /* 0x000fe400078e0023 */
[----:B------:R-:W-:Y:S02]  /*e050*/  IMAD.MOV.U32 R35, RZ, RZ, R37 ;  /* 0x000000ffff237224 */ /* 0x000fe400078e0025 */
[----:B------:R-:W-:Y:S01]  /*e060*/  @!P6 IMAD.IADD R6, R6, 0x1, -R0 ;  /* 0x000000010606e824 */ /* 0x000fe200078e0a00 */
[----:B------:R-:W-:Y:S01]  /*e070*/  ISETP.GE.AND P6, PT, R25, RZ, PT ;  /* 0x000000ff1900720c */ /* 0x000fe20003fc6270 */
[----:B------:R-:W-:Y:S01]  /*e080*/  IMAD.MOV.U32 R25, RZ, RZ, R30 ;  /* 0x000000ffff197224 */ /* 0x000fe200078e001e */
[----:B------:R-:W-:Y:S01]  /*e090*/  MOV R30, R31 ;  /* 0x0000001f001e7202 */ /* 0x000fe20000000f00 */
[----:B------:R-:W-:Y:S01]  /*e0a0*/  STL [R1+0x1c0], R14 ;  /* 0x0001c00e01007387 */ /* 0x000fe20000100800 */
[----:B------:R-:W-:-:S02]  /*e0b0*/  @!P3 IMAD.MOV R8, RZ, RZ, -R8 ;  /* 0x000000ffff08b224 */ /* 0x000fc400078e0a08 */
[----:B------:R-:W-:Y:S01]  /*e0c0*/  IMAD.MOV.U32 R31, RZ, RZ, R35 ;  /* 0x000000ffff1f7224 */ /* 0x000fe200078e0023 */
[----:B------:R0:W-:Y:S01]  /*e0d0*/  STL [R1+0x1bc], R13 ;  /* 0x0001bc0d01007387 */ /* 0x0001e20000100800 */
[----:B------:R-:W-:Y:S01]  /*e0e0*/  IMAD.MOV.U32 R45, RZ, RZ, R58 ;  /* 0x000000ffff2d7224 */ /* 0x000fe200078e003a */
[----:B------:R-:W-:Y:S01]  /*e0f0*/  IABS R11, R27 ;  /* 0x0000001b000b7213 */ /* 0x000fe20000000000 */
[--C-:B------:R-:W-:Y:S01]  /*e100*/  @!P2 IMAD.IADD R9, R9, 0x1, -R0.reuse ;  /* 0x000000010909a824 */ /* 0x100fe200078e0a00 */
[----:B------:R-:W3:Y:S01]  /*e110*/  LDL.LU R58, [R1+0x63c] ;  /* 0x00063c00013a7983 */ /* 0x000ee20000300800 */
[----:B------:R-:W-:Y:S01]  /*e120*/  @!P5 IMAD.IADD R7, R7, 0x1, -R0 ;  /* 0x000000010707d824 */ /* 0x000fe200078e0a00 */
[----:B------:R-:W-:Y:S01]  /*e130*/  ISETP.GE.AND P2, PT, R27, RZ, PT ;  /* 0x000000ff1b00720c */ /* 0x000fe20003f46270 */
[----:B----4-:R-:W-:Y:S01]  /*e140*/  IMAD.MOV.U32 R37, RZ, RZ, R44 ;  /* 0x000000ffff257224 */ /* 0x010fe200078e002c */
[----:B------:R-:W-:Y:S01]  /*e150*/  STL [R1+0x1b8], R12 ;  /* 0x0001b80c01007387 */ /* 0x000fe20000100800 */
[----:B------:R-:W-:Y:S01]  /*e160*/  ISETP.GE.AND P5, PT, R29, RZ, PT ;  /* 0x000000ff1d00720c */ /* 0x000fe20003fa6270 */
[----:B------:R-:W-:-:S02]  /*e170*/  IMAD.MOV.U32 R27, RZ, RZ, R31 ;  /* 0x000000ffff1b7224 */ /* 0x000fc400078e001f */
[----:B------:R-:W4:Y:S01]  /*e180*/  LDL.LU R44, [R1+0x600] ;  /* 0x00060000012c7983 */ /* 0x000f220000300800 */
[----:B------:R-:W-:Y:S02]  /*e190*/  IMAD.MOV.U32 R31, RZ, RZ, R33 ;  /* 0x000000ffff1f7224 */ /* 0x000fe400078e0021 */
[----:B------:R-:W-:Y:S01]  /*e1a0*/  IMAD.MOV.U32 R33, RZ, RZ, R36 ;  /* 0x000000ffff217224 */ /* 0x000fe200078e0024 */
[----:B------:R1:W-:Y:S01]  /*e1b0*/  STL [R1+0x1b4], R8 ;  /* 0x0001b40801007387 */ /* 0x0003e20000100800 */
[----:B------:R-:W-:Y:S02]  /*e1c0*/  ISETP.GT.U32.AND P3, PT, R0, R6, PT ;  /* 0x000000060000720c */ /* 0x000fe40003f64070 */
[----:B0-----:R-:W-:-:S05]  /*e1d0*/  MOV R13, R7 ;  /* 0x00000007000d7202 */ /* 0x001fca0000000f00 */
[----:B------:R-:W-:-:S06]  /*e1e0*/  @!P1 IMAD.MOV R13, RZ, RZ, -R13 ;  /* 0x000000ffff0d9224 */ /* 0x000fcc00078e0a0d */
[----:B------:R-:W-:-:S04]  /*e1f0*/  @!P3 IMAD.IADD R6, R6, 0x1, -R0 ;  /* 0x000000010606b824 */ /* 0x000fc800078e0a00 */
[----:B------:R-:W-:Y:S01]  /*e200*/  @!P4 IMAD.MOV R6, RZ, RZ, -R6 ;  /* 0x000000ffff06c224 */ /* 0x000fe200078e0a06 */
[----:B------:R-:W-:Y:S02]  /*e210*/  ISETP.GE.AND P4, PT, R26, RZ, PT ;  /* 0x000000ff1a00720c */ /* 0x000fe40003f86270 */
[----:B--2---:R-:W-:-:S05]  /*e220*/  IABS R2, R3 ;  /* 0x0000000300027213 */ /* 0x004fca0000000000 */
[----:B------:R-:W-:-:S04]  /*e230*/  IMAD.HI.U32 R10, R4, R2, RZ ;  /* 0x00000002040a7227 */ /* 0x000fc800078e00ff */
[----:B------:R-:W-:-:S04]  /*e240*/  IMAD.MOV R10, RZ, RZ, -R10 ;  /* 0x000000ffff0a7224 */ /* 0x000fc800078e0a0a */
[----:B------:R-:W-:Y:S01]  /*e250*/  IMAD R2, R0, R10, R2 ;  /* 0x0000000a00027224 */ /* 0x000fe200078e0202 */
[----:B------:R-:W-:Y:S01]  /*e260*/  IABS R10, R29 ;  /* 0x0000001d000a7213 */ /* 0x000fe20000000000 */
[----:B------:R-:W-:Y:S02]  /*e270*/  IMAD.MOV.U32 R29, RZ, RZ, R30 ;  /* 0x000000ffff1d7224 */ /* 0x000fe400078e001e */
[----:B------:R-:W-:Y:S02]  /*e280*/  IMAD.MOV.U32 R35, RZ, RZ, R41 ;  /* 0x000000ffff237224 */ /* 0x000fe400078e0029 */
[----:B------:R-:W-:Y:S01]  /*e290*/  IMAD.MOV.U32 R30, RZ, RZ, R32 ;  /* 0x000000ffff1e7224 */ /* 0x000fe200078e0020 */
[----:B------:R-:W2:Y:S01]  /*e2a0*/  LDL.LU R41, [R1+0x5c8] ;  /* 0x0005c80001297983 */ /* 0x000ea20000300800 */
[----:B------:R-:W-:Y:S02]  /*e2b0*/  IMAD.MOV.U32 R32, RZ, RZ, R34 ;  /* 0x000000ffff207224 */ /* 0x000fe400078e0022 */
[----:B------:R-:W-:Y:S01]  /*e2c0*/  IMAD.MOV.U32 R34, RZ, RZ, R38 ;  /* 0x000000ffff227224 */ /* 0x000fe200078e0026 */
[----:B------:R-:W3:Y:S04]  /*e2d0*/  LDL.LU R36, [R1+0x5d4] ;  /* 0x0005d40001247983 */ /* 0x000ee80000300800 */
[----:B------:R-:W4:Y:S04]  /*e2e0*/  LDL.LU R38, [R1+0x5d0] ;  /* 0x0005d00001267983 */ /* 0x000f280000300800 */
[----:B------:R-:W3:Y:S01]  /*e2f0*/  LDL.LU R60, [R1+0x5a8] ;  /* 0x0005a800013c7983 */ /* 0x000ee20000300800 */
[----:B-1----:R-:W-:-:S04]  /*e300*/  IMAD.HI.U32 R8, R4, R10, RZ ;  /* 0x0000000a04087227 */ /* 0x002fc800078e00ff */
[----:B------:R-:W-:Y:S01]  /*e310*/  IMAD.MOV R8, RZ, RZ, -R8 ;  /* 0x000000ffff087224 */ /* 0x000fe200078e0a08 */
[----:B------:R-:W-:Y:S03]  /*e320*/  STL [R1+0x270], R13 ;  /* 0x0002700d01007387 */ /* 0x000fe60000100800 */
[----:B------:R-:W-:Y:S01]  /*e330*/  IMAD R10, R0, R8, R10 ;  /* 0x00000008000a7224 */ /* 0x000fe200078e020a */
[----:B------:R-:W-:Y:S01]  /*e340*/  IABS R8, R26 ;  /* 0x0000001a00087213 */ /* 0x000fe20000000000 */
[----:B------:R-:W-:Y:S01]  /*e350*/  IMAD.MOV.U32 R26, RZ, RZ, R31 ;  /* 0x000000ffff1a7224 */ /* 0x000fe200078e001f */
[----:B------:R0:W-:Y:S01]  /*e360*/  STL [R1+0x26c], R6 ;  /* 0x00026c0601007387 */ /* 0x0001e20000100800 */
[----:B------:R-:W-:-:S03]  /*e370*/  IMAD.MOV.U32 R31, RZ, RZ, R33 ;  /* 0x000000ffff1f7224 */ /* 0x000fc600078e0021 */
[----:B------:R-:W4:Y:S01]  /*e380*/  LDL.LU R33, [R1+0x5cc] ;  /* 0x0005cc0001217983 */ /* 0x000f220000300800 */
[----:B------:R-:W-:Y:S01]  /*e390*/  IMAD.HI.U32 R5, R4, R11, RZ ;  /* 0x0000000b04057227 */ /* 0x000fe200078e00ff */
[----:B------:R-:W-:-:S03]  /*e3a0*/  ISETP.GT.U32.AND P3, PT, R0, R10, PT ;  /* 0x0000000a0000720c */ /* 0x000fc60003f64070 */
[----:B------:R-:W-:-:S04]  /*e3b0*/  IMAD.MOV R5, RZ, RZ, -R5 ;  /* 0x000000ffff057224 */ /* 0x000fc800078e0a05 */
[C---:B------:R-:W-:Y:S01]  /*e3c0*/  IMAD R11, R0.reuse, R5, R11 ;  /* 0x00000005000b7224 */ /* 0x040fe200078e020b */
[----:B------:R-:W-:Y:S02]  /*e3d0*/  IABS R5, R24 ;  /* 0x0000001800057213 */ /* 0x000fe40000000000 */
[----:B------:R-:W-:-:S03]  /*e3e0*/  ISETP.GT.U32.AND P0, PT, R0, R2, PT ;  /* 0x000000020000720c */ /* 0x000fc60003f04070 */
[----:B------:R-:W-:-:S04]  /*e3f0*/  IMAD.HI.U32 R12, R4, R5, RZ ;  /* 0x00000005040c7227 */ /* 0x000fc800078e00ff */
[----:B------:R-:W-:Y:S02]  /*e400*/  @!P3 IMAD.IADD R10, R10, 0x1, -R0 ;  /* 0x000000010a0ab824 */ /* 0x000fe400078e0a00 */
[----:B------:R-:W-:-:S03]  /*e410*/  IMAD.MOV R12, RZ, RZ, -R12 ;  /* 0x000000ffff0c7224 */ /* 0x000fc600078e0a0c */
[C---:B------:R-:W-:Y:S01]  /*e420*/  ISETP.GT.U32.AND P3, PT, R0.reuse, R10, PT ;  /* 0x0000000a0000720c */ /* 0x040fe20003f64070 */
[----:B------:R-:W-:Y:S02]  /*e430*/  IMAD R5, R0, R12, R5 ;  /* 0x0000000c00057224 */ /* 0x000fe400078e0205 */
[----:B------:R-:W-:-:S04]  /*e440*/  IMAD.HI.U32 R12, R4, R8, RZ ;  /* 0x00000008040c7227 */ /* 0x000fc800078e00ff */
[----:B------:R-:W-:Y:S01]  /*e450*/  @!P0 IMAD.IADD R2, R2, 0x1, -R0 ;  /* 0x0000000102028824 */ /* 0x000fe200078e0a00 */
[----:B------:R-:W-:Y:S01]  /*e460*/  ISETP.GT.U32.AND P0, PT, R0, R11, PT ;  /* 0x0000000b0000720c */ /* 0x000fe20003f04070 */
[----:B------:R-:W-:Y:S01]  /*e470*/  IMAD.MOV R12, RZ, RZ, -R12 ;  /* 0x000000ffff0c7224 */ /* 0x000fe200078e0a0c */
[----:B0-----:R-:W-:-:S03]  /*e480*/  IABS R6, R25 ;  /* 0x0000001900067213 */ /* 0x001fc60000000000 */
[----:B------:R-:W-:Y:S01]  /*e490*/  IMAD R8, R0, R12, R8 ;  /* 0x0000000c00087224 */ /* 0x000fe200078e0208 */
[----:B------:R-:W-:Y:S01]  /*e4a0*/  @!P3 IADD3 R10, R10, -R0, RZ ;  /* 0x800000000a0ab210 */ /* 0x000fe20007ffe0ff */
[----:B------:R-:W-:Y:S01]  /*e4b0*/  IMAD.HI.U32 R12, R4, R6, RZ ;  /* 0x00000006040c7227 */ /* 0x000fe200078e00ff */
[C---:B------:R-:W-:Y:S02]  /*e4c0*/  ISETP.GT.U32.AND P1, PT, R0.reuse, R5, PT ;  /* 0x000000050000720c */ /* 0x040fe40003f24070 */
[----:B------:R-:W-:Y:S01]  /*e4d0*/  ISETP.GT.U32.AND P3, PT, R0, R8, PT ;  /* 0x000000080000720c */ /* 0x000fe20003f64070 */
[----:B------:R-:W-:Y:S02]  /*e4e0*/  IMAD.MOV R12, RZ, RZ, -R12 ;  /* 0x000000ffff0c7224 */ /* 0x000fe400078e0a0c */
[----:B------:R-:W-:Y:S02]  /*e4f0*/  @!P0 IMAD.IADD R11, R11, 0x1, -R0 ;  /* 0x000000010b0b8824 */ /* 0x000fe400078e0a00 */
[----:B------:R-:W-:-:S02]  /*e500*/  @!P6 IMAD.MOV R9, RZ, RZ, -R9 ;  /* 0x000000ffff09e224 */ /* 0x000fc400078e0a09 */
[C---:B------:R-:W-:Y:S01]  /*e510*/  IMAD R6, R0.reuse, R12, R6 ;  /* 0x0000000c00067224 */ /* 0x040fe200078e0206 */
[----:B------:R-:W-:Y:S02]  /*e520*/  ISETP.GT.U32.AND P6, PT, R0, R11, PT ;  /* 0x0000000b0000720c */ /* 0x000fe40003fc4070 */
[----:B------:R-:W-:Y:S01]  /*e530*/  IABS R7, R28 ;  /* 0x0000001c00077213 */ /* 0x000fe20000000000 */
[--C-:B------:R-:W-:Y:S02]  /*e540*/  @!P1 IMAD.IADD R5, R5, 0x1, -R0.reuse ;  /* 0x0000000105059824 */ /* 0x100fe400078e0a00 */
[----:B------:R-:W-:Y:S01]  /*e550*/  @!P3 IMAD.IADD R8, R8, 0x1, -R0 ;  /* 0x000000010808b824 */ /* 0x000fe200078e0a00 */
[----:B------:R-:W-:Y:S02]  /*e560*/  ISETP.GT.U32.AND P3, PT, R0, R6, PT ;  /* 0x000000060000720c */ /* 0x000fe40003f64070 */
[----:B------:R-:W-:Y:S01]  /*e570*/  IABS R20, R27 ;  /* 0x0000001b00147213 */ /* 0x000fe20000000000 */
[----:B------:R-:W-:Y:S01]  /*e580*/  IMAD.HI.U32 R13, R4, R7, RZ ;  /* 0x00000007040d7227 */ /* 0x000fe200078e00ff */
[----:B------:R-:W-:-:S03]  /*e590*/  ISETP.GT.U32.AND P1, PT, R0, R5, PT ;  /* 0x000000050000720c */ /* 0x000fc60003f24070 */
[----:B------:R-:W-:Y:S01]  /*e5a0*/  @!P6 IMAD.IADD R11, R11, 0x1, -R0 ;  /* 0x000000010b0be824 */ /* 0x000fe200078e0a00 */
[----:B------:R-:W-:Y:S01]  /*e5b0*/  ISETP.GE.AND P6, PT, R28, RZ, PT ;  /* 0x000000ff1c00720c */ /* 0x000fe20003fc6270 */
[----:B------:R-:W-:-:S04]  /*e5c0*/  IMAD.HI.U32 R14, R4, R20, RZ ;  /* 0x00000014040e7227 */ /* 0x000fc800078e00ff */
[----:B------:R-:W-:Y:S02]  /*e5d0*/  IMAD.MOV.U32 R28, RZ, RZ, R30 ;  /* 0x000000ffff1c7224 */ /* 0x000fe400078e001e */
[----:B------:R-:W-:Y:S02]  /*e5e0*/  IMAD.MOV.U32 R21, RZ, RZ, R32 ;  /* 0x000000ffff157224 */ /* 0x000fe400078e0020 */
[----:B------:R-:W-:Y:S02]  /*e5f0*/  IMAD.MOV R13, RZ, RZ, -R13 ;  /* 0x000000ffff0d7224 */ /* 0x000fe400078e0a0d */
[----:B------:R-:W-:Y:S02]  /*e600*/  IMAD.MOV.U32 R30, RZ, RZ, R34 ;  /* 0x000000ffff1e7224 */ /* 0x000fe400078e0022 */
[----:B------:R-:W-:Y:S02]  /*e610*/  IMAD.MOV.U32 R34, RZ, RZ, R35 ;  /* 0x000000ffff227224 */ /* 0x000fe400078e0023 */
[----:B------:R-:W-:-:S02]  /*e620*/  IMAD.MOV.U32 R35, RZ, RZ, R37 ;  /* 0x000000ffff237224 */ /* 0x000fc400078e0025 */
[----:B------:R-:W-:Y:S01]  /*e630*/  IMAD.MOV R14, RZ, RZ, -R14 ;  /* 0x000000ffff0e7224 */ /* 0x000fe200078e0a0e */
[----:B------:R-:W-:Y:S01]  /*e640*/  IABS R17, R21 ;  /* 0x0000001500117213 */ /* 0x000fe20000000000 */
[----:B------:R-:W-:Y:S02]  /*e650*/  IMAD.MOV.U32 R37, RZ, RZ, R49 ;  /* 0x000000ffff257224 */ /* 0x000fe400078e0031 */
[----:B------:R-:W-:Y:S02]  /*e660*/  IMAD R7, R0, R13, R7 ;  /* 0x0000000d00077224 */ /* 0x000fe400078e0207 */
[----:B------:R-:W-:Y:S02]  /*e670*/  IMAD.MOV.U32 R15, RZ, RZ, R11 ;  /* 0x000000ffff0f7224 */ /* 0x000fe400078e000b */
[----:B------:R-:W-:Y:S01]  /*e680*/  @!P3 IMAD.IADD R6, R6, 0x1, -R0 ;  /* 0x000000010606b824 */ /* 0x000fe200078e0a00 */
[----:B------:R-:W-:Y:S01]  /*e690*/  ISETP.GE.AND P0, PT, R24, RZ, PT ;  /* 0x000000ff1800720c */ /* 0x000fe20003f06270 */
[----:B------:R-:W-:-:S02]  /*e6a0*/  IMAD R20, R0, R14, R20 ;  /* 0x0000000e00147224 */ /* 0x000fc400078e0214 */
[----:B------:R-:W-:Y:S01]  /*e6b0*/  @!P1 IMAD.IADD R5, R5, 0x1, -R0 ;  /* 0x0000000105059824 */ /* 0x000fe200078e0a00 */
[C---:B------:R-:W-:Y:S01]  /*e6c0*/  ISETP.GT.U32.AND P1, PT, R0.reuse, R7, PT ;  /* 0x000000070000720c */ /* 0x040fe20003f24070 */
[----:B------:R-:W-:Y:S01]  /*e6d0*/  @!P2 IMAD.MOV R15, RZ, RZ, -R15 ;  /* 0x000000ffff0fa224 */ /* 0x000fe200078e0a0f */
[----:B------:R-:W-:Y:S01]  /*e6e0*/  ISETP.GT.U32.AND P2, PT, R0, R6, PT ;  /* 0x000000060000720c */ /* 0x000fe20003f44070 */
[----:B------:R-:W-:Y:S01]  /*e6f0*/  IMAD.HI.U32 R11, R4, R17, RZ ;  /* 0x00000011040b7227 */ /* 0x000fe200078e00ff */
[----:B------:R-:W-:-:S05]  /*e700*/  IABS R19, R29 ;  /* 0x0000001d00137213 */ /* 0x000fca0000000000 */
[----:B------:R-:W-:-:S04]  /*e710*/  IMAD.HI.U32 R13, R4, R19, RZ ;  /* 0x00000013040d7227 */ /* 0x000fc800078e00ff */
[----:B------:R-:W-:Y:S02]  /*e720*/  IMAD.MOV R13, RZ, RZ, -R13 ;  /* 0x000000ffff0d7224 */ /* 0x000fe400078e0a0d */
[----:B------:R-:W-:Y:S02]  /*e730*/  @!P0 IMAD.MOV R5, RZ, RZ, -R5 ;  /* 0x000000ffff058224 */ /* 0x000fe400078e0a05 */
[--C-:B------:R-:W-:Y:S01]  /*e740*/  @!P1 IMAD.IADD R7, R7, 0x1, -R0.reuse ;  /* 0x0000000107079824 */ /* 0x100fe200078e0a00 */
[----:B------:R-:W-:Y:S01]  /*e750*/  ISETP.GT.U32.AND P1, PT, R0, R8, PT ;  /* 0x000000080000720c */ /* 0x000fe20003f24070 */
[----:B------:R-:W-:Y:S02]  /*e760*/  @!P2 IMAD.IADD R6, R6, 0x1, -R0 ;  /* 0x000000010606a824 */ /* 0x000fe400078e0a00 */
[----:B------:R-:W-:-:S05]  /*e770*/  IMAD R19, R0, R13, R19 ;  /* 0x0000000d00137224 */ /* 0x000fca00078e0213 */
[C---:B------:R-:W-:Y:S02]  /*e780*/  ISETP.GT.U32.AND P0, PT, R0.reuse, R19, PT ;  /* 0x000000130000720c */ /* 0x040fe40003f04070 */
[----:B------:R-:W-:-:S03]  /*e790*/  ISETP.GT.U32.AND P3, PT, R0, R7, PT ;  /* 0x000000070000720c */ /* 0x000fc60003f64070 */
[----:B------:R-:W-:Y:S01]  /*e7a0*/  @!P1 IMAD.IADD R8, R8, 0x1, -R0 ;  /* 0x0000000108089824 */ /* 0x000fe200078e0a00 */
[----:B------:R-:W-:-:S03]  /*e7b0*/  ISETP.GE.AND P1, PT, R25, RZ, PT ;  /* 0x000000ff1900720c */ /* 0x000fc60003f26270 */
[----:B------:R-:W-:-:S04]  /*e7c0*/  @!P4 IMAD.MOV R8, RZ, RZ, -R8 ;  /* 0x000000ffff08c224 */ /* 0x000fc800078e0a08 */
[----:B------:R-:W-:Y:S01]  /*e7d0*/  @!P0 IMAD.IADD R19, R19, 0x1, -R0 ;  /* 0x0000000113138824 */ /* 0x000fe200078e0a00 */
[----:B------:R-:W-:Y:S01]  /*e7e0*/  ISETP.GE.AND P0, PT, R29, RZ, PT ;  /* 0x000000ff1d00720c */ /* 0x000fe20003f06270 */
[----:B------:R-:W-:Y:S02]  /*e7f0*/  IMAD.MOV.U32 R29, RZ, RZ, R30 ;  /* 0x000000ffff1d7224 */ /* 0x000fe400078e001e */
[----:B------:R-:W-:Y:S02]  /*e800*/  IMAD.MOV.U32 R23, RZ, RZ, R31 ;  /* 0x000000ffff177224 */ /* 0x000fe400078e001f */
[----:B------:R-:W-:Y:S02]  /*e810*/  @!P3 IMAD.IADD R7, R7, 0x1, -R0 ;  /* 0x000000010707b824 */ /* 0x000fe400078e0a00 */
[----:B------:R-:W-:Y:S02]  /*e820*/  @!P1 IMAD.MOV R6, RZ, RZ, -R6 ;  /* 0x000000ffff069224 */ /* 0x000fe400078e0a06 */
[----:B------:R-:W-:Y:S01]  /*e830*/  @!P6 IMAD.MOV R7, RZ, RZ, -R7 ;  /* 0x000000ffff07e224 */ /* 0x000fe200078e0a07 */
[----:B------:R-:W-:Y:S01]  /*e840*/  IABS R14, R26 ;  /* 0x0000001a000e7213 */ /* 0x000fe20000000000 */
[----:B--2---:R-:W-:-:S02]  /*e850*/  IMAD.MOV.U32 R32, RZ, RZ, R41 ;  /* 0x000000ffff207224 */ /* 0x004fc400078e0029 */
[----:B------:R-:W2:Y:S04]  /*e860*/  LDL.LU R41, [R1+0x60c] ;  /* 0x00060c0001297983 */ /* 0x000ea80000300800 */
[----:B------:R-:W2:Y:S04]  /*e870*/  LDL.LU R49, [R1+0x65c] ;  /* 0x00065c0001317983 */ /* 0x000ea80000300800 */
[----:B------:R-:W2:Y:S01]  /*e880*/  LDL.LU R22, [R1+0x5b8] ;  /* 0x0005b80001167983 */ /* 0x000ea20000300800 */
[----:B---3--:R-:W-:-:S05]  /*e890*/  IABS R18, R60 ;  /* 0x0000003c00127213 */ /* 0x008fca0000000000 */
[----:B------:R-:W-:-:S04]  /*e8a0*/  IMAD.HI.U32 R12, R4, R18, RZ ;  /* 0x00000012040c7227 */ /* 0x000fc800078e00ff */
[----:B------:R-:W-:-:S04]  /*e8b0*/  IMAD.MOV R12, RZ, RZ, -R12 ;  /* 0x000000ffff0c7224 */ /* 0x000fc800078e0a0c */
[----:B------:R-:W-:Y:S02]  /*e8c0*/  IMAD R18, R0, R12, R18 ;  /* 0x0000000c00127224 */ /* 0x000fe400078e0212 */
[----:B------:R-:W-:-:S04]  /*e8d0*/  IMAD.MOV.U32 R12, RZ, RZ, R10 ;  /* 0x000000ffff0c7224 */ /* 0x000fc800078e000a */
[----:B------:R-:W-:Y:S01]  /*e8e0*/  @!P5 IMAD.MOV R12, RZ, RZ, -R12 ;  /* 0x000000ffff0cd224 */ /* 0x000fe200078e0a0c */
[----:B------:R-:W-:Y:S01]  /*e8f0*/  ISETP.GT.U32.AND P5, PT, R0, R20, PT ;  /* 0x000000140000720c */ /* 0x000fe20003fa4070 */
[----:B------:R-:W-:-:S04]  /*e900*/  IMAD.MOV R10, RZ, RZ, -R11 ;  /* 0x000000ffff0a7224 */ /* 0x000fc800078e0a0b */
[C---:B------:R-:W-:Y:S01]  /*e910*/  IMAD R17, R0.reuse, R10, R17 ;  /* 0x0000000a00117224 */ /* 0x040fe200078e0211 */
[----:B------:R-:W-:Y:S04]  /*e920*/  STL [R1+0x1b0], R15 ;  /* 0x0001b00f01007387 */ /* 0x000fe80000100800 */
[----:B------:R-:W-:Y:S01]  /*e930*/  ISETP.GT.U32.AND P2, PT, R0, R17, PT ;  /* 0x000000110000720c */ /* 0x000fe20003f44070 */
[----:B------:R-:W-:Y:S02]  /*e940*/  STL [R1+0x1ac], R12 ;  /* 0x0001ac0c01007387 */ /* 0x000fe40000100800 */
[----:B------:R-:W-:Y:S02]  /*e950*/  @!P5 IADD3 R20, R20, -R0, RZ ;  /* 0x800000001414d210 */ /* 0x000fe40007ffe0ff */
[----:B------:R0:W-:Y:S01]  /*e960*/  STL [R1+0x1a8], R5 ;  /* 0x0001a80501007387 */ /* 0x0001e20000100800 */
[----:B------:R-:W-:-:S03]  /*e970*/  ISETP.GE.AND P5, PT, R27, RZ, PT ;  /* 0x000000ff1b00720c */ /* 0x000fc60003fa6270 */
[----:B------:R-:W3:Y:S04]  /*e980*/  LDL.LU R27, [R1+0x5bc] ;  /* 0x0005bc00011b7983 */ /* 0x000ee80000300800 */
[----:B------:R-:W-:Y:S02]  /*e990*/  @!P2 IMAD.IADD R17, R17, 0x1, -R0 ;  /* 0x000000011111a824 */ /* 0x000fe400078e0a00 */
[----:B----4-:R-:W-:-:S03]  /*e9a0*/  IMAD.MOV.U32 R30, RZ, RZ, R33 ;  /* 0x000000ffff1e7224 */ /* 0x010fc600078e0021 */
[----:B------:R-:W-:Y:S01]  /*e9b0*/  ISETP.GT.U32.AND P4, PT, R0, R17, PT ;  /* 0x000000110000720c */ /* 0x000fe20003f84070 */
[----:B------:R-:W-:Y:S02]  /*e9c0*/  IMAD.MOV.U32 R24, RZ, RZ, R32 ;  /* 0x000000ffff187224 */ /* 0x000fe400078e0020 */
[----:B------:R-:W-:Y:S02]  /*e9d0*/  IMAD.MOV.U32 R31, RZ, RZ, R36 ;  /* 0x000000ffff1f7224 */ /* 0x000fe400078e0024 */
[----:B------:R-:W-:Y:S02]  /*e9e0*/  IMAD.MOV.U32 R32, RZ, RZ, R38 ;  /* 0x000000ffff207224 */ /* 0x000fe400078e0026 */
[----:B------:R-:W-:Y:S02]  /*e9f0*/  IMAD.MOV.U32 R33, RZ, RZ, R39 ;  /* 0x000000ffff217224 */ /* 0x000fe400078e0027 */
[----:B------:R-:W-:Y:S02]  /*ea00*/  IMAD.MOV.U32 R36, RZ, RZ, R47 ;  /* 0x000000ffff247224 */ /* 0x000fe400078e002f */
[----:B------:R-:W-:-:S02]  /*ea10*/  IMAD.MOV.U32 R25, RZ, RZ, R30 ;  /* 0x000000ffff197224 */ /* 0x000fc400078e001e */
[----:B------:R-:W-:Y:S02]  /*ea20*/  IMAD.MOV.U32 R30, RZ, RZ, R31 ;  /* 0x000000ffff1e7224 */ /* 0x000fe400078e001f */
[----:B------:R-:W-:Y:S01]  /*ea30*/  IMAD.MOV.U32 R31, RZ, RZ, R32 ;  /* 0x000000ffff1f7224 */ /* 0x000fe200078e0020 */
[----:B------:R-:W-:Y:S01]  /*ea40*/  STL [R1+0x1a4], R8 ;  /* 0x0001a40801007387 */ /* 0x000fe20000100800 */
[----:B------:R-:W-:Y:S01]  /*ea50*/  IMAD.MOV.U32 R32, RZ, RZ, R33 ;  /* 0x000000ffff207224 */ /* 0x000fe200078e0021 */
[----:B------:R-:W-:Y:S01]  /*ea60*/  MOV R33, R36 ;  /* 0x0000002400217202 */ /* 0x000fe20000000f00 */
[----:B------:R-:W-:Y:S01]  /*ea70*/  @!P4 IMAD.IADD R17, R17, 0x1, -R0 ;  /* 0x000000011111c824 */ /* 0x000fe200078e0a00 */
[----:B------:R-:W4:Y:S01]  /*ea80*/  LDL.LU R39, [R1+0x62c] ;  /* 0x00062c0001277983 */ /* 0x000f220000300800 */
[----:B------:R-:W-:Y:S01]  /*ea90*/  ISETP.GE.AND P4, PT, R26, RZ, PT ;  /* 0x000000ff1a00720c */ /* 0x000fe20003f86270 */
[----:B------:R-:W-:Y:S02]  /*eaa0*/  IMAD.MOV.U32 R36, RZ, RZ, R37 ;  /* 0x000000ffff247224 */ /* 0x000fe400078e0025 */
[----:B------:R-:W4:Y:S01]  /*eab0*/  LDL.LU R47, [R1+0x630] ;  /* 0x00063000012f7983 */ /* 0x000f220000300800 */
[----:B------:R-:W-:-:S03]  /*eac0*/  IMAD.MOV.U32 R26, RZ, RZ, R30 ;  /* 0x000000ffff1a7224 */ /* 0x000fc600078e001e */
[----:B------:R-:W4:Y:S01]  /*ead0*/  LDL.LU R38, [R1+0x620] ;  /* 0x0006200001267983 */ /* 0x000f220000300800 */
[----:B------:R-:W-:-:S03]  /*eae0*/  IMAD.MOV.U32 R30, RZ, RZ, R33 ;  /* 0x000000ffff1e7224 */ /* 0x000fc600078e0021 */
[----:B------:R1:W-:Y:S01]  /*eaf0*/  STL [R1+0x1a0], R7 ;  /* 0x0001a00701007387 */ /* 0x0003e20000100800 */
[----:B------:R-:W-:-:S03]  /*eb00*/  IMAD.MOV.U32 R33, RZ, RZ, R35 ;  /* 0x000000ffff217224 */ /* 0x000fc600078e0023 */
[----:B------:R-:W4:Y:S04]  /*eb10*/  LDL.LU R37, [R1+0x614] ;  /* 0x0006140001257983 */ /* 0x000f280000300800 */
[----:B------:R1:W-:Y:S04]  /*eb20*/  STL [R1+0x19c], R6 ;  /* 0x00019c0601007387 */ /* 0x0003e80000100800 */
[----:B------:R-:W4:Y:S01]  /*eb30*/  LDL.LU R35, [R1+0x5f4] ;  /* 0x0005f40001237983 */ /* 0x000f220000300800 */
[----:B------:R-:W-:Y:S01]  /*eb40*/  ISETP.GT.U32.AND P3, PT, R0, R18, PT ;  /* 0x000000120000720c */ /* 0x000fe20003f64070 */
[----:B0-----:R-:W-:Y:S01]  /*eb50*/  IMAD.HI.U32 R5, R4, R14, RZ ;  /* 0x0000000e04057227 */ /* 0x001fe200078e00ff */
[----:B------:R-:W-:-:S03]  /*eb60*/  IABS R12, R28 ;  /* 0x0000001c000c7213 */ /* 0x000fc60000000000 */
[----:B------:R-:W-:-:S08]  /*eb70*/  IMAD.MOV R5, RZ, RZ, -R5 ;  /* 0x000000ffff057224 */ /* 0x000fd000078e0a05 */
[----:B------:R-:W-:Y:S02]  /*eb80*/  @!P3 IMAD.IADD R18, R18, 0x1, -R0 ;  /* 0x000000011212b824 */ /* 0x000fe400078e0a00 */
[----:B------:R-:W-:Y:S02]  /*eb90*/  IMAD R14, R0, R5, R14 ;  /* 0x00000005000e7224 */ /* 0x000fe400078e020e */
[----:B------:R-:W-:Y:S01]  /*eba0*/  IMAD.HI.U32 R5, R4, R12, RZ ;  /* 0x0000000c04057227 */ /* 0x000fe200078e00ff */
[----:B------:R-:W-:-:S03]  /*ebb0*/  ISETP.GT.U32.AND P6, PT, R0, R18, PT ;  /* 0x000000120000720c */ /* 0x000fc60003fc4070 */
[----:B------:R-:W-:-:S04]  /*ebc0*/  IMAD.MOV R5, RZ, RZ, -R5 ;  /* 0x000000ffff057224 */ /* 0x000fc800078e0a05 */
[----:B------:R-:W-:-:S06]  /*ebd0*/  IMAD R12, R0, R5, R12 ;  /* 0x00000005000c7224 */ /* 0x000fcc00078e020c */
[----:B------:R-:W-:Y:S01]  /*ebe0*/  @!P6 IMAD.IADD R18, R18, 0x1, -R0 ;  /* 0x000000011212e824 */ /* 0x000fe200078e0a00 */
[C---:B------:R-:W-:Y:S02]  /*ebf0*/  ISETP.GT.U32.AND P6, PT, R0.reuse, R12, PT ;  /* 0x0000000c0000720c */ /* 0x040fe40003fc4070 */
[C---:B------:R-:W-:Y:S02]  /*ec00*/  ISETP.GT.U32.AND P3, PT, R0.reuse, R20, PT ;  /* 0x000000140000720c */ /* 0x040fe40003f64070 */
[C---:B------:R-:W-:Y:S02]  /*ec10*/  ISETP.GT.U32.AND P1, PT, R0.reuse, R14, PT ;  /* 0x0000000e0000720c */ /* 0x040fe40003f24070 */
[----:B------:R-:W-:-:S07]  /*ec20*/  ISETP.GT.U32.AND P2, PT, R0, R19, PT ;  /* 0x000000130000720c */ /* 0x000fce0003f44070 */
[----:B------:R-:W-:Y:S02]  /*ec30*/  @!P6 IADD3 R12, R12, -R0, RZ ;  /* 0x800000000c0ce210 */ /* 0x000fe40007ffe0ff */
[--C-:B------:R-:W-:Y:S01]  /*ec40*/  @!P3 IMAD.IADD R20, R20, 0x1, -R0.reuse ;  /* 0x000000011414b824 */ /* 0x100fe200078e0a00 */
[----:B------:R-:W-:Y:S01]  /*ec50*/  ISETP.GE.AND P3, PT, R60, RZ, PT ;  /* 0x000000ff3c00720c */ /* 0x000fe20003f66270 */
[----:B------:R-:W-:Y:S02]  /*ec60*/  @!P1 IMAD.IADD R14, R14, 0x1, -R0 ;  /* 0x000000010e0e9824 */ /* 0x000fe400078e0a00 */
[----:B------:R-:W-:-:S03]  /*ec70*/  @!P5 IMAD.MOV R20, RZ, RZ, -R20 ;  /* 0x000000ffff14d224 */ /* 0x000fc600078e0a14 */
[----:B------:R-:W-:Y:S01]  /*ec80*/  ISETP.GT.U32.AND P5, PT, R0, R14, PT ;  /* 0x0000000e0000720c */ /* 0x000fe20003fa4070 */
[----:B------:R-:W-:Y:S01]  /*ec90*/  @!P2 IMAD.IADD R19, R19, 0x1, -R0 ;  /* 0x000000011313a824 */ /* 0x000fe200078e0a00 */
[----:B------:R-:W-:-:S05]  /*eca0*/  ISETP.GE.AND P2, PT, R21, RZ, PT ;  /* 0x000000ff1500720c */ /* 0x000fca0003f46270 */
[----:B------:R-:W-:Y:S01]  /*ecb0*/  @!P3 IMAD.MOV R18, RZ, RZ, -R18 ;  /* 0x000000ffff12b224 */ /* 0x000fe200078e0a12 */
[----:B------:R-:W-:Y:S01]  /*ecc0*/  ISETP.GE.AND P1, PT, R28, RZ, PT ;  /* 0x000000ff1c00720c */ /* 0x000fe20003f26270 */
[----:B------:R-:W-:Y:S02]  /*ecd0*/  IMAD.MOV.U32 R28, RZ, RZ, R31 ;  /* 0x000000ffff1c7224 */ /* 0x000fe400078e001f */
[----:B------:R-:W-:Y:S02]  /*ece0*/  IMAD.MOV.U32 R31, RZ, RZ, R32 ;  /* 0x000000ffff1f7224 */ /* 0x000fe400078e0020 */
[----:B------:R-:W-:Y:S02]  /*ecf0*/  @!P5 IMAD.IADD R14, R14, 0x1, -R0 ;  /* 0x000000010e0ed824 */ /* 0x000fe400078e0a00 */
[----:B------:R-:W-:Y:S02]  /*ed00*/  IMAD.MOV.U32 R32, RZ, RZ, R34 ;  /* 0x000000ffff207224 */ /* 0x000fe400078e0022 */
[----:B------:R-:W-:-:S02]  /*ed10*/  @!P0 IMAD.MOV R19, RZ, RZ, -R19 ;  /* 0x000000ffff138224 */ /* 0x000fc400078e0a13 */
[----:B------:R-:W-:Y:S02]  /*ed20*/  IMAD.MOV.U32 R34, RZ, RZ, R44 ;  /* 0x000000ffff227224 */ /* 0x000fe400078e002c */
[----:B------:R-:W-:Y:S02]  /*ed30*/  IMAD.MOV.U32 R44, RZ, RZ, R45 ;  /* 0x000000ffff2c7224 */ /* 0x000fe400078e002d */
[----:B------:R-:W-:Y:S01]  /*ed40*/  @!P2 IMAD.MOV R17, RZ, RZ, -R17 ;  /* 0x000000ffff11a224 */ /* 0x000fe200078e0a11 */
[----:B------:R-:W4:Y:S01]  /*ed50*/  LDL.LU R45, [R1+0x64c] ;  /* 0x00064c00012d7983 */ /* 0x000f220000300800 */
[----:B------:R-:W-:Y:S01]  /*ed60*/  @!P4 IMAD.MOV R14, RZ, RZ, -R14 ;  /* 0x000000ffff0ec224 */ /* 0x000fe200078e0a0e */
[----:B------:R-:W-:Y:S02]  /*ed70*/  IABS R10, R29 ;  /* 0x0000001d000a7213 */ /* 0x000fe40000000000 */
[----:B------:R-:W-:Y:S04]  /*ed80*/  STL [R1+0x198], R20 ;  /* 0x0001981401007387 */ /* 0x000fe80000100800 */
[----:B------:R-:W-:Y:S04]  /*ed90*/  STL [R1+0x194], R19 ;  /* 0x0001941301007387 */ /* 0x000fe80000100800 */
[----:B------:R-:W-:Y:S04]  /*eda0*/  STL [R1+0x190], R18 ;  /* 0x0001901201007387 */ /* 0x000fe80000100800 */
[----:B------:R-:W-:Y:S04]  /*edb0*/  STL [R1+0x18c], R17 ;  /* 0x00018c1101007387 */ /* 0x000fe80000100800 */
[----:B------:R-:W-:Y:S01]  /*edc0*/  STL [R1+0x188], R14 ;  /* 0x0001880e01007387 */ /* 0x000fe20000100800 */
[----:B--2---:R-:W-:-:S05]  /*edd0*/  IABS R11, R22 ;  /* 0x00000016000b7213 */ /* 0x004fca0000000000 */
[----:B------:R-:W-:-:S04]  /*ede0*/  IMAD.HI.U32 R5, R4, R11, RZ ;  /* 0x0000000b04057227 */ /* 0x000fc800078e00ff */
[----:B------:R-:W-:-:S04]  /*edf0*/  IMAD.MOV R5, RZ, RZ, -R5 ;  /* 0x000000ffff057224 */ /* 0x000fc800078e0a05 */
[----:B------:R-:W-:-:S05]  /*ee00*/  IMAD R11, R0, R5, R11 ;  /* 0x00000005000b7224 */ /* 0x000fca00078e020b */
[----:B------:R-:W-:-:S13]  /*ee10*/  ISETP.GT.U32.AND P6, PT, R0, R11, PT ;  /* 0x0000000b0000720c */ /* 0x000fda0003fc4070 */
[----:B------:R-:W-:Y:S01]  /*ee20*/  @!P6 IMAD.IADD R11, R11, 0x1, -R0 ;  /* 0x000000010b0be824 */ /* 0x000fe200078e0a00 */
[----:B---3--:R-:W-:-:S05]  /*ee30*/  IABS R13, R27 ;  /* 0x0000001b000d7213 */ /* 0x008fca0000000000 */
[----:B------:R-:W-:-:S04]  /*ee40*/  IMAD.HI.U32 R5, R4, R13, RZ ;  /* 0x0000000d04057227 */ /* 0x000fc800078e00ff */
[----:B------:R-:W-:Y:S01]  /*ee50*/  IMAD.MOV R5, RZ, RZ, -R5 ;  /* 0x000000ffff057224 */ /* 0x000fe200078e0a05 */
[----:B------:R-:W-:-:S03]  /*ee60*/  ISETP.GT.U32.AND P6, PT, R0, R11, PT ;  /* 0x0000000b0000720c */ /* 0x000fc60003fc4070 */
[----:B------:R-:W-:-:S05]  /*ee70*/  IMAD R13, R0, R5, R13 ;  /* 0x00000005000d7224 */ /* 0x000fca00078e020d */
[----:B------:R-:W-:-:S05]  /*ee80*/  ISETP.GT.U32.AND P3, PT, R0, R13, PT ;  /* 0x0000000d0000720c */ /* 0x000fca0003f64070 */
[----:B------:R-:W-:Y:S01]  /*ee90*/  @!P6 IMAD.IADD R11, R11, 0x1, -R0 ;  /* 0x000000010b0be824 */ /* 0x000fe200078e0a00 */
[----:B------:R-:W-:Y:S01]  /*eea0*/  ISETP.GE.AND P6, PT, R27, RZ, PT ;  /* 0x000000ff1b00720c */ /* 0x000fe20003fc6270 */
[----:B------:R-:W-:Y:S02]  /*eeb0*/  IMAD.MOV.U32 R27, RZ, RZ, R31 ;  /* 0x000000ffff1b7224 */ /* 0x000fe400078e001f */
[----:B------:R-:W-:-:S04]  /*eec0*/  IMAD.MOV.U32 R31, RZ, RZ, R33 ;  /* 0x000000ffff1f7224 */ /* 0x000fc800078e0021 */
[----:B------:R-:W-:Y:S01]  /*eed0*/  @!P3 IMAD.IADD R13, R13, 0x1, -R0 ;  /* 0x000000010d0db824 */ /* 0x000fe200078e0a00 */
[----:B------:R-:W-:Y:S02]  /*eee0*/  ISETP.GE.AND P3, PT, R29, RZ, PT ;  /* 0x000000ff1d00720c */ /* 0x000fe40003f66270 */
[----:B------:R-:W-:Y:S01]  /*eef0*/  MOV R29, R30 ;  /* 0x0000001e001d7202 */ /* 0x000fe20000000f00 */
[----:B------:R-:W-:Y:S02]  /*ef00*/  IMAD.MOV.U32 R30, RZ, RZ, R34 ;  /* 0x000000ffff1e7224 */ /* 0x000fe400078e0022 */
[----:B------:R-:W-:Y:S02]  /*ef10*/  IMAD.MOV.U32 R34, RZ, RZ, R40 ;  /* 0x000000ffff227224 */ /* 0x000fe400078e0028 */
[----:B----4-:R-:W-:Y:S02]  /*ef20*/  IMAD.MOV.U32 R33, RZ, RZ, R35 ;  /* 0x000000ffff217224 */ /* 0x010fe400078e0023 */
[----:B------:R-:W-:-:S02]  /*ef30*/  IMAD.MOV.U32 R35, RZ, RZ, R37 ;  /* 0x000000ffff237224 */ /* 0x000fc400078e0025 */
[----:B------:R-:W-:Y:S02]  /*ef40*/  IMAD.MOV.U32 R37, RZ, RZ, R57 ;  /* 0x000000ffff257224 */ /* 0x000fe400078e0039 */
[----:B------:R-:W2:Y:S04]  /*ef50*/  LDL.LU R57, [R1+0x680] ;  /* 0x0006800001397983 */ /* 0x000ea80000300800 */
[----:B------:R-:W3:Y:S01]  /*ef60*/  LDL.LU R40, [R1+0x608] ;  /* 0x0006080001287983 */ /* 0x000ee20000300800 */
[----:B------:R-:W-:-:S04]  /*ef70*/  IMAD.HI.U32 R16, R4, R10, RZ ;  /* 0x0000000a04107227 */ /* 0x000fc800078e00ff */
[----:B------:R-:W-:-:S04]  /*ef80*/  IMAD.MOV R16, RZ, RZ, -R16 ;  /* 0x000000ffff107224 */ /* 0x000fc800078e0a10 */
[----:B------:R-:W-:-:S05]  /*ef90*/  IMAD R10, R0, R16, R10 ;  /* 0x00000010000a7224 */ /* 0x000fca00078e020a */
[C---:B------:R-:W-:Y:S02]  /*efa0*/  ISETP.GT.U32.AND P5, PT, R0.reuse, R10, PT ;  /* 0x0000000a0000720c */ /* 0x040fe40003fa4070 */
[----:B------:R-:W-:Y:S02]  /*efb0*/  ISETP.GT.U32.AND P0, PT, R0, R12, PT ;  /* 0x0000000c0000720c */ /* 0x000fe40003f04070 */
[----:B-1----:R-:W-:Y:S02]  /*efc0*/  IABS R7, R24 ;  /* 0x0000001800077213 */ /* 0x002fe40000000000 */
[----:B------:R-:W-:-:S07]  /*efd0*/  ISETP.GE.AND P2, PT, R22, RZ, PT ;  /* 0x000000ff1600720c */ /* 0x000fce0003f46270 */
[----:B------:R-:W-:Y:S01]  /*efe0*/  @!P5 IMAD.IADD R10, R10, 0x1, -R0 ;  /* 0x000000010a0ad824 */ /* 0x000fe200078e0a00 */
[----:B------:R-:W-:Y:S01]  /*eff0*/  ISETP.GT.U32.AND P5, PT, R0, R13, PT ;  /* 0x0000000d0000720c */ /* 0x000fe20003fa4070 */
[----:B------:R-:W-:-:S03]  /*f000*/  IMAD.HI.U32 R5, R4, R7, RZ ;  /* 0x0000000704057227 */ /* 0x000fc600078e00ff */
[----:B------:R-:W-:Y:S01]  /*f010*/  ISETP.GT.U32.AND P4, PT, R0, R10, PT ;  /* 0x0000000a0000720c */ /* 0x000fe20003f84070 */
[----:B------:R-:W-:Y:S02]  /*f020*/  IMAD.MOV R5, RZ, RZ, -R5 ;  /* 0x000000ffff057224 */ /* 0x000fe400078e0a05 */
[----:B------:R-:W-:Y:S02]  /*f030*/  @!P0 IMAD.IADD R12, R12, 0x1, -R0 ;  /* 0x000000010c0c8824 */ /* 0x000fe400078e0a00 */
[C---:B------:R-:W-:Y:S02]  /*f040*/  IMAD R7, R0.reuse, R5, R7 ;  /* 0x0000000500077224 */ /* 0x040fe400078e0207 */
[----:B------:R-:W-:Y:S02]  /*f050*/  @!P1 IMAD.MOV R12, RZ, RZ, -R12 ;  /* 0x000000ffff0c9224 */ /* 0x000fe400078e0a0c */
[--C-:B------:R-:W-:Y:S01]  /*f060*/  @!P5 IMAD.IADD R13, R13, 0x1, -R0.reuse ;  /* 0x000000010d0dd824 */ /* 0x100fe200078e0a00 */
[----:B------:R-:W-:Y:S01]  /*f070*/  IABS R8, R23 ;  /* 0x0000001700087213 */ /* 0x000fe20000000000 */
[----:B------:R-:W-:Y:S01]  /*f080*/  @!P2 IMAD.MOV R11, RZ, RZ, -R11 ;  /* 0x000000ffff0ba224 */ /* 0x000fe200078e0a0b */
[----:B------:R-:W-:Y:S01]  /*f090*/  ISETP.GT.U32.AND P1, PT, R0, R7, PT ;  /* 0x000000070000720c */ /* 0x000fe20003f24070 */
[----:B------:R-:W-:Y:S01]  /*f0a0*/  @!P6 IMAD.MOV R13, RZ, RZ, -R13 ;  /* 0x000000ffff0de224 */ /* 0x000fe200078e0a0d */
[----:B------:R-:W-:Y:S01]  /*f0b0*/  STL [R1+0x184], R12 ;  /* 0x0001840c01007387 */ /* 0x000fe20000100800 */
[----:B------:R-:W-:-:S02]  /*f0c0*/  @!P4 IMAD.IADD R10, R10, 0x1, -R0 ;  /* 0x000000010a0ac824 */ /* 0x000fc400078e0a00 */
[----:B------:R-:W-:Y:S01]  /*f0d0*/  IMAD.HI.U32 R15, R4, R8, RZ ;  /* 0x00000008040f7227 */ /* 0x000fe200078e00ff */
[----:B------:R-:W-:Y:S04]  /*f0e0*/  STL [R1+0x180], R11 ;  /* 0x0001800b01007387 */ /* 0x000fe80000100800 */
[----:B------:R-:W-:Y:S01]  /*f0f0*/  STL [R1+0x170], R13 ;  /* 0x0001700d01007387 */ /* 0x000fe20000100800 */
[----:B------:R-:W-:-:S03]  /*f100*/  IABS R6, R25 ;  /* 0x0000001900067213 */ /* 0x000fc60000000000 */
[----:B------:R-:W4:Y:S01]  /*f110*/  LDL.LU R60, [R1+0x5e0] ;  /* 0x0005e000013c7983 */ /* 0x000f220000300800 */
[----:B------:R-:W-:Y:S01]  /*f120*/  IMAD.MOV R15, RZ, RZ, -R15 ;  /* 0x000000ffff0f7224 */ /* 0x000fe200078e0a0f */
[----:B------:R-:W-:Y:S02]  /*f130*/  @!P3 IADD3 R10, -R10, RZ, RZ ;  /* 0x000000ff0a0ab210 */ /* 0x000fe40007ffe1ff */
[----:B------:R-:W2:Y:S01]  /*f140*/  LDL.LU R21, [R1+0x5e4] ;  /* 0x0005e40001157983 */ /* 0x000ea20000300800 */
[----:B------:R-:W-:Y:S01]  /*f150*/  IMAD R8, R0, R15, R8 ;  /* 0x0000000f00087224 */ /* 0x000fe200078e0208 */
[----:B------:R-:W-:Y:S01]  /*f160*/  IABS R5, R28 ;  /* 0x0000001c00057213 */ /* 0x000fe20000000000 */
[----:B------:R-:W-:Y:S01]  /*f170*/  @!P1 IMAD.IADD R7, R7, 0x1, -R0 ;  /* 0x0000000107079824 */ /* 0x000fe200078e0a00 */
[----:B------:R-:W-:Y:S01]  /*f180*/  ISETP.GE.AND P1, PT, R28, RZ, PT ;  /* 0x000000ff1c00720c */ /* 0x000fe20003f26270 */
[----:B------:R-:W-:Y:S01]  /*f190*/  IMAD.HI.U32 R15, R4, R6, RZ ;  /* 0x00000006040f7227 */ /* 0x000fe200078e00ff */
[----:B------:R0:W-:Y:S04]  /*f1a0*/  STL [R1+0x16c], R10 ;  /* 0x00016c0a01007387 */ /* 0x0001e80000100800 */
[----:B------:R-:W2:Y:S01]  /*f1b0*/  LDL.LU R28, [R1+0x5e8] ;  /* 0x0005e800011c7983 */ /* 0x000ea20000300800 */
[----:B------:R-:W-:-:S03]  /*f1c0*/  IMAD.MOV R15, RZ, RZ, -R15 ;  /* 0x000000ffff0f7224 */ /* 0x000fc600078e0a0f */
[----:B------:R-:W2:Y:S01]  /*f1d0*/  LDL.LU R22, [R1+0x5ec] ;  /* 0x0005ec0001167983 */ /* 0x000ea20000300800 */
[C---:B------:R-:W-:Y:S01]  /*f1e0*/  IMAD R6, R0.reuse, R15, R6 ;  /* 0x0000000f00067224 */ /* 0x040fe200078e0206 */
[C---:B------:R-:W-:Y:S02]  /*f1f0*/  ISETP.GT.U32.AND P0, PT, R0.reuse, R8, PT ;  /* 0x000000080000720c */ /* 0x040fe40003f04070 */
[----:B------:R-:W-:Y:S02]  /*f200*/  ISETP.GE.AND P2, PT, R23, RZ, PT ;  /* 0x000000ff1700720c */ /* 0x000fe40003f46270 */
[----:B------:R-:W-:Y:S01]  /*f210*/  ISETP.GT.U32.AND P5, PT, R0, R6, PT ;  /* 0x000000060000720c */ /* 0x000fe20003fa4070 */
[----:B------:R-:W2:Y:S08]  /*f220*/  LDL.LU R23, [R1+0x5f0] ;  /* 0x0005f00001177983 */ /* 0x000eb00000300800 */
[----:B------:R-:W-:-:S04]  /*f230*/  @!P0 IMAD.IADD R8, R8, 0x1, -R0 ;  /* 0x0000000108088824 */ /* 0x000fc800078e0a00 */
[----:B------:R-:W-:Y:S01]  /*f240*/  @!P5 IMAD.IADD R6, R6, 0x1, -R0 ;  /* 0x000000010606d824 */ /* 0x000fe200078e0a00 */
[C---:B------:R-:W-:Y:S02]  /*f250*/  ISETP.GT.U32.AND P5, PT, R0.reuse, R7, PT ;  /* 0x000000070000720c */ /* 0x040fe40003fa4070 */
[----:B------:R-:W-:Y:S02]  /*f260*/  ISETP.GT.U32.AND P0, PT, R0, R8, PT ;  /* 0x000000080000720c */ /* 0x000fe40003f04070 */
[----:B------:R-:W-:-:S09]  /*f270*/  ISETP.GE.AND P4, PT, R24, RZ, PT ;  /* 0x000000ff1800720c */ /* 0x000fd20003f86270 */
[--C-:B------:R-:W-:Y:S02]  /*f280*/  @!P5 IMAD.IADD R7, R7, 0x1, -R0.reuse ;  /* 0x000000010707d824 */ /* 0x100fe400078e0a00 */
[----:B------:R-:W-:Y:S02]  /*f290*/  @!P0 IMAD.IADD R8, R8, 0x1, -R0 ;  /* 0x0000000108088824 */ /* 0x000fe400078e0a00 */
[----:B0-----:R-:W-:Y:S02]  /*f2a0*/  IMAD.MOV.U32 R10, RZ, RZ, R7 ;  /* 0x000000ffff0a7224 */ /* 0x001fe400078e0007 */
[----:B------:R-:W-:Y:S02]  /*f2b0*/  @!P2 IMAD.MOV R8, RZ, RZ, -R8 ;  /* 0x000000ffff08a224 */ /* 0x000fe400078e0a08 */
[----:B------:R-:W-:Y:S01]  /*f2c0*/  @!P4 IMAD.MOV R10, RZ, RZ, -R10 ;  /* 0x000000ffff0ac224 */ /* 0x000fe200078e0a0a */
[----:B------:R-:W-:Y:S01]  /*f2d0*/  ISETP.GE.AND P0, PT, R25, RZ, PT ;  /* 0x000000ff1900720c */ /* 0x000fe20003f06270 */
[----:B------:R-:W-:Y:S01]  /*f2e0*/  IMAD.MOV.U32 R24, RZ, RZ, R33 ;  /* 0x000000ffff187224 */ /* 0x000fe200078e0021 */
[----:B------:R0:W-:Y:S01]  /*f2f0*/  STL [R1+0x160], R8 ;  /* 0x0001600801007387 */ /* 0x0001e20000100800 */
[----:B------:R-:W-:-:S02]  /*f300*/  IMAD.MOV.U32 R25, RZ, RZ, R32 ;  /* 0x000000ffff197224 */ /* 0x000fc400078e0020 */
[----:B------:R-:W-:Y:S01]  /*f310*/  IMAD.MOV.U32 R33, RZ, RZ, R34 ;  /* 0x000000ffff217224 */ /* 0x000fe200078e0022 */
[----:B------:R1:W-:Y:S01]  /*f320*/  STL [R1+0x140], R10 ;  /* 0x0001400a01007387 */ /* 0x0003e20000100800 */
[----:B------:R-:W-:Y:S01]  /*f330*/  IMAD.MOV.U32 R34, RZ, RZ, R35 ;  /* 0x000000ffff227224 */ /* 0x000fe200078e0023 */
[----:B------:R-:W-:Y:S01]  /*f340*/  IABS R18, R26 ;  /* 0x0000001a00127213 */ /* 0x000fe20000000000 */
[----:B------:R-:W-:Y:S01]  /*f350*/  IMAD.MOV.U32 R35, RZ, RZ, R38 ;  /* 0x000000ffff237224 */ /* 0x000fe200078e0026 */
[----:B------:R-:W-:Y:S01]  /*f360*/  ISETP.GE.AND P2, PT, R26, RZ, PT ;  /* 0x000000ff1a00720c */ /* 0x000fe20003f46270 */
[----:B------:R-:W-:Y:S02]  /*f370*/  IMAD.MOV.U32 R38, RZ, RZ, R39 ;  /* 0x000000ffff267224 */ /* 0x000fe400078e0027 */
[----:B------:R-:W-:Y:S02]  /*f380*/  IMAD.MOV.U32 R26, RZ, RZ, R30 ;  /* 0x000000ffff1a7224 */ /* 0x000fe400078e001e */
[----:B------:R-:W-:-:S02]  /*f390*/  IMAD.MOV.U32 R39, RZ, RZ, R48 ;  /* 0x000000ffff277224 */ /* 0x000fc400078e0030 */
[----:B------:R-:W-:Y:S02]  /*f3a0*/  IMAD.MOV.U32 R30, RZ, RZ, R51 ;  /* 0x000000ffff1e7224 */ /* 0x000fe400078e0033 */
[----:B---3--:R-:W-:Y:S01]  /*f3b0*/  IMAD.MOV.U32 R32, RZ, RZ, R40 ;  /* 0x000000ffff207224 */ /* 0x008fe200078e0028 */
[----:B------:R-:W-:Y:S02]  /*f3c0*/  MOV R40, R46 ;  /* 0x0000002e00287202 */ /* 0x000fe40000000f00 */
[----:B------:R-:W3:Y:S04]  /*f3d0*/  LDL.LU R46, [R1+0x610] ;  /* 0x00061000012e7983 */ /* 0x000ee80000300800 */
[----:B------:R-:W3:Y:S04]  /*f3e0*/  LDL.LU R48, [R1+0x624] ;  /* 0x0006240001307983 */ /* 0x000ee80000300800 */
[----:B------:R-:W3:Y:S01]  /*f3f0*/  LDL.LU R51, [R1+0x654] ;  /* 0x0006540001337983 */ /* 0x000ee20000300800 */
[----:B------:R-:W-:-:S04]  /*f400*/  IMAD.HI.U32 R11, R4, R18, RZ ;  /* 0x00000012040b7227 */ /* 0x000fc800078e00ff */
[----:B------:R-:W-:Y:S02]  /*f410*/  IMAD.MOV R11, RZ, RZ, -R11 ;  /* 0x000000ffff0b7224 */ /* 0x000fe400078e0a0b */
[----:B------:R-:W-:-:S04]  /*f420*/  IMAD.HI.U32 R12, R4, R5, RZ ;  /* 0x00000005040c7227 */ /* 0x000fc800078e00ff */
[----:B------:R-:W-:Y:S02]  /*f430*/  IMAD R18, R0, R11, R18 ;  /* 0x0000000b00127224 */ /* 0x000fe400078e0212 */
[----:B------:R-:W-:-:S03]  /*f440*/  IMAD.MOV R12, RZ, RZ, -R12 ;  /* 0x000000ffff0c7224 */ /* 0x000fc600078e0a0c */
[C---:B------:R-:W-:Y:S01]  /*f450*/  ISETP.GT.U32.AND P5, PT, R0.reuse, R18, PT ;  /* 0x000000120000720c */ /* 0x040fe20003fa4070 */
[----:B------:R-:W-:-:S05]  /*f460*/  IMAD R5, R0, R12, R5 ;  /* 0x0000000c00057224 */ /* 0x000fca00078e0205 */
[----:B------:R-:W-:Y:S02]  /*f470*/  ISETP.GT.U32.AND P3, PT, R0, R5, PT ;  /* 0x000000050000720c */ /* 0x000fe40003f64070 */
[----:B------:R-:W-:-:S05]  /*f480*/  IABS R16, R29 ;  /* 0x0000001d00107213 */ /* 0x000fca0000000000 */
[----:B------:R-:W-:Y:S02]  /*f490*/  @!P5 IMAD.IADD R18, R18, 0x1, -R0 ;  /* 0x000000011212d824 */ /* 0x000fe400078e0a00 */
[----:B------:R-:W-:-:S03]  /*f4a0*/  IMAD.HI.U32 R7, R4, R16, RZ ;  /* 0x0000001004077227 */ /* 0x000fc600078e00ff */
[C---:B------:R-:W-:Y:S01]  /*f4b0*/  ISETP.GT.U32.AND P5, PT, R0.reuse, R18, PT ;  /* 0x000000120000720c */ /* 0x040fe20003fa4070 */
[----:B------:R-:W-:Y:S01]  /*f4c0*/  @!P3 IMAD.IADD R5, R5, 0x1, -R0 ;  /* 0x000000010505b824 */ /* 0x000fe200078e0a00 */
[----:B------:R-:W-:Y:S01]  /*f4d0*/  IABS R17, R27 ;  /* 0x0000001b00117213 */ /* 0x000fe20000000000 */
[----:B------:R-:W-:Y:S01]  /*f4e0*/  IMAD.MOV R7, RZ, RZ, -R7 ;  /* 0x000000ffff077224 */ /* 0x000fe200078e0a07 */
[C---:B------:R-:W-:Y:S02]  /*f4f0*/  ISETP.GT.U32.AND P6, PT, R0.reuse, R6, PT ;  /* 0x000000060000720c */ /* 0x040fe40003fc4070 */
[----:B------:R-:W-:Y:S01]  /*f500*/  ISETP.GT.U32.AND P4, PT, R0, R5, PT ;  /* 0x000000050000720c */ /* 0x000fe20003f84070 */
[----:B0-----:R-:W-:-:S04]  /*f510*/  IMAD.HI.U32 R8, R4, R17, RZ ;  /* 0x0000001104087227 */ /* 0x001fc800078e00ff */
[----:B------:R-:W-:Y:S02]  /*f520*/  IMAD R16, R0, R7, R16 ;  /* 0x0000000700107224 */ /* 0x000fe400078e0210 */
[----:B------:R-:W-:Y:S02]  /*f530*/  IMAD.MOV R8, RZ, RZ, -R8 ;  /* 0x000000ffff087224 */ /* 0x000fe400078e0a08 */
[--C-:B------:R-:W-:Y:S01]  /*f540*/  @!P5 IMAD.IADD R18, R18, 0x1, -R0.reuse ;  /* 0x000000011212d824 */ /* 0x100fe200078e0a00 */
[C---:B------:R-:W-:Y:S01]  /*f550*/  ISETP.GT.U32.AND P5, PT, R0.reuse, R16, PT ;  /* 0x000000100000720c */ /* 0x040fe20003fa4070 */
[----:B------:R-:W-:Y:S01]  /*f560*/  IMAD R17, R0, R8, R17 ;  /* 0x0000000800117224 */ /* 0x000fe200078e0211 */
[----:B----4-:R-:W-:Y:S01]  /*f570*/  IABS R15, R60 ;  /* 0x0000003c000f7213 */ /* 0x010fe20000000000 */
[--C-:B------:R-:W-:Y:S01]  /*f580*/  @!P4 IMAD.IADD R5, R5, 0x1, -R0.reuse ;  /* 0x000000010505c824 */ /* 0x100fe200078e0a00 */
[----:B--2---:R-:W-:Y:S01]  /*f590*/  IABS R14, R21 ;  /* 0x00000015000e7213 */ /* 0x004fe20000000000 */
[----:B------:R-:W-:Y:S01]  /*f5a0*/  @!P6 IMAD.IADD R6, R6, 0x1, -R0 ;  /* 0x000000010606e824 */ /* 0x000fe200078e0a00 */
[----:B------:R-:W-:Y:S01]  /*f5b0*/  ISETP.GT.U32.AND P4, PT, R0, R17, PT ;  /* 0x000000110000720c */ /* 0x000fe20003f84070 */
[----:B------:R-:W-:-:S04]  /*f5c0*/  IMAD.HI.U32 R8, R4, R15, RZ ;  /* 0x0000000f04087227 */ /* 0x000fc800078e00ff */
[----:B------:R-:W-:-:S04]  /*f5d0*/  IMAD.HI.U32 R19, R4, R14, RZ ;  /* 0x0000000e04137227 */ /* 0x000fc800078e00ff */
[----:B------:R-:W-:Y:S01]  /*f5e0*/  IMAD.MOV R8, RZ, RZ, -R8 ;  /* 0x000000ffff087224 */ /* 0x000fe200078e0a08 */
[----:B------:R-:W-:Y:S01]  /*f5f0*/  IABS R7, R22 ;  /* 0x0000001600077213 */ /* 0x000fe20000000000 */
[----:B------:R-:W-:Y:S02]  /*f600*/  @!P5 IMAD.IADD R16, R16, 0x1, -R0 ;  /* 0x000000011010d824 */ /* 0x000fe400078e0a00 */
[----:B------:R-:W-:Y:S02]  /*f610*/  IMAD.MOV.U32 R20, RZ, RZ, R6 ;  /* 0x000000ffff147224 */ /* 0x000fe400078e0006 */
[----:B------:R-:W-:Y:S02]  /*f620*/  IMAD.MOV R19, RZ, RZ, -R19 ;  /* 0x000000ffff137224 */ /* 0x000fe400078e0a13 */
[C---:B------:R-:W-:Y:S02]  /*f630*/  IMAD R15, R0.reuse, R8, R15 ;  /* 0x00000008000f7224 */ /* 0x040fe400078e020f */
[----:B------:R-:W-:Y:S01]  /*f640*/  @!P0 IMAD.MOV R20, RZ, RZ, -R20 ;  /* 0x000000ffff148224 */ /* 0x000fe200078e0a14 */
[----:B------:R-:W-:Y:S01]  /*f650*/  ISETP.GT.U32.AND P0, PT, R0, R16, PT ;  /* 0x000000100000720c */ /* 0x000fe20003f04070 */
[----:B------:R-:W-:-:S04]  /*f660*/  IMAD.HI.U32 R11, R4, R7, RZ ;  /* 0x00000007040b7227 */ /* 0x000fc800078e00ff */
[C---:B------:R-:W-:Y:S02]  /*f670*/  IMAD R14, R0.reuse, R19, R14 ;  /* 0x00000013000e7224 */ /* 0x040fe400078e020e */
[--C-:B------:R-:W-:Y:S01]  /*f680*/  @!P4 IMAD.IADD R17, R17, 0x1, -R0.reuse ;  /* 0x000000011111c824 */ /* 0x100fe200078e0a00 */
[C---:B------:R-:W-:Y:S01]  /*f690*/  ISETP.GT.U32.AND P4, PT, R0.reuse, R15, PT ;  /* 0x0000000f0000720c */ /* 0x040fe20003f84070 */
[----:B------:R-:W-:Y:S01]  /*f6a0*/  IMAD.MOV R11, RZ, RZ, -R11 ;  /* 0x000000ffff0b7224 */ /* 0x000fe200078e0a0b */
[C---:B------:R-:W-:Y:S02]  /*f6b0*/  ISETP.GT.U32.AND P5, PT, R0.reuse, R14, PT ;  /* 0x0000000e0000720c */ /* 0x040fe40003fa4070 */
[----:B-1----:R-:W-:Y:S01]  /*f6c0*/  IABS R10, R23 ;  /* 0x00000017000a7213 */ /* 0x002fe20000000000 */
[----:B------:R-:W-:Y:S02]  /*f6d0*/  IMAD R7, R0, R11, R7 ;  /* 0x0000000b00077224 */ /* 0x000fe400078e0207 */
[----:B------:R-:W-:-:S02]  /*f6e0*/  @!P0 IMAD.IADD R16, R16, 0x1, -R0 ;  /* 0x0000000110108824 */ /* 0x000fc400078e0a00 */
[----:B------:R-:W-:Y:S01]  /*f6f0*/  IMAD.HI.U32 R8, R4, R10, RZ ;  /* 0x0000000a04087227 */ /* 0x000fe200078e00ff */
[----:B------:R-:W-:Y:S02]  /*f700*/  ISETP.GT.U32.AND P0, PT, R0, R7, PT ;  /* 0x000000070000720c */ /* 0x000fe40003f04070 */
[----:B------:R-:W-:Y:S01]  /*f710*/  ISETP.GE.AND P3, PT, R29, RZ, PT ;  /* 0x000000ff1d00720c */ /* 0x000fe20003f66270 */
[----:B------:R-:W-:Y:S02]  /*f720*/  @!P4 IMAD.IADD R15, R15, 0x1, -R0 ;  /* 0x000000010f0fc824 */ /* 0x000fe400078e0a00 */
[----:B------:R-:W-:Y:S01]  /*f730*/  IMAD.MOV.U32 R29, RZ, RZ, R31 ;  /* 0x000000ffff1d7224 */ /* 0x000fe200078e001f */
[----:B------:R-:W-:Y:S01]  /*f740*/  @!P5 IADD3 R14, R14, -R0, RZ ;  /* 0x800000000e0ed210 */ /* 0x000fe20007ffe0ff */
[----:B------:R-:W-:Y:S02]  /*f750*/  IMAD.MOV R8, RZ, RZ, -R8 ;  /* 0x000000ffff087224 */ /* 0x000fe400078e0a08 */
[----:B------:R-:W-:Y:S01]  /*f760*/  @!P1 IMAD.MOV R5, RZ, RZ, -R5 ;  /* 0x000000ffff059224 */ /* 0x000fe200078e0a05 */
[C---:B------:R-:W-:Y:S01]  /*f770*/  ISETP.GT.U32.AND P1, PT, R0.reuse, R15, PT ;  /* 0x0000000f0000720c */ /* 0x040fe20003f24070 */
[----:B------:R-:W-:Y:S01]  /*f780*/  IMAD R10, R0, R8, R10 ;  /* 0x00000008000a7224 */ /* 0x000fe200078e020a */
[----:B------:R-:W-:-:S02]  /*f790*/  IABS R8, R29 ;  /* 0x0000001d00087213 */ /* 0x000fc40000000000 */
[----:B------:R-:W-:Y:S01]  /*f7a0*/  ISETP.GT.U32.AND P5, PT, R0, R14, PT ;  /* 0x0000000e0000720c */ /* 0x000fe20003fa4070 */
[----:B------:R-:W-:Y:S01]  /*f7b0*/  @!P0 IMAD.IADD R7, R7, 0x1, -R0 ;  /* 0x0000000107078824 */ /* 0x000fe200078e0a00 */
[----:B------:R-:W-:Y:S01]  /*f7c0*/  ISETP.GE.AND P0, PT, R21, RZ, PT ;  /* 0x000000ff1500720c */ /* 0x000fe20003f06270 */
[----:B------:R-:W-:Y:S01]  /*f7d0*/  IMAD.HI.U32 R19, R4, R8, RZ ;  /* 0x0000000804137227 */ /* 0x000fe200078e00ff */
[----:B------:R-:W-:-:S03]  /*f7e0*/  ISETP.GT.U32.AND P4, PT, R0, R17, PT ;  /* 0x000000110000720c */ /* 0x000fc60003f84070 */
[----:B------:R-:W-:Y:S02]  /*f7f0*/  IMAD.MOV R19, RZ, RZ, -R19 ;  /* 0x000000ffff137224 */ /* 0x000fe400078e0a13 */
[----:B------:R-:W-:Y:S01]  /*f800*/  @!P1 IMAD.IADD R15, R15, 0x1, -R0 ;  /* 0x000000010f0f9824 */ /* 0x000fe200078e0a00 */
[C---:B------:R-:W-:Y:S01]  /*f810*/  ISETP.GT.U32.AND P1, PT, R0.reuse, R10, PT ;  /* 0x0000000a0000720c */ /* 0x040fe20003f24070 */
[----:B------:R-:W-:Y:S01]  /*f820*/  IMAD R8, R0, R19, R8 ;  /* 0x0000001300087224 */ /* 0x000fe200078e0208 */
[----:B------:R-:W-:Y:S01]  /*f830*/  ISETP.GE.AND P6, PT, R27, RZ, PT ;  /* 0x000000ff1b00720c */ /* 0x000fe20003fc6270 */
[----:B------:R-:W-:Y:S01]  /*f840*/  @!P5 IMAD.IADD R14, R14, 0x1, -R0 ;  /* 0x000000010e0ed824 */ /* 0x000fe200078e0a00 */
[----:B------:R-:W-:-:S03]  /*f850*/  ISETP.GE.AND P5, PT, R60, RZ, PT ;  /* 0x000000ff3c00720c */ /* 0x000fc60003fa6270 */
[----:B------:R-:W-:Y:S01]  /*f860*/  @!P0 IMAD.MOV R14, RZ, RZ, -R14 ;  /* 0x000000ffff0e8224 */ /* 0x000fe200078e0a0e */
[----:B------:R-:W-:Y:S01]  /*f870*/  ISETP.GT.U32.AND P0, PT, R0, R8, PT ;  /* 0x000000080000720c */ /* 0x000fe20003f04070 */
[----:B------:R-:W-:Y:S02]  /*f880*/  IMAD.MOV.U32 R27, RZ, RZ, R30 ;  /* 0x000000ffff1b7224 */ /* 0x000fe400078e001e */
[----:B------:R-:W-:Y:S02]  /*f890*/  IMAD.MOV.U32 R30, RZ, RZ, R32 ;  /* 0x000000ffff1e7224 */ /* 0x000fe400078e0020 */
[----:B------:R-:W-:Y:S02]  /*f8a0*/  IMAD.MOV.U32 R32, RZ, RZ, R37 ;  /* 0x000000ffff207224 */ /* 0x000fe400078e0025 */
[----:B------:R-:W-:Y:S01]  /*f8b0*/  @!P4 IMAD.IADD R17, R17, 0x1, -R0 ;  /* 0x000000011111c824 */ /* 0x000fe200078e0a00 */
[----:B------:R-:W-:Y:S01]  /*f8c0*/  @!P1 IADD3 R10, R10, -R0, RZ ;  /* 0x800000000a0a9210 */ /* 0x000fe20007ffe0ff */
[----:B------:R-:W-:Y:S01]  /*f8d0*/  IMAD.MOV.U32 R31, RZ, RZ, R41 ;  /* 0x000000ffff1f7224 */ /* 0x000fe200078e0029 */
[----:B------:R-:W-:Y:S01]  /*f8e0*/  IABS R12, R28 ;  /* 0x0000001c000c7213 */ /* 0x000fe20000000000 */
[----:B------:R-:W-:Y:S01]  /*f8f0*/  IMAD.MOV.U32 R41, RZ, RZ, R58 ;  /* 0x000000ffff297224 */ /* 0x000fe200078e003a */
[----:B------:R-:W-:Y:S01]  /*f900*/  ISETP.GE.AND P1, PT, R28, RZ, PT ;  /* 0x000000ff1c00720c */ /* 0x000fe20003f26270 */
[----:B------:R-:W-:Y:S01]  /*f910*/  @!P2 IMAD.MOV R18, RZ, RZ, -R18 ;  /* 0x000000ffff12a224 */ /* 0x000fe200078e0a12 */
[----:B------:R-:W2:Y:S01]  /*f920*/  LDL.LU R58, [R1+0x684] ;  /* 0x00068400013a7983 */ /* 0x000ea20000300800 */
[----:B------:R-:W-:-:S02]  /*f930*/  @!P6 IMAD.MOV R17, RZ, RZ, -R17 ;  /* 0x000000ffff11e224 */ /* 0x000fc400078e0a11 */
[----:B------:R-:W-:Y:S01]  /*f940*/  IMAD.MOV.U32 R28, RZ, RZ, R30 ;  /* 0x000000ffff1c7224 */ /* 0x000fe200078e001e */
[----:B------:R0:W-:Y:S01]  /*f950*/  STL [R1+0x13c], R20 ;  /* 0x00013c1401007387 */ /* 0x0001e20000100800 */
[----:B------:R-:W-:Y:S02]  /*f960*/  @!P3 IMAD.MOV R16, RZ, RZ, -R16 ;  /* 0x000000ffff10b224 */ /* 0x000fe400078e0a10 */
[----:B------:R-:W-:Y:S01]  /*f970*/  @!P5 IMAD.MOV R15, RZ, RZ, -R15 ;  /* 0x000000ffff0fd224 */ /* 0x000fe200078e0a0f */
[----:B------:R1:W-:Y:S01]  /*f980*/  STL [R1+0x138], R5 ;  /* 0x0001380501007387 */ /* 0x0003e20000100800 */
[----:B------:R-:W-:Y:S01]  /*f990*/  @!P0 IMAD.IADD R8, R8, 0x1, -R0 ;  /* 0x0000000108088824 */ /* 0x000fe200078e0a00 */
[----:B------:R-:W-:Y:S01]  /*f9a0*/  ISETP.GE.AND P0, PT, R29, RZ, PT ;  /* 0x000000ff1d00720c */ /* 0x000fe20003f06270 */
[----:B------:R-:W-:Y:S02]  /*f9b0*/  IMAD.MOV.U32 R29, RZ, RZ, R31 ;  /* 0x000000ffff1d7224 */ /* 0x000fe400078e001f */
[----:B------:R-:W-:-:S02]  /*f9c0*/  IMAD.MOV.U32 R31, RZ, RZ, R34 ;  /* 0x000000ffff1f7224 */ /* 0x000fc400078e0022 */
[----:B------:R-:W-:Y:S02]  /*f9d0*/  IMAD.MOV.U32 R34, RZ, RZ, R35 ;  /* 0x000000ffff227224 */ /* 0x000fe400078e0023 */
[----:B------:R-:W-:-:S04]  /*f9e0*/  IMAD.HI.U32 R13, R4, R12, RZ ;  /* 0x0000000c040d7227 */ /* 0x000fc800078e00ff */
[----:B------:R-:W-:Y:S01]  /*f9f0*/  IMAD.MOV R13, RZ, RZ, -R13 ;  /* 0x000000ffff0d7224 */ /* 0x000fe200078e0a0d */
[----:B------:R-:W-:-:S03]  /*fa00*/  IABS R6, R24 ;  /* 0x0000001800067213 */ /* 0x000fc60000000000 */
[----:B------:R-:W-:Y:S02]  /*fa10*/  IMAD R12, R0, R13, R12 ;  /* 0x0000000d000c7224 */ /* 0x000fe400078e020c */
[----:B------:R-:W-:-:S03]  /*fa20*/  IMAD.HI.U32 R13, R4, R6, RZ ;  /* 0x00000006040d7227 */ /* 0x000fc600078e00ff */
[----:B------:R-:W-:Y:S01]  /*fa30*/  ISETP.GT.U32.AND P4, PT, R0, R12, PT ;  /* 0x0000000c0000720c */ /* 0x000fe20003f84070 */
[----:B------:R-:W-:-:S04]  /*fa40*/  IMAD.MOV R13, RZ, RZ, -R13 ;  /* 0x000000ffff0d7224 */ /* 0x000fc800078e0a0d */
[----:B------:R-:W-:Y:S01]  /*fa50*/  IMAD R6, R0, R13, R6 ;  /* 0x0000000d00067224 */ /* 0x000fe200078e0206 */
[----:B------:R-:W-:-:S07]  /*fa60*/  IABS R11, R25 ;  /* 0x00000019000b7213 */ /* 0x000fce0000000000 */
[----:B------:R-:W-:Y:S01]  /*fa70*/  @!P4 IMAD.IADD R12, R12, 0x1, -R0 ;  /* 0x000000010c0cc824 */ /* 0x000fe200078e0a00 */
[----:B------:R-:W-:Y:S01]  /*fa80*/  ISETP.GT.U32.AND P4, PT, R0, R6, PT ;  /* 0x000000060000720c */ /* 0x000fe20003f84070 */
[----:B0-----:R-:W-:Y:S01]  /*fa90*/  IMAD.HI.U32 R20, R4, R11, RZ ;  /* 0x0000000b04147227 */ /* 0x001fe200078e00ff */
[----:B-1----:R-:W-:-:S03]  /*faa0*/  IABS R5, R26 ;  /* 0x0000001a00057213 */ /* 0x002fc60000000000 */
[----:B------:R-:W-:Y:S01]  /*fab0*/  IMAD.MOV R20, RZ, RZ, -R20 ;  /* 0x000000ffff147224 */ /* 0x000fe200078e0a14 */
[----:B------:R-:W-:-:S03]  /*fac0*/  ISETP.GT.U32.AND P2, PT, R0, R12, PT ;  /* 0x0000000c0000720c */ /* 0x000fc60003f44070 */
[----:B------:R-:W-:Y:S02]  /*fad0*/  IMAD R11, R0, R20, R11 ;  /* 0x00000014000b7224 */ /* 0x000fe400078e020b */
[----:B------:R-:W-:-:S04]  /*fae0*/  IMAD.HI.U32 R13, R4, R5, RZ ;  /* 0x00000005040d7227 */ /* 0x000fc800078e00ff */
[----:B------:R-:W-:Y:S01]  /*faf0*/  @!P4 IMAD.IADD R6, R6, 0x1, -R0 ;  /* 0x000000010606c824 */ /* 0x000fe200078e0a00 */
[----:B------:R-:W-:Y:S01]  /*fb00*/  ISETP.GT.U32.AND P4, PT, R0, R7, PT ;  /* 0x000000070000720c */ /* 0x000fe20003f84070 */
[----:B---3--:R-:W-:Y:S02]  /*fb10*/  IMAD.MOV.U32 R37, RZ, RZ, R46 ;  /* 0x000000ffff257224 */ /* 0x008fe400078e002e */
[----:B------:R-:W-:Y:S02]  /*fb20*/  IMAD.MOV.U32 R46, RZ, RZ, R48 ;  /* 0x000000ffff2e7224 */ /* 0x000fe400078e0030 */
[----:B------:R-:W-:Y:S02]  /*fb30*/  IMAD.MOV.U32 R30, RZ, RZ, R37 ;  /* 0x000000ffff1e7224 */ /* 0x000fe400078e0025 */
[----:B------:R-:W-:Y:S02]  /*fb40*/  IMAD.MOV.U32 R48, RZ, RZ, R51 ;  /* 0x000000ffff307224 */ /* 0x000fe400078e0033 */
[----:B------:R-:W-:Y:S01]  /*fb50*/  IMAD.MOV.U32 R37, RZ, RZ, R38 ;  /* 0x000000ffff257224 */ /* 0x000fe200078e0026 */
[----:B------:R-:W3:Y:S01]  /*fb60*/  LDL.LU R51, [R1+0x664] ;  /* 0x0006640001337983 */ /* 0x000ee20000300800 */
[----:B------:R-:W-:-:S02]  /*fb70*/  IMAD.MOV.U32 R38, RZ, RZ, R47 ;  /* 0x000000ffff267224 */ /* 0x000fc400078e002f */
[----:B------:R-:W-:Y:S01]  /*fb80*/  IMAD.MOV.U32 R47, RZ, RZ, R48 ;  /* 0x000000ffff2f7224 */ /* 0x000fe200078e0030 */
[----:B------:R-:W-:Y:S01]  /*fb90*/  STL [R1+0x130], R18 ;  /* 0x0001301201007387 */ /* 0x000fe20000100800 */
[----:B------:R-:W-:Y:S02]  /*fba0*/  IMAD.MOV.U32 R48, RZ, RZ, R53 ;  /* 0x000000ffff307224 */ /* 0x000fe400078e0035 */
[----:B------:R-:W-:Y:S01]  /*fbb0*/  IMAD.MOV.U32 R53, RZ, RZ, R59 ;  /* 0x000000ffff357224 */ /* 0x000fe200078e003b */
[----:B------:R-:W-:Y:S01]  /*fbc0*/  STL [R1+0x12c], R17 ;  /* 0x00012c1101007387 */ /* 0x000fe20000100800 */
[----:B------:R-:W-:-:S03]  /*fbd0*/  IMAD.MOV.U32 R35, RZ, RZ, R46 ;  /* 0x000000ffff237224 */ /* 0x000fc600078e002e */
[----:B------:R-:W-:Y:S04]  /*fbe0*/  STL [R1+0x120], R16 ;  /* 0x0001201001007387 */ /* 0x000fe80000100800 */
[----:B------:R-:W4:Y:S04]  /*fbf0*/  LDL.LU R59, [R1+0x678] ;  /* 0x00067800013b7983 */ /* 0x000f280000300800 */
[----:B------:R0:W-:Y:S04]  /*fc00*/  STL [R1+0xe4], R15 ;  /* 0x0000e40f01007387 */ /* 0x0001e80000100800 */
[----:B------:R1:W-:Y:S04]  /*fc10*/  STL [R1+0xdc], R14 ;  /* 0x0000dc0e01007387 */ /* 0x0003e80000100800 */
[----:B------:R-:W2:Y:S01]  /*fc20*/  LDL.LU R46, [R1+0x650] ;  /* 0x00065000012e7983 */ /* 0x000ea20000300800 */
[C---:B------:R-:W-:Y:S01]  /*fc30*/  ISETP.GT.U32.AND P5, PT, R0.reuse, R11, PT ;  /* 0x0000000b0000720c */ /* 0x040fe20003fa4070 */
[----:B------:R-:W-:Y:S01]  /*fc40*/  IMAD.MOV R13, RZ, RZ, -R13 ;  /* 0x000000ffff0d7224 */ /* 0x000fe200078e0a0d */
[----:B------:R-:W-:-:S02]  /*fc50*/  ISETP.GT.U32.AND P3, PT, R0, R10, PT ;  /* 0x0000000a0000720c */ /* 0x000fc40003f64070 */
[C---:B------:R-:W-:Y:S01]  /*fc60*/  ISETP.GT.U32.AND P6, PT, R0.reuse, R6, PT ;  /* 0x000000060000720c */ /* 0x040fe20003fc4070 */
[----:B------:R-:W-:Y:S02]  /*fc70*/  IMAD R5, R0, R13, R5 ;  /* 0x0000000d00057224 */ /* 0x000fe400078e0205 */
[--C-:B------:R-:W-:Y:S01]  /*fc80*/  @!P2 IMAD.IADD R12, R12, 0x1, -R0.reuse ;  /* 0x000000010c0ca824 */ /* 0x100fe200078e0a00 */
[----:B------:R-:W-:Y:S01]  /*fc90*/  ISETP.GE.AND P2, PT, R22, RZ, PT ;  /* 0x000000ff1600720c */ /* 0x000fe20003f46270 */
[----:B------:R-:W-:Y:S01]  /*fca0*/  @!P4 IMAD.IADD R7, R7, 0x1, -R0 ;  /* 0x000000010707c824 */ /* 0x000fe200078e0a00 */
[----:B------:R-:W-:Y:S01]  /*fcb0*/  ISETP.GT.U32.AND P4, PT, R0, R5, PT ;  /* 0x000000050000720c */ /* 0x000fe20003f84070 */
[----:B0-----:R-:W-:Y:S01]  /*fcc0*/  IMAD.MOV.U32 R15, RZ, RZ, R12 ;  /* 0x000000ffff0f7224 */ /* 0x001fe200078e000c */
[----:B------:R-:W-:Y:S01]  /*fcd0*/  IABS R13, R27 ;  /* 0x0000001b000d7213 */ /* 0x000fe20000000000 */
[--C-:B------:R-:W-:Y:S02]  /*fce0*/  @!P5 IMAD.IADD R11, R11, 0x1, -R0.reuse ;  /* 0x000000010b0bd824 */ /* 0x100fe400078e0a00 */
[----:B------:R-:W-:Y:S01]  /*fcf0*/  @!P3 IMAD.IADD R10, R10, 0x1, -R0 ;  /* 0x000000010a0ab824 */ /* 0x000fe200078e0a00 */
[----:B------:R-:W-:Y:S01]  /*fd00*/  ISETP.GE.AND P3, PT, R23, RZ, PT ;  /* 0x000000ff1700720c */ /* 0x000fe20003f66270 */
[----:B-1----:R-:W-:-:S04]  /*fd10*/  IMAD.HI.U32 R14, R4, R13, RZ ;  /* 0x0000000d040e7227 */ /* 0x002fc800078e00ff */
[--C-:B------:R-:W-:Y:S01]  /*fd20*/  @!P6 IMAD.IADD R6, R6, 0x1, -R0.reuse ;  /* 0x000000010606e824 */ /* 0x100fe200078e0a00 */
[----:B------:R-:W-:Y:S01]  /*fd30*/  ISETP.GE.AND P6, PT, R24, RZ, PT ;  /* 0x000000ff1800720c */ /* 0x000fe20003fc6270 */
[----:B------:R-:W-:Y:S01]  /*fd40*/  @!P1 IMAD.MOV R15, RZ, RZ, -R15 ;  /* 0x000000ffff0f9224 */ /* 0x000fe200078e0a0f */
[----:B------:R-:W-:Y:S01]  /*fd50*/  ISETP.GT.U32.AND P1, PT, R0, R11, PT ;  /* 0x0000000b0000720c */ /* 0x000fe20003f24070 */
[----:B------:R-:W-:Y:S01]  /*fd60*/  @!P2 IMAD.MOV R7, RZ, RZ, -R7 ;  /* 0x000000ffff07a224 */ /* 0x000fe200078e0a07 */
[----:B------:R-:W-:Y:S01]  /*fd70*/  IADD3 R14, -R14, RZ, RZ ;  /* 0x000000ff0e0e7210 */ /* 0x000fe20007ffe1ff */
[----:B------:R-:W-:Y:S01]  /*fd80*/  @!P4 IMAD.IADD R5, R5, 0x1, -R0 ;  /* 0x000000010505c824 */ /* 0x000fe200078e0a00 */
[----:B------:R-:W-:Y:S02]  /*fd90*/  ISETP.GE.AND P5, PT, R25, RZ, PT ;  /* 0x000000ff1900720c */ /* 0x000fe40003fa6270 */
[C---:B------:R-:W-:Y:S01]  /*fda0*/  ISETP.GT.U32.AND P4, PT, R0.reuse, R8, PT ;  /* 0x000000080000720c */ /* 0x040fe20003f84070 */
[----:B------:R-:W-:Y:S01]  /*fdb0*/  IMAD R12, R0, R14, R13 ;  /* 0x0000000e000c7224 */ /* 0x000fe200078e020d */
[----:B------:R-:W-:Y:S01]  /*fdc0*/  STL [R1+0xd8], R15 ;  /* 0x0000d80f01007387 */ /* 0x000fe20000100800 */
[----:B------:R-:W-:-:S03]  /*fdd0*/  @!P3 IMAD.MOV R10, RZ, RZ, -R10 ;  /* 0x000000ffff0ab224 */ /* 0x000fc600078e0a0a */
[----:B------:R0:W-:Y:S01]  /*fde0*/  STL [R1+0xac], R7 ;  /* 0x0000ac0701007387 */ /* 0x0001e20000100800 */
[----:B------:R-:W-:Y:S01]  /*fdf0*/  @!P6 IMAD.MOV R6, RZ, RZ, -R6 ;  /* 0x000000ffff06e224 */ /* 0x000fe200078e0a06 */
[----:B------:R-:W-:Y:S01]  /*fe00*/  ISETP.GT.U32.AND P6, PT, R0, R12, PT ;  /* 0x0000000c0000720c */ /* 0x000fe20003fc4070 */
[----:B------:R-:W-:Y:S01]  /*fe10*/  @!P1 IMAD.IADD R11, R11, 0x1, -R0 ;  /* 0x000000010b0b9824 */ /* 0x000fe200078e0a00 */
[----:B------:R1:W-:Y:S01]  /*fe20*/  STL [R1+0x7c], R10 ;  /* 0x00007c0a01007387 */ /* 0x0003e20000100800 */
[----:B0-----:R-:W-:-:S03]  /*fe30*/  IABS R7, R28 ;  /* 0x0000001c00077213 */ /* 0x001fc60000000000 */
[----:B------:R-:W-:Y:S02]  /*fe40*/  @!P5 IADD3 R11, -R11, RZ, RZ ;  /* 0x000000ff0b0bd210 */ /* 0x000fe40007ffe1ff */
[----:B-1----:R-:W-:Y:S01]  /*fe50*/  IMAD.HI.U32 R10, R4, R7, RZ ;  /* 0x00000007040a7227 */ /* 0x002fe200078e00ff */
[----:B------:R0:W-:Y:S03]  /*fe60*/  STL [R1+0x78], R6 ;  /* 0x0000780601007387 */ /* 0x0001e60000100800 */
[----:B------:R-:W-:Y:S02]  /*fe70*/  @!P4 IMAD.IADD R8, R8, 0x1, -R0 ;  /* 0x000000010808c824 */ /* 0x000fe400078e0a00 */
[----:B------:R-:W-:Y:S01]  /*fe80*/  IMAD.MOV R10, RZ, RZ, -R10 ;  /* 0x000000ffff0a7224 */ /* 0x000fe200078e0a0a */
[----:B------:R1:W-:Y:S03]  /*fe90*/  STL [R1+0x5c], R11 ;  /* 0x00005c0b01007387 */ /* 0x0003e60000100800 */
[----:B------:R-:W-:Y:S01]  /*fea0*/  IMAD R7, R0, R10, R7 ;  /* 0x0000000a00077224 */ /* 0x000fe200078e0207 */
[----:B0-----:R-:W-:Y:S01]  /*feb0*/  IABS R6, R29 ;  /* 0x0000001d00067213 */ /* 0x001fe20000000000 */
[----:B------:R-:W-:-:S02]  /*fec0*/  @!P6 IMAD.IADD R12, R12, 0x1, -R0 ;  /* 0x000000010c0ce824 */ /* 0x000fc400078e0a00 */
[----:B-1----:R-:W-:Y:S01]  /*fed0*/  IMAD.MOV.U32 R11, RZ, RZ, R8 ;  /* 0x000000ffff0b7224 */ /* 0x002fe200078e0008 */
[----:B------:R-:W-:-:S03]  /*fee0*/  ISETP.GT.U32.AND P2, PT, R0, R5, PT ;  /* 0x000000050000720c */ /* 0x000fc60003f44070 */
[----:B------:R-:W-:Y:S01]  /*fef0*/  @!P0 IMAD.MOV R11, RZ, RZ, -R11 ;  /* 0x000000ffff0b8224 */ /* 0x000fe200078e0a0b */
[----:B------:R-:W-:Y:S01]  /*ff00*/  ISETP.GT.U32.AND P0, PT, R0, R7, PT ;  /* 0x000000070000720c */ /* 0x000fe20003f04070 */
[----:B------:R-:W-:Y:S01]  /*ff10*/  IMAD.HI.U32 R8, R4, R6, RZ ;  /* 0x0000000604087227 */ /* 0x000fe200078e00ff */
[----:B------:R-:W-:Y:S02]  /*ff20*/  ISETP.GT.U32.AND P6, PT, R0, R12, PT ;  /* 0x0000000c0000720c */ /* 0x000fe40003fc4070 */
[----:B------:R-:W-:Y:S01]  /*ff30*/  ISETP.GE.AND P3, PT, R26, RZ, PT ;  /* 0x000000ff1a00720c */ /* 0x000fe20003f66270 */
[----:B------:R-:W-:-:S04]  /*ff40*/  IMAD.MOV R8, RZ, RZ, -R8 ;  /* 0x000000ffff087224 */ /* 0x000fc800078e0a08 */
[----:B------:R-:W-:Y:S02]  /*ff50*/  IMAD R6, R0, R8, R6 ;  /* 0x0000000800067224 */ /* 0x000fe400078e0206 */
[--C-:B------:R-:W-:Y:S02]  /*ff60*/  @!P2 IMAD.IADD R5, R5, 0x1, -R0.reuse ;  /* 0x000000010505a824 */ /* 0x100fe400078e0a00 */
[--C-:B------:R-:W-:Y:S02]  /*ff70*/  @!P0 IMAD.IADD R7, R7, 0x1, -R0.reuse ;  /* 0x0000000107078824 */ /* 0x100fe400078e0a00 */
[----:B------:R-:W-:Y:S01]  /*ff80*/  @!P6 IMAD.IADD R12, R12, 0x1, -R0 ;  /* 0x000000010c0ce824 */ /* 0x000fe200078e0a00 */
[C---:B------:R-:W-:Y:S01]  /*ff90*/  ISETP.GT.U32.AND P6, PT, R0.reuse, R6, PT ;  /* 0x000000060000720c */ /* 0x040fe20003fc4070 */
[----:B------:R-:W-:Y:S01]  /*ffa0*/  IMAD.MOV.U32 R10, RZ, RZ, R5 ;  /* 0x000000ffff0a7224 */ /* 0x000fe200078e0005 */
[----:B------:R-:W-:Y:S02]  /*ffb0*/  IABS R5, R30 ;  /* 0x0000001e00057213 */ /* 0x000fe40000000000 */
[----:B------:R-:W-:Y:S01]  /*ffc0*/  ISETP.GT.U32.AND P0, PT, R0, R7, PT ;  /* 0x000000070000720c */ /* 0x000fe20003f04070 */
[----:B------:R-:W-:Y:S01]  /*ffd0*/  @!P3 IMAD.MOV R10, RZ, RZ, -R10 ;  /* 0x000000ffff0ab224 */ /* 0x000fe200078e0a0a */
[----:B------:R0:W-:Y:S01]  /*ffe0*/  STL [R1+0x58], R11 ;  /* 0x0000580b01007387 */ /* 0x0001e20000100800 */
[----:B------:R-:W-:-:S02]  /*fff0*/  IABS R14, R31 ;  /* 0x0000001f000e7213 */ /* 0x000fc40000000000 */
[----:B------:R-:W-:Y:S01]  /*10000*/  ISETP.GE.AND P4, PT, R28, RZ, PT ;  /* 0x000000ff1c00720c */ /* 0x000fe20003f86270 */
[----:B------:R1:W-:Y:S01]  /*10010*/  STL [R1+0x54], R10 ;  /* 0x0000540a01007387 */ /* 0x0003e20000100800 */
[----:B0-----:R-:W-:-:S04]  /*10020*/  IMAD.HI.U32 R11, R4, R5, RZ ;  /* 0x00000005040b7227 */ /* 0x001fc800078e00ff */
[----:B-1----:R-:W-:-:S04]  /*10030*/  IMAD.HI.U32 R10, R4, R14, RZ ;  /* 0x0000000e040a7227 */ /* 0x002fc800078e00ff */
[----:B------:R-:W-:Y:S01]  /*10040*/  IMAD.MOV R11, RZ, RZ, -R11 ;  /* 0x000000ffff0b7224 */ /* 0x000fe200078e0a0b */
[----:B------:R-:W-:Y:S01]  /*10050*/  IABS R13, R32 ;  /* 0x00000020000d7213 */ /* 0x000fe20000000000 */
[----:B------:R-:W-:Y:S02]  /*10060*/  @!P6 IMAD.IADD R6, R6, 0x1, -R0 ;  /* 0x000000010606e824 */ /* 0x000fe400078e0a00 */
[----:B------:R-:W-:Y:S02]  /*10070*/  IMAD.MOV R10, RZ, RZ, -R10 ;  /* 0x000000ffff0a7224 */ /* 0x000fe400078e0a0a */
[C---:B------:R-:W-:Y:S02]  /*10080*/  IMAD R5, R0.reuse, R11, R5 ;  /* 0x0000000b00057224 */ /* 0x040fe400078e0205 */
[----:B------:R-:W-:Y:S01]  /*10090*/  @!P0 IMAD.IADD R7, R7, 0x1, -R0 ;  /* 0x0000000107078824 */ /* 0x000fe200078e0a00 */
[C---:B------:R-:W-:Y:S01]  /*100a0*/  ISETP.GT.U32.AND P6, PT, R0.reuse, R6, PT ;  /* 0x000000060000720c */ /* 0x040fe20003fc4070 */
[----:B------:R-:W-:Y:S01]  /*100b0*/  IMAD.MOV.U32 R15, RZ, RZ, R12 ;  /* 0x000000ffff0f7224 */ /* 0x000fe200078e000c */
[C---:B------:R-:W-:Y:S01]  /*100c0*/  ISETP.GT.U32.AND P0, PT, R0.reuse, R5, PT ;  /* 0x000000050000720c */ /* 0x040fe20003f04070 */
[----:B------:R-:W-:-:S02]  /*100d0*/  IMAD R14, R0, R10, R14 ;  /* 0x0000000a000e7224 */ /* 0x000fc400078e020e */
[----:B------:R-:W-:Y:S02]  /*100e0*/  IMAD.MOV.U32 R12, RZ, RZ, R7 ;  /* 0x000000ffff0c7224 */ /* 0x000fe400078e0007 */
[----:B------:R-:W-:Y:S01]  /*100f0*/  IMAD.HI.U32 R8, R4, R13, RZ ;  /* 0x0000000d04087227 */ /* 0x000fe200078e00ff */
[----:B------:R-:W-:-:S03]  /*10100*/  ISETP.GE.AND P1, PT, R27, RZ, PT ;  /* 0x000000ff1b00720c */ /* 0x000fc60003f26270 */
[----:B------:R-:W-:Y:S01]  /*10110*/  @!P4 IMAD.MOV R12, RZ, RZ, -R12 ;  /* 0x000000ffff0cc224 */ /* 0x000fe200078e0a0c */
[----:B------:R-:W-:Y:S01]  /*10120*/  ISETP.GT.U32.AND P4, PT, R0, R14, PT ;  /* 0x0000000e0000720c */ /* 0x000fe20003f84070 */
[----:B------:R-:W-:-:S04]  /*10130*/  IMAD.MOV R8, RZ, RZ, -R8 ;  /* 0x000000ffff087224 */ /* 0x000fc800078e0a08 */
[----:B------:R-:W-:Y:S02]  /*10140*/  IMAD R13, R0, R8, R13 ;  /* 0x00000008000d7224 */ /* 0x000fe400078e020d */
[--C-:B------:R-:W-:Y:S01]  /*10150*/  @!P6 IMAD.IADD R6, R6, 0x1, -R0.reuse ;  /* 0x000000010606e824 */ /* 0x100fe200078e0a00 */
[----:B------:R-:W-:Y:S01]  /*10160*/  IABS R16, R33 ;  /* 0x0000002100107213 */ /* 0x000fe20000000000 */
[--C-:B------:R-:W-:Y:S01]  /*10170*/  @!P0 IMAD.IADD R5, R5, 0x1, -R0.reuse ;  /* 0x0000000105058824 */ /* 0x100fe200078e0a00 */
[----:B------:R-:W-:Y:S01]  /*10180*/  ISETP.GT.U32.AND P6, PT, R0, R13, PT ;  /* 0x0000000d0000720c */ /* 0x000fe20003fc4070 */
[----:B------:R-:W-:Y:S01]  /*10190*/  @!P1 IMAD.MOV R15, RZ, RZ, -R15 ;  /* 0x000000ffff0f9224 */ /* 0x000fe200078e0a0f */
[----:B------:R-:W-:Y:S01]  /*101a0*/  ISETP.GE.AND P2, PT, R29, RZ, PT ;  /* 0x000000ff1d00720c */ /* 0x000fe20003f46270 */
[----:B------:R-:W-:Y:S01]  /*101b0*/  @!P4 IMAD.IADD R14, R14, 0x1, -R0 ;  /* 0x000000010e0ec824 */ /* 0x000fe200078e0a00 */
[----:B------:R-:W-:Y:S01]  /*101c0*/  ISETP.GT.U32.AND P4, PT, R0, R5, PT ;  /* 0x000000050000720c */ /* 0x000fe20003f84070 */
[----:B------:R-:W-:Y:S01]  /*101d0*/  IMAD.HI.U32 R11, R4, R16, RZ ;  /* 0x00000010040b7227 */ /* 0x000fe200078e00ff */
[----:B------:R0:W-:Y:S03]  /*101e0*/  STL [R1+0x50], R15 ;  /* 0x0000500f01007387 */ /* 0x0001e60000100800 */
[----:B------:R-:W-:Y:S01]  /*101f0*/  IMAD.MOV R11, RZ, RZ, -R11 ;  /* 0x000000ffff0b7224 */ /* 0x000fe200078e0a0b */
[----:B0-----:R-:W-:-:S03]  /*10200*/  IABS R15, R34 ;  /* 0x00000022000f7213 */ /* 0x001fc60000000000 */
[----:B------:R-:W-:Y:S01]  /*10210*/  @!P6 IMAD.IADD R13, R13, 0x1, -R0 ;  /* 0x000000010d0de824 */ /* 0x000fe200078e0a00 */
[C---:B------:R-:W-:Y:S01]  /*10220*/  ISETP.GT.U32.AND P6, PT, R0.reuse, R14, PT ;  /* 0x0000000e0000720c */ /* 0x040fe20003fc4070 */
[----:B------:R-:W-:Y:S02]  /*10230*/  IMAD R16, R0, R11, R16 ;  /* 0x0000000b00107224 */ /* 0x000fe400078e0210 */
[----:B------:R-:W-:Y:S01]  /*10240*/  IMAD.HI.U32 R10, R4, R15, RZ ;  /* 0x0000000f040a7227 */ /* 0x000fe200078e00ff */
[----:B------:R-:W-:-:S03]  /*10250*/  IABS R7, R36 ;  /* 0x0000002400077213 */ /* 0x000fc60000000000 */
[----:B------:R-:W-:Y:S01]  /*10260*/  @!P2 IMAD.MOV R6, RZ, RZ, -R6 ;  /* 0x000000ffff06a224 */ /* 0x000fe200078e0a06 */
[----:B------:R-:W-:Y:S01]  /*10270*/  IADD3 R10, -R10, RZ, RZ ;  /* 0x000000ff0a0a7210 */ /* 0x000fe20007ffe1ff */
[----:B------:R-:W-:Y:S01]  /*10280*/  @!P4 IMAD.IADD R5, R5, 0x1, -R0 ;  /* 0x000000010505c824 */ /* 0x000fe200078e0a00 */
[----:B------:R-:W-:Y:S02]  /*10290*/  ISETP.GT.U32.AND P4, PT, R0, R16, PT ;  /* 0x000000100000720c */ /* 0x000fe40003f84070 */
[----:B------:R-:W-:Y:S01]  /*102a0*/  IABS R8, R35 ;  /* 0x0000002300087213 */ /* 0x000fe20000000000 */
[----:B------:R-:W-:Y:S01]  /*102b0*/  STL [R1+0x44], R12 ;  /* 0x0000440c01007387 */ /* 0x000fe20000100800 */
[----:B------:R-:W-:Y:S01]  /*102c0*/  ISETP.GE.AND P5, PT, R30, RZ, PT ;  /* 0x000000ff1e00720c */ /* 0x000fe20003fa6270 */
[C---:B------:R-:W-:Y:S01]  /*102d0*/  IMAD R15, R0.reuse, R10, R15 ;  /* 0x0000000a000f7224 */ /* 0x040fe200078e020f */
[----:B------:R-:W-:Y:S01]  /*102e0*/  ISETP.GT.U32.AND P2, PT, R0, R13, PT ;  /* 0x0000000d0000720c */ /* 0x000fe20003f44070 */
[----:B------:R0:W-:Y:S01]  /*102f0*/  STL [R1+0x40], R6 ;  /* 0x0000400601007387 */ /* 0x0001e20000100800 */
[----:B------:R-:W-:-:S04]  /*10300*/  IMAD.HI.U32 R10, R4, R7, RZ ;  /* 0x00000007040a7227 */ /* 0x000fc800078e00ff */
[----:B------:R-:W-:Y:S01]  /*10310*/  IMAD.HI.U32 R11, R4, R8, RZ ;  /* 0x00000008040b7227 */ /* 0x000fe200078e00ff */
[----:B0-----:R-:W-:-:S03]  /*10320*/  IABS R6, R37 ;  /* 0x0000002500067213 */ /* 0x001fc60000000000 */
[----:B------:R-:W-:Y:S01]  /*10330*/  @!P6 IMAD.IADD R14, R14, 0x1, -R0 ;  /* 0x000000010e0ee824 */ /* 0x000fe200078e0a00 */
[----:B------:R-:W-:Y:S01]  /*10340*/  ISETP.GT.U32.AND P6, PT, R0, R15, PT ;  /* 0x0000000f0000720c */ /* 0x000fe20003fc4070 */
[----:B------:R-:W-:Y:S02]  /*10350*/  IMAD.MOV R10, RZ, RZ, -R10 ;  /* 0x000000ffff0a7224 */ /* 0x000fe400078e0a0a */
[----:B------:R-:W-:Y:S02]  /*10360*/  IMAD.MOV R11, RZ, RZ, -R11 ;  /* 0x000000ffff0b7224 */ /* 0x000fe400078e0a0b */
[----:B------:R-:W-:Y:S01]  /*10370*/  IMAD.HI.U32 R12, R4, R6, RZ ;  /* 0x00000006040c7227 */ /* 0x000fe200078e00ff */
[----:B------:R-:W-:-:S03]  /*10380*/  IABS R60, R38 ;  /* 0x00000026003c7213 */ /* 0x000fc60000000000 */
[----:B------:R-:W-:Y:S02]  /*10390*/  IMAD R7, R0, R10, R7 ;  /* 0x0000000a00077224 */ /* 0x000fe400078e0207 */
[----:B------:R-:W-:Y:S02]  /*103a0*/  @!P4 IMAD.IADD R16, R16, 0x1, -R0 ;  /* 0x000000011010c824 */ /* 0x000fe400078e0a00 */
[----:B------:R-:W-:Y:S02]  /*103b0*/  IMAD.MOV.U32 R18, RZ, RZ, R5 ;  /* 0x000000ffff127224 */ /* 0x000fe400078e0005 */
[C---:B------:R-:W-:Y:S02]  /*103c0*/  IMAD R8, R0.reuse, R11, R8 ;  /* 0x0000000b00087224 */ /* 0x040fe400078e0208 */
[----:B------:R-:W-:Y:S01]  /*103d0*/  IMAD.MOV R12, RZ, RZ, -R12 ;  /* 0x000000ffff0c7224 */ /* 0x000fe200078e0a0c */
[C---:B------:R-:W-:Y:S01]  /*103e0*/  ISETP.GT.U32.AND P4, PT, R0.reuse, R7, PT ;  /* 0x000000070000720c */ /* 0x040fe20003f84070 */
[----:B------:R-:W-:Y:S01]  /*103f0*/  @!P5 IMAD.MOV R18, RZ, RZ, -R18 ;  /* 0x000000ffff12d224 */ /* 0x000fe200078e0a12 */
[C---:B------:R-:W-:Y:S01]  /*10400*/  ISETP.GT.U32.AND P5, PT, R0.reuse, R16, PT ;  /* 0x000000100000720c */ /* 0x040fe20003fa4070 */
[----:B------:R-:W-:Y:S01]  /*10410*/  @!P2 IMAD.IADD R13, R13, 0x1, -R0 ;  /* 0x000000010d0da824 */ /* 0x000fe200078e0a00 */
[C---:B------:R-:W-:Y:S01]  /*10420*/  ISETP.GT.U32.AND P2, PT, R0.reuse, R8, PT ;  /* 0x000000080000720c */ /* 0x040fe20003f44070 */
[----:B------:R-:W-:-:S02]  /*10430*/  IMAD R6, R0, R12, R6 ;  /* 0x0000000c00067224 */ /* 0x000fc400078e0206 */
[----:B------:R-:W-:Y:S01]  /*10440*/  IMAD.HI.U32 R17, R4, R60, RZ ;  /* 0x0000003c04117227 */ /* 0x000fe200078e00ff */
[----:B------:R-:W-:-:S03]  /*10450*/  ISETP.GE.AND P3, PT, R31, RZ, PT ;  /* 0x000000ff1f00720c */ /* 0x000fc60003f66270 */
[----:B------:R-:W-:Y:S01]  /*10460*/  @!P6 IMAD.IADD R15, R15, 0x1, -R0 ;  /* 0x000000010f0fe824 */ /* 0x000fe200078e0a00 */
[----:B------:R-:W-:Y:S01]  /*10470*/  ISETP.GT.U32.AND P6, PT, R0, R6, PT ;  /* 0x000000060000720c */ /* 0x000fe20003fc4070 */
[----:B------:R-:W-:Y:S01]  /*10480*/  IMAD.MOV R17, RZ, RZ, -R17 ;  /* 0x000000ffff117224 */ /* 0x000fe200078e0a11 */
[----:B------:R-:W-:Y:S02]  /*10490*/  ISETP.GE.AND P1, PT, R32, RZ, PT ;  /* 0x000000ff2000720c */ /* 0x000fe40003f26270 */
[----:B------:R-:W-:Y:S01]  /*104a0*/  IABS R10, R39 ;  /* 0x00000027000a7213 */ /* 0x000fe20000000000 */
[----:B------:R-:W-:Y:S01]  /*104b0*/  IMAD R60, R0, R17, R60 ;  /* 0x00000011003c7224 */ /* 0x000fe200078e023c */
[----:B------:R-:W-:Y:S01]  /*104c0*/  @!P4 IADD3 R7, R7, -R0, RZ ;  /* 0x800000000707c210 */ /* 0x000fe20007ffe0ff */
[--C-:B------:R-:W-:Y:S01]  /*104d0*/  @!P5 IMAD.IADD R16, R16, 0x1, -R0.reuse ;  /* 0x000000011010d824 */ /* 0x100fe200078e0a00 */
[----:B------:R-:W-:Y:S01]  /*104e0*/  ISETP.GT.U32.AND P4, PT, R0, R15, PT ;  /* 0x0000000f0000720c */ /* 0x000fe20003f84070 */
[----:B------:R-:W-:Y:S01]  /*104f0*/  @!P2 IMAD.IADD R8, R8, 0x1, -R0 ;  /* 0x000000010808a824 */ /* 0x000fe200078e0a00 */
[----:B------:R-:W-:Y:S01]  /*10500*/  ISETP.GT.U32.AND P5, PT, R0, R60, PT ;  /* 0x0000003c0000720c */ /* 0x000fe20003fa4070 */
[----:B------:R-:W-:Y:S01]  /*10510*/  IMAD.HI.U32 R12, R4, R10, RZ ;  /* 0x0000000a040c7227 */ /* 0x000fe200078e00ff */
[----:B------:R-:W-:-:S02]  /*10520*/  ISETP.GE.AND P0, PT, R33, RZ, PT ;  /* 0x000000ff2100720c */ /* 0x000fc40003f06270 */
[----:B------:R-:W-:Y:S01]  /*10530*/  IABS R11, R40 ;  /* 0x00000028000b7213 */ /* 0x000fe20000000000 */
[----:B------:R-:W-:Y:S02]  /*10540*/  @!P6 IMAD.IADD R6, R6, 0x1, -R0 ;  /* 0x000000010606e824 */ /* 0x000fe400078e0a00 */
[----:B------:R-:W-:Y:S01]  /*10550*/  @!P3 IMAD.MOV R14, RZ, RZ, -R14 ;  /* 0x000000ffff0eb224 */ /* 0x000fe200078e0a0e */
[C---:B------:R-:W-:Y:S01]  /*10560*/  ISETP.GT.U32.AND P3, PT, R0.reuse, R8, PT ;  /* 0x000000080000720c */ /* 0x040fe20003f64070 */
[----:B------:R-:W-:Y:S02]  /*10570*/  IMAD.MOV R12, RZ, RZ, -R12 ;  /* 0x000000ffff0c7224 */ /* 0x000fe400078e0a0c */
[----:B------:R-:W-:Y:S01]  /*10580*/  @!P1 IMAD.MOV R13, RZ, RZ, -R13 ;  /* 0x000000ffff0d9224 */ /* 0x000fe200078e0a0d */
[C---:B------:R-:W-:Y:S01]  /*10590*/  ISETP.GT.U32.AND P1, PT, R0.reuse, R6, PT ;  /* 0x000000060000720c */ /* 0x040fe20003f24070 */
[----:B------:R-:W-:Y:S01]  /*105a0*/  IMAD R10, R0, R12, R10 ;  /* 0x0000000c000a7224 */ /* 0x000fe200078e020a */
[----:B------:R-:W-:Y:S01]  /*105b0*/  IABS R12, R41 ;  /* 0x00000029000c7213 */ /* 0x000fe20000000000 */
[----:B------:R-:W-:Y:S01]  /*105c0*/  IMAD.HI.U32 R5, R4, R11, RZ ;  /* 0x0000000b04057227 */ /* 0x000fe200078e00ff */
[----:B------:R-:W-:Y:S01]  /*105d0*/  STL [R1+0x3c], R18 ;  /* 0x00003c1201007387 */ /* 0x000fe20000100800 */
[----:B------:R-:W-:-:S02]  /*105e0*/  ISETP.GT.U32.AND P6, PT, R0, R7, PT ;  /* 0x000000070000720c */ /* 0x000fc40003fc4070 */
[--C-:B------:R-:W-:Y:S01]  /*105f0*/  @!P4 IMAD.IADD R15, R15, 0x1, -R0.reuse ;  /* 0x000000010f0fc824 */ /* 0x100fe200078e0a00 */
[----:B------:R-:W-:Y:S01]  /*10600*/  STL [R1+0x18], R14 ;  /* 0x0000180e01007387 */ /* 0x000fe20000100800 */
[----:B------:R-:W-:Y:S01]  /*10610*/  @!P5 IMAD.IADD R60, R60, 0x1, -R0 ;  /* 0x000000013c3cd824 */ /* 0x000fe200078e0a00 */
[----:B------:R-:W-:Y:S01]  /*10620*/  ISETP.GE.AND P4, PT, R35, RZ, PT ;  /* 0x000000ff2300720c */ /* 0x000fe20003f86270 */
[----:B------:R-:W-:Y:S01]  /*10630*/  IMAD.MOV R5, RZ, RZ, -R5 ;  /* 0x000000ffff057224 */ /* 0x000fe200078e0a05 */
[----:B------:R0:W-:Y:S01]  /*10640*/  STL [R1+0x14], R13 ;  /* 0x0000140d01007387 */ /* 0x0001e20000100800 */
[----:B------:R-:W-:-:S04]  /*10650*/  IMAD.HI.U32 R17, R4, R12, RZ ;  /* 0x0000000c04117227 */ /* 0x000fc800078e00ff */
[----:B------:R-:W-:Y:S01]  /*10660*/  @!P0 IMAD.MOV R16, RZ, RZ, -R16 ;  /* 0x000000ffff108224 */ /* 0x000fe200078e0a10 */
[C---:B------:R-:W-:Y:S02]  /*10670*/  ISETP.GT.U32.AND P0, PT, R0.reuse, R60, PT ;  /* 0x0000003c0000720c */ /* 0x040fe40003f04070 */
[----:B0-----:R-:W-:Y:S01]  /*10680*/  IABS R13, R42 ;  /* 0x0000002a000d7213 */ /* 0x001fe20000000000 */
[----:B------:R-:W-:Y:S02]  /*10690*/  IMAD R11, R0, R5, R11 ;  /* 0x00000005000b7224 */ /* 0x000fe400078e020b */
[----:B------:R-:W-:Y:S01]  /*106a0*/  @!P3 IMAD.IADD R8, R8, 0x1, -R0 ;  /* 0x000000010808b824 */ /* 0x000fe200078e0a00 */
[----:B------:R-:W-:Y:S01]  /*106b0*/  ISETP.GT.U32.AND P3, PT, R0, R10, PT ;  /* 0x0000000a0000720c */ /* 0x000fe20003f64070 */
[----:B------:R-:W-:Y:S02]  /*106c0*/  IMAD.MOV R17, RZ, RZ, -R17 ;  /* 0x000000ffff117224 */ /* 0x000fe400078e0a11 */
[----:B------:R-:W-:Y:S01]  /*106d0*/  IMAD.HI.U32 R5, R4, R13, RZ ;  /* 0x0000000d04057227 */ /* 0x000fe200078e00ff */
[----:B------:R-:W-:-:S03]  /*106e0*/  ISETP.GE.AND P2, PT, R34, RZ, PT ;  /* 0x000000ff2200720c */ /* 0x000fc60003f46270 */
[----:B------:R-:W-:Y:S01]  /*106f0*/  @!P1 IMAD.IADD R6, R6, 0x1, -R0 ;  /* 0x0000000106069824 */ /* 0x000fe200078e0a00 */
[C---:B------:R-:W-:Y:S01]  /*10700*/  ISETP.GT.U32.AND P1, PT, R0.reuse, R11, PT ;  /* 0x0000000b0000720c */ /* 0x040fe20003f24070 */
[----:B------:R-:W-:Y:S02]  /*10710*/  IMAD R12, R0, R17, R12 ;  /* 0x00000011000c7224 */ /* 0x000fe400078e020c */
[----:B------:R-:W-:Y:S01]  /*10720*/  IMAD.MOV R5, RZ, RZ, -R5 ;  /* 0x000000ffff057224 */ /* 0x000fe200078e0a05 */
[----:B------:R-:W-:Y:S01]  /*10730*/  @!P4 IADD3 R8, -R8, RZ, RZ ;  /* 0x000000ff0808c210 */ /* 0x000fe20007ffe1ff */
[--C-:B------:R-:W-:Y:S01]  /*10740*/  @!P6 IMAD.IADD R7, R7, 0x1, -R0.reuse ;  /* 0x000000010707e824 */ /* 0x100fe200078e0a00 */
[----:B------:R-:W-:Y:S01]  /*10750*/  ISETP.GE.AND P6, PT, R36, RZ, PT ;  /* 0x000000ff2400720c */ /* 0x000fe20003fc6270 */
[C---:B------:R-:W-:Y:S01]  /*10760*/  IMAD R13, R0.reuse, R5, R13 ;  /* 0x00000005000d7224 */ /* 0x040fe200078e020d */
[----:B------:R-:W-:Y:S02]  /*10770*/  ISETP.GE.AND P5, PT, R37, RZ, PT ;  /* 0x000000ff2500720c */ /* 0x000fe40003fa6270 */
[----:B------:R-:W-:Y:S01]  /*10780*/  ISETP.GT.U32.AND P4, PT, R0, R12, PT ;  /* 0x0000000c0000720c */ /* 0x000fe20003f84070 */
[--C-:B------:R-:W-:Y:S01]  /*10790*/  @!P0 IMAD.IADD R60, R60, 0x1, -R0.reuse ;  /* 0x000000013c3c8824 */ /* 0x100fe200078e0a00 */
[----:B------:R-:W-:Y:S01]  /*107a0*/  ISETP.GT.U32.AND P0, PT, R0, R13, PT ;  /* 0x0000000d0000720c */ /* 0x000fe20003f04070 */
[--C-:B------:R-:W-:Y:S01]  /*107b0*/  @!P3 IMAD.IADD R10, R10, 0x1, -R0.reuse ;  /* 0x000000010a0ab824 */ /* 0x100fe200078e0a00 */
[----:B------:R-:W-:Y:S01]  /*107c0*/  ISETP.GE.AND P3, PT, R38, RZ, PT ;  /* 0x000000ff2600720c */ /* 0x000fe20003f66270 */
[----:B------:R-:W-:-:S02]  /*107d0*/  @!P1 IMAD.IADD R11, R11, 0x1, -R0 ;  /* 0x000000010b0b9824 */ /* 0x000fc400078e0a00 */
[----:B------:R-:W-:Y:S01]  /*107e0*/  @!P2 IMAD.MOV R15, RZ, RZ, -R15 ;  /* 0x000000ffff0fa224 */ /* 0x000fe200078e0a0f */
[----:B------:R-:W-:Y:S02]  /*107f0*/  ISETP.GT.U32.AND P1, PT, R0, R10, PT ;  /* 0x0000000a0000720c */ /* 0x000fe40003f24070 */
[----:B------:R-:W-:Y:S01]  /*10800*/  IABS R14, R43 ;  /* 0x0000002b000e7213 */ /* 0x000fe20000000000 */
[----:B------:R-:W-:Y:S01]  /*10810*/  STL [R1+0x10], R16 ;  /* 0x0000101001007387 */ /* 0x000fe20000100800 */
[----:B------:R-:W-:Y:S02]  /*10820*/  @!P6 IMAD.MOV R7, RZ, RZ, -R7 ;  /* 0x000000ffff07e224 */ /* 0x000fe400078e0a07 */
[----:B------:R-:W-:Y:S01]  /*10830*/  @!P5 IMAD.MOV R6, RZ, RZ, -R6 ;  /* 0x000000ffff06d224 */ /* 0x000fe200078e0a06 */
[----:B------:R0:W-:Y:S01]  /*10840*/  STL [R1+0xc], R15 ;  /* 0x00000c0f01007387 */ /* 0x0001e20000100800 */
[----:B------:R-:W-:Y:S02]  /*10850*/  @!P4 IMAD.IADD R12, R12, 0x1, -R0 ;  /* 0x000000010c0cc824 */ /* 0x000fe400078e0a00 */
[----:B------:R-:W-:Y:S01]  /*10860*/  IMAD.HI.U32 R5, R4, R14, RZ ;  /* 0x0000000e04057227 */ /* 0x000fe200078e00ff */
[----:B------:R-:W-:Y:S01]  /*10870*/  STL [R1+0x8], R8 ;  /* 0x0000080801007387 */ /* 0x000fe20000100800 */
[----:B------:R-:W-:-:S02]  /*10880*/  ISETP.GE.AND P6, PT, R39, RZ, PT ;  /* 0x000000ff2700720c */ /* 0x000fc40003fc6270 */
[--C-:B------:R-:W-:Y:S01]  /*10890*/  @!P0 IMAD.IADD R13, R13, 0x1, -R0.reuse ;  /* 0x000000010d0d8824 */ /* 0x100fe200078e0a00 */
[----:B0-----:R-:W-:Y:S01]  /*108a0*/  IABS R15, R44 ;  /* 0x0000002c000f7213 */ /* 0x001fe20000000000 */
[----:B------:R-:W-:Y:S01]  /*108b0*/  STL [R1+0x4], R7 ;  /* 0x0000040701007387 */ /* 0x000fe20000100800 */
[----:B------:R-:W-:Y:S01]  /*108c0*/  ISETP.GT.U32.AND P0, PT, R0, R12, PT ;  /* 0x0000000c0000720c */ /* 0x000fe20003f04070 */
[----:B------:R-:W-:Y:S01]  /*108d0*/  IMAD.MOV R5, RZ, RZ, -R5 ;  /* 0x000000ffff057224 */ /* 0x000fe200078e0a05 */
[----:B------:R-:W-:Y:S01]  /*108e0*/  IABS R16, R45 ;  /* 0x0000002d00107213 */ /* 0x000fe20000000000 */
[----:B------:R0:W-:Y:S01]  /*108f0*/  STL [R1], R6 ;  /* 0x0000000601007387 */ /* 0x0001e20000100800 */
[----:B------:R-:W-:Y:S01]  /*10900*/  @!P1 IMAD.IADD R10, R10, 0x1, -R0 ;  /* 0x000000010a0a9824 */ /* 0x000fe200078e0a00 */
[----:B------:R-:W-:Y:S01]  /*10910*/  ISETP.GE.AND P1, PT, R41, RZ, PT ;  /* 0x000000ff2900720c */ /* 0x000fe20003f26270 */
[----:B------:R-:W-:Y:S01]  /*10920*/  @!P3 IMAD.MOV R60, RZ, RZ, -R60 ;  /* 0x000000ffff3cb224 */ /* 0x000fe200078e0a3c */
[C---:B------:R-:W-:Y:S01]  /*10930*/  ISETP.GT.U32.AND P3, PT, R0.reuse, R13, PT ;  /* 0x0000000d0000720c */ /* 0x040fe20003f64070 */
[----:B------:R-:W-:-:S02]  /*10940*/  IMAD R14, R0, R5, R14 ;  /* 0x00000005000e7224 */ /* 0x000fc400078e020e */
[----:B0-----:R-:W-:-:S04]  /*10950*/  IMAD.HI.U32 R6, R4, R15, RZ ;  /* 0x0000000f04067227 */ /* 0x001fc800078e00ff */
[----:B------:R-:W-:Y:S02]  /*10960*/  IMAD.MOV R6, RZ, RZ, -R6 ;  /* 0x000000ffff067224 */ /* 0x000fe400078e0a06 */
[----:B------:R-:W-:-:S04]  /*10970*/  IMAD.HI.U32 R5, R4, R16, RZ ;  /* 0x0000001004057227 */ /* 0x000fc800078e00ff */
[C---:B------:R-:W-:Y:S02]  /*10980*/  IMAD R15, R0.reuse, R6, R15 ;  /* 0x00000006000f7224 */ /* 0x040fe400078e020f */
[----:B------:R-:W-:Y:S02]  /*10990*/  IMAD.MOV R6, RZ, RZ, -R5 ;  /* 0x000000ffff067224 */ /* 0x000fe400078e0a05 */
[----:B------:R-:W-:Y:S01]  /*109a0*/  @!P6 IMAD.MOV R10, RZ, RZ, -R10 ;  /* 0x000000ffff0ae224 */ /* 0x000fe200078e0a0a */
[----:B------:R-:W-:Y:S01]  /*109b0*/  ISETP.GT.U32.AND P6, PT, R0, R14, PT ;  /* 0x0000000e0000720c */ /* 0x000fe20003fc4070 */
[----:B------:R-:W-:Y:S02]  /*109c0*/  @!P0 IMAD.IADD R12, R12, 0x1, -R0 ;  /* 0x000000010c0c8824 */ /* 0x000fe400078e0a00 */
[----:B------:R-:W-:Y:S02]  /*109d0*/  IMAD R16, R0, R6, R16 ;  /* 0x0000000600107224 */ /* 0x000fe400078e0210 */
[----:B------:R-:W-:Y:S01]  /*109e0*/  @!P3 IMAD.IADD R13, R13, 0x1, -R0 ;  /* 0x000000010d0db824 */ /* 0x000fe200078e0a00 */
[----:B------:R-:W-:-:S02]  /*109f0*/  @!P1 IADD3 R12, -R12, RZ, RZ ;  /* 0x000000ff0c0c9210 */ /* 0x000fc40007ffe1ff */
[C---:B------:R-:W-:Y:S02]  /*10a00*/  ISETP.GT.U32.AND P3, PT, R0.reuse, R15, PT ;  /* 0x0000000f0000720c */ /* 0x040fe40003f64070 */
[C---:B------:R-:W-:Y:S02]  /*10a10*/  ISETP.GT.U32.AND P1, PT, R0.reuse, R16, PT ;  /* 0x000000100000720c */ /* 0x040fe40003f24070 */
[----:B------:R-:W-:Y:S01]  /*10a20*/  ISETP.GT.U32.AND P2, PT, R0, R11, PT ;  /* 0x0000000b0000720c */ /* 0x000fe20003f44070 */
[----:B------:R-:W-:Y:S01]  /*10a30*/  @!P6 IMAD.IADD R14, R14, 0x1, -R0 ;  /* 0x000000010e0ee824 */ /* 0x000fe200078e0a00 */
[----:B------:R-:W-:Y:S02]  /*10a40*/  ISETP.GE.AND P5, PT, R40, RZ, PT ;  /* 0x000000ff2800720c */ /* 0x000fe40003fa6270 */
[----:B--2---:R-:W-:Y:S02]  /*10a50*/  IABS R17, R46 ;  /* 0x0000002e00117213 */ /* 0x004fe40000000000 */
[----:B------:R-:W-:-:S02]  /*10a60*/  ISETP.GT.U32.AND P6, PT, R0, R14, PT ;  /* 0x0000000e0000720c */ /* 0x000fc40003fc4070 */
[----:B------:R-:W-:Y:S01]  /*10a70*/  IABS R18, R47 ;  /* 0x0000002f00127213 */ /* 0x000fe20000000000 */
[----:B------:R-:W-:-:S04]  /*10a80*/  IMAD.HI.U32 R5, R4, R17, RZ ;  /* 0x0000001104057227 */ /* 0x000fc800078e00ff */
[--C-:B------:R-:W-:Y:S02]  /*10a90*/  @!P3 IMAD.IADD R15, R15, 0x1, -R0.reuse ;  /* 0x000000010f0fb824 */ /* 0x100fe400078e0a00 */
[--C-:B------:R-:W-:Y:S01]  /*10aa0*/  @!P1 IMAD.IADD R16, R16, 0x1, -R0.reuse ;  /* 0x0000000110109824 */ /* 0x100fe200078e0a00 */
[----:B------:R-:W-:Y:S01]  /*10ab0*/  IABS R19, R48 ;  /* 0x0000003000137213 */ /* 0x000fe20000000000 */
[----:B------:R-:W-:Y:S01]  /*10ac0*/  @!P2 IMAD.IADD R11, R11, 0x1, -R0 ;  /* 0x000000010b0ba824 */ /* 0x000fe200078e0a00 */
[C---:B------:R-:W-:Y:S01]  /*10ad0*/  ISETP.GT.U32.AND P3, PT, R0.reuse, R15, PT ;  /* 0x0000000f0000720c */ /* 0x040fe20003f64070 */
[----:B------:R-:W-:Y:S01]  /*10ae0*/  IMAD.MOV R5, RZ, RZ, -R5 ;  /* 0x000000ffff057224 */ /* 0x000fe200078e0a05 */
[----:B------:R-:W-:Y:S01]  /*10af0*/  ISETP.GT.U32.AND P1, PT, R0, R16, PT ;  /* 0x000000100000720c */ /* 0x000fe20003f24070 */
[----:B------:R-:W-:-:S04]  /*10b00*/  IMAD.HI.U32 R7, R4, R18, RZ ;  /* 0x0000001204077227 */ /* 0x000fc800078e00ff */
[----:B------:R-:W-:Y:S01]  /*10b10*/  @!P5 IMAD.MOV R11, RZ, RZ, -R11 ;  /* 0x000000ffff0bd224 */ /* 0x000fe200078e0a0b */
[----:B------:R-:W-:Y:S01]  /*10b20*/  ISETP.GE.AND P5, PT, R44, RZ, PT ;  /* 0x000000ff2c00720c */ /* 0x000fe20003fa6270 */
[----:B------:R-:W-:Y:S02]  /*10b30*/  IMAD R17, R0, R5, R17 ;  /* 0x0000000500117224 */ /* 0x000fe400078e0211 */
[----:B------:R-:W-:-:S04]  /*10b40*/  IMAD.HI.U32 R6, R4, R19, RZ ;  /* 0x0000001304067227 */ /* 0x000fc800078e00ff */
[----:B------:R-:W-:Y:S02]  /*10b50*/  IMAD.MOV R7, RZ, RZ, -R7 ;  /* 0x000000ffff077224 */ /* 0x000fe400078e0a07 */
[----:B------:R-:W-:Y:S01]  /*10b60*/  @!P6 IMAD.IADD R14, R14, 0x1, -R0 ;  /* 0x000000010e0ee824 */ /* 0x000fe200078e0a00 */
[C---:B------:R-:W-:Y:S01]  /*10b70*/  ISETP.GT.U32.AND P6, PT, R0.reuse, R17, PT ;  /* 0x000000110000720c */ /* 0x040fe20003fc4070 */
[----:B------:R-:W-:Y:S02]  /*10b80*/  IMAD.MOV R6, RZ, RZ, -R6 ;  /* 0x000000ffff067224 */ /* 0x000fe400078e0a06 */
[----:B------:R-:W-:Y:S02]  /*10b90*/  IMAD R18, R0, R7, R18 ;  /* 0x0000000700127224 */ /* 0x000fe400078e0212 */
[--C-:B------:R-:W-:Y:S02]  /*10ba0*/  @!P3 IMAD.IADD R15, R15, 0x1, -R0.reuse ;  /* 0x000000010f0fb824 */ /* 0x100fe400078e0a00 */
[----:B------:R-:W-:Y:S01]  /*10bb0*/  @!P1 IMAD.IADD R16, R16, 0x1, -R0 ;  /* 0x0000000110109824 */ /* 0x000fe200078e0a00 */
[C---:B------:R-:W-:Y:S01]  /*10bc0*/  ISETP.GT.U32.AND P1, PT, R0.reuse, R18, PT ;  /* 0x000000120000720c */ /* 0x040fe20003f24070 */
[----:B------:R-:W-:-:S02]  /*10bd0*/  IMAD R19, R0, R6, R19 ;  /* 0x0000000600137224 */ /* 0x000fc400078e0213 */
[----:B------:R-:W-:-:S03]  /*10be0*/  @!P5 IMAD.MOV R15, RZ, RZ, -R15 ;  /* 0x000000ffff0fd224 */ /* 0x000fc600078e0a0f */
[C---:B------:R-:W-:Y:S01]  /*10bf0*/  ISETP.GT.U32.AND P5, PT, R0.reuse, R19, PT ;  /* 0x000000130000720c */ /* 0x040fe20003fa4070 */
[----:B------:R-:W-:Y:S01]  /*10c00*/  @!P6 IMAD.IADD R17, R17, 0x1, -R0 ;  /* 0x000000011111e824 */ /* 0x000fe200078e0a00 */
[----:B------:R-:W-:Y:S02]  /*10c10*/  IABS R20, R49 ;  /* 0x0000003100147213 */ /* 0x000fe40000000000 */
[----:B------:R-:W-:Y:S02]  /*10c20*/  IABS R21, R50 ;  /* 0x0000003200157213 */ /* 0x000fe40000000000 */
[----:B------:R-:W-:Y:S01]  /*10c30*/  ISETP.GT.U32.AND P6, PT, R0, R17, PT ;  /* 0x000000110000720c */ /* 0x000fe20003fc4070 */
[----:B------:R-:W-:-:S04]  /*10c40*/  IMAD.HI.U32 R5, R4, R20, RZ ;  /* 0x0000001404057227 */ /* 0x000fc800078e00ff */
[--C-:B------:R-:W-:Y:S02]  /*10c50*/  @!P1 IMAD.IADD R18, R18, 0x1, -R0.reuse ;  /* 0x0000000112129824 */ /* 0x100fe400078e0a00 */
[----:B------:R-:W-:Y:S02]  /*10c60*/  IMAD.MOV R5, RZ, RZ, -R5 ;  /* 0x000000ffff057224 */ /* 0x000fe400078e0a05 */
[----:B------:R-:W-:Y:S01]  /*10c70*/  @!P5 IMAD.IADD R19, R19, 0x1, -R0 ;  /* 0x000000011313d824 */ /* 0x000fe200078e0a00 */
[----:B------:R-:W-:Y:S01]  /*10c80*/  ISETP.GT.U32.AND P5, PT, R0, R18, PT ;  /* 0x000000120000720c */ /* 0x000fe20003fa4070 */
[----:B------:R-:W-:Y:S01]  /*10c90*/  IMAD.HI.U32 R6, R4, R21, RZ ;  /* 0x0000001504067227 */ /* 0x000fe200078e00ff */
[----:B------:R-:W-:Y:S02]  /*10ca0*/  ISETP.GE.AND P2, PT, R42, RZ, PT ;  /* 0x000000ff2a00720c */ /* 0x000fe40003f46270 */
[----:B------:R-:W-:Y:S01]  /*10cb0*/  ISETP.GE.AND P4, PT, R43, RZ, PT ;  /* 0x000000ff2b00720c */ /* 0x000fe20003f86270 */
[----:B------:R-:W-:-:S02]  /*10cc0*/  IMAD R20, R0, R5, R20 ;  /* 0x0000000500147224 */ /* 0x000fc400078e0214 */
[----:B------:R-:W-:Y:S01]  /*10cd0*/  IMAD.MOV R6, RZ, RZ, -R6 ;  /* 0x000000ffff067224 */ /* 0x000fe200078e0a06 */
[----:B---3--:R-:W-:Y:S01]  /*10ce0*/  IABS R22, R51 ;  /* 0x0000003300167213 */ /* 0x008fe20000000000 */
[----:B------:R-:W-:Y:S01]  /*10cf0*/  @!P6 IMAD.IADD R17, R17, 0x1, -R0 ;  /* 0x000000011111e824 */ /* 0x000fe200078e0a00 */
[C---:B------:R-:W-:Y:S01]  /*10d00*/  ISETP.GT.U32.AND P6, PT, R0.reuse, R20, PT ;  /* 0x000000140000720c */ /* 0x040fe20003fc4070 */
[----:B------:R-:W-:Y:S02]  /*10d10*/  IMAD R21, R0, R6, R21 ;  /* 0x0000000600157224 */ /* 0x000fe400078e0215 */
[----:B------:R-:W-:-:S04]  /*10d20*/  IMAD.HI.U32 R5, R4, R22, RZ ;  /* 0x0000001604057227 */ /* 0x000fc800078e00ff */
[----:B------:R-:W-:Y:S01]  /*10d30*/  @!P5 IMAD.IADD R18, R18, 0x1, -R0 ;  /* 0x000000011212d824 */ /* 0x000fe200078e0a00 */
[----:B------:R-:W-:Y:S01]  /*10d40*/  ISETP.GT.U32.AND P5, PT, R0, R21, PT ;  /* 0x000000150000720c */ /* 0x000fe20003fa4070 */
[----:B------:R-:W-:Y:S01]  /*10d50*/  @!P2 IMAD.MOV R13, RZ, RZ, -R13 ;  /* 0x000000ffff0da224 */ /* 0x000fe200078e0a0d */
[----:B------:R-:W-:Y:S01]  /*10d60*/  ISETP.GE.AND P2, PT, R46, RZ, PT ;  /* 0x000000ff2e00720c */ /* 0x000fe20003f46270 */
[----:B------:R-:W-:Y:S01]  /*10d70*/  @!P4 IMAD.MOV R14, RZ, RZ, -R14 ;  /* 0x000000ffff0ec224 */ /* 0x000fe200078e0a0e */
[----:B------:R-:W-:Y:S02]  /*10d80*/  ISETP.GE.AND P4, PT, R47, RZ, PT ;  /* 0x000000ff2f00720c */ /* 0x000fe40003f86270 */
[----:B------:R-:W-:Y:S02]  /*10d90*/  IADD3 R5, -R5, RZ, RZ ;  /* 0x000000ff05057210 */ /* 0x000fe40007ffe1ff */
[----:B------:R-:W-:Y:S01]  /*10da0*/  IABS R23, R52 ;  /* 0x0000003400177213 */ /* 0x000fe20000000000 */
[----:B------:R-:W-:Y:S01]  /*10db0*/  @!P6 IMAD.IADD R20, R20, 0x1, -R0 ;  /* 0x000000011414e824 */ /* 0x000fe200078e0a00 */
[----:B------:R-:W-:Y:S01]  /*10dc0*/  ISETP.GE.AND P0, PT, R45, RZ, PT ;  /* 0x000000ff2d00720c */ /* 0x000fe20003f06270 */
[C---:B------:R-:W-:Y:S01]  /*10dd0*/  IMAD R22, R0.reuse, R5, R22 ;  /* 0x0000000500167224 */ /* 0x040fe200078e0216 */
[----:B------:R-:W-:Y:S01]  /*10de0*/  ISETP.GT.U32.AND P6, PT, R0, R19, PT ;  /* 0x000000130000720c */ /* 0x000fe20003fc4070 */
[----:B------:R-:W-:Y:S01]  /*10df0*/  IMAD.HI.U32 R5, R4, R23, RZ ;  /* 0x0000001704057227 */ /* 0x000fe200078e00ff */
[----:B------:R-:W-:-:S03]  /*10e00*/  IABS R24, R53 ;  /* 0x0000003500187213 */ /* 0x000fc60000000000 */
[----:B------:R-:W-:Y:S02]  /*10e10*/  @!P5 IMAD.IADD R21, R21, 0x1, -R0 ;  /* 0x000000011515d824 */ /* 0x000fe400078e0a00 */
[----:B------:R-:W-:Y:S01]  /*10e20*/  IMAD.MOV R5, RZ, RZ, -R5 ;  /* 0x000000ffff057224 */ /* 0x000fe200078e0a05 */
[----:B------:R-:W-:Y:S01]  /*10e30*/  IABS R25, R54 ;  /* 0x0000003600197213 */ /* 0x000fe20000000000 */
[----:B------:R-:W-:Y:S01]  /*10e40*/  @!P2 IMAD.MOV R17, RZ, RZ, -R17 ;  /* 0x000000ffff11a224 */ /* 0x000fe200078e0a11 */
[C---:B------:R-:W-:Y:S01]  /*10e50*/  ISETP.GT.U32.AND P2, PT, R0.reuse, R20, PT ;  /* 0x000000140000720c */ /* 0x040fe20003f44070 */
[----:B------:R-:W-:Y:S01]  /*10e60*/  @!P4 IMAD.MOV R18, RZ, RZ, -R18 ;  /* 0x000000ffff12c224 */ /* 0x000fe200078e0a12 */
[C---:B------:R-:W-:Y:S01]  /*10e70*/  ISETP.GT.U32.AND P4, PT, R0.reuse, R21, PT ;  /* 0x000000150000720c */ /* 0x040fe20003f84070 */
[----:B------:R-:W-:Y:S02]  /*10e80*/  IMAD R23, R0, R5, R23 ;  /* 0x0000000500177224 */ /* 0x000fe400078e0217 */
[----:B------:R-:W-:-:S04]  /*10e90*/  IMAD.HI.U32 R5, R4, R24, RZ ;  /* 0x0000001804057227 */ /* 0x000fc800078e00ff */
[----:B------:R-:W-:Y:S01]  /*10ea0*/  @!P0 IMAD.MOV R16, RZ, RZ, -R16 ;  /* 0x000000ffff108224 */ /* 0x000fe200078e0a10 */
[----:B------:R-:W-:Y:S01]  /*10eb0*/  ISETP.GE.AND P0, PT, R49, RZ, PT ;  /* 0x000000ff3100720c */ /* 0x000fe20003f06270 */
[----:B------:R-:W-:Y:S01]  /*10ec0*/  @!P6 IMAD.IADD R19, R19, 0x1, -R0 ;  /* 0x000000011313e824 */ /* 0x000fe200078e0a00 */
[----:B------:R-:W-:Y:S01]  /*10ed0*/  ISETP.GT.U32.AND P6, PT, R0, R22, PT ;  /* 0x000000160000720c */ /* 0x000fe20003fc4070 */
[----:B------:R-:W-:Y:S01]  /*10ee0*/  IMAD.HI.U32 R6, R4, R25, RZ ;  /* 0x0000001904067227 */ /* 0x000fe200078e00ff */
[----:B------:R-:W-:-:S03]  /*10ef0*/  ISETP.GT.U32.AND P5, PT, R0, R23, PT ;  /* 0x000000170000720c */ /* 0x000fc60003fa4070 */
[----:B------:R-:W-:Y:S01]  /*10f00*/  IMAD.MOV R5, RZ, RZ, -R5 ;  /* 0x000000ffff057224 */ /* 0x000fe200078e0a05 */
[----:B------:R-:W-:Y:S01]  /*10f10*/  ISETP.GE.AND P3, PT, R48, RZ, PT ;  /* 0x000000ff3000720c */ /* 0x000fe20003f66270 */
[----:B------:R-:W-:Y:S02]  /*10f20*/  IMAD.MOV R6, RZ, RZ, -R6 ;  /* 0x000000ffff067224 */ /* 0x000fe400078e0a06 */
[----:B------:R-:W-:Y:S02]  /*10f30*/  IMAD R24, R0, R5, R24 ;  /* 0x0000000500187224 */ /* 0x000fe400078e0218 */
[--C-:B------:R-:W-:Y:S02]  /*10f40*/  @!P2 IMAD.IADD R20, R20, 0x1, -R0.reuse ;  /* 0x000000011414a824 */ /* 0x100fe400078e0a00 */
[C---:B------:R-:W-:Y:S02]  /*10f50*/  IMAD R25, R0.reuse, R6, R25 ;  /* 0x0000000600197224 */ /* 0x040fe400078e0219 */
[--C-:B------:R-:W-:Y:S01]  /*10f60*/  @!P4 IMAD.IADD R21, R21, 0x1, -R0.reuse ;  /* 0x000000011515c824 */ /* 0x100fe200078e0a00 */
[----:B------:R-:W-:Y:S01]  /*10f70*/  ISETP.GT.U32.AND P4, PT, R0, R24, PT ;  /* 0x000000180000720c */ /* 0x000fe20003f84070 */
[----:B------:R-:W-:-:S02]  /*10f80*/  @!P6 IMAD.IADD R22, R22, 0x1, -R0 ;  /* 0x000000011616e824 */ /* 0x000fc400078e0a00 */
[----:B------:R-:W-:Y:S01]  /*10f90*/  @!P0 IMAD.MOV R20, RZ, RZ, -R20 ;  /* 0x000000ffff148224 */ /* 0x000fe200078e0a14 */
[C---:B------:R-:W-:Y:S01]  /*10fa0*/  ISETP.GT.U32.AND P0, PT, R0.reuse, R25, PT ;  /* 0x000000190000720c */ /* 0x040fe20003f04070 */
[--C-:B------:R-:W-:Y:S02]  /*10fb0*/  @!P5 IMAD.IADD R23, R23, 0x1, -R0.reuse ;  /* 0x000000011717d824 */ /* 0x100fe400078e0a00 */
[----:B------:R-:W-:Y:S01]  /*10fc0*/  @!P3 IMAD.MOV R19, RZ, RZ, -R19 ;  /* 0x000000ffff13b224 */ /* 0x000fe200078e0a13 */
[C---:B------:R-:W-:Y:S02]  /*10fd0*/  ISETP.GT.U32.AND P3, PT, R0.reuse, R22, PT ;  /* 0x000000160000720c */ /* 0x040fe40003f64070 */
[----:B------:R-:W-:Y:S02]  /*10fe0*/  ISETP.GT.U32.AND P5, PT, R0, R23, PT ;  /* 0x000000170000720c */ /* 0x000fe40003fa4070 */
[----:B------:R-:W-:Y:S01]  /*10ff0*/  ISETP.GE.AND P1, PT, R50, RZ, PT ;  /* 0x000000ff3200720c */ /* 0x000fe20003f26270 */
[----:B------:R-:W-:Y:S01]  /*11000*/  @!P4 IMAD.IADD R24, R24, 0x1, -R0 ;  /* 0x000000011818c824 */ /* 0x000fe200078e0a00 */
[----:B------:R-:W-:-:S02]  /*11010*/  ISETP.GE.AND P2, PT, R51, RZ, PT ;  /* 0x000000ff3300720c */ /* 0x000fc40003f46270 */
[----:B------:R-:W-:Y:S01]  /*11020*/  ISETP.GE.AND P6, PT, R52, RZ, PT ;  /* 0x000000ff3400720c */ /* 0x000fe20003fc6270 */
[----:B------:R-:W-:Y:S01]  /*11030*/  STL [R1+0x423c], R60 ;  /* 0x00423c3c01007387 */ /* 0x000fe20000100800 */
[--C-:B------:R-:W-:Y:S01]  /*11040*/  @!P0 IMAD.IADD R25, R25, 0x1, -R0.reuse ;  /* 0x0000000119198824 */ /* 0x100fe200078e0a00 */
[----:B------:R-:W-:Y:S02]  /*11050*/  ISETP.GT.U32.AND P0, PT, R0, R24, PT ;  /* 0x000000180000720c */ /* 0x000fe40003f04070 */
[----:B------:R-:W-:Y:S01]  /*11060*/  STL [R1+0x4240], R10 ;  /* 0x0042400a01007387 */ /* 0x000fe20000100800 */
[----:B------:R-:W-:-:S03]  /*11070*/  @!P3 IMAD.IADD R22, R22, 0x1, -R0 ;  /* 0x000000011616b824 */ /* 0x000fc600078e0a00 */
[----:B------:R-:W-:Y:S01]  /*11080*/  STL [R1+0x4244], R11 ;  /* 0x0042440b01007387 */ /* 0x000fe20000100800 */
[----:B------:R-:W-:-:S03]  /*11090*/  @!P5 IMAD.IADD R23, R23, 0x1, -R0 ;  /* 0x000000011717d824 */ /* 0x000fc600078e0a00 */
[----:B------:R-:W-:Y:S01]  /*110a0*/  STL [R1+0x4248], R12 ;  /* 0x0042480c01007387 */ /* 0x000fe20000100800 */
[----:B------:R-:W-:-:S03]  /*110b0*/  @!P1 IMAD.MOV R21, RZ, RZ, -R21 ;  /* 0x000000ffff159224 */ /* 0x000fc600078e0a15 */
[----:B------:R-:W-:Y:S01]  /*110c0*/  STL [R1+0x424c], R13 ;  /* 0x00424c0d01007387 */ /* 0x000fe20000100800 */
[----:B------:R-:W-:-:S03]  /*110d0*/  @!P2 IMAD.MOV R22, RZ, RZ, -R22 ;  /* 0x000000ffff16a224 */ /* 0x000fc600078e0a16 */
[----:B------:R-:W-:Y:S01]  /*110e0*/  STL [R1+0x4250], R14 ;  /* 0x0042500e01007387 */ /* 0x000fe20000100800 */
[----:B------:R-:W-:-:S03]  /*110f0*/  @!P6 IMAD.MOV R23, RZ, RZ, -R23 ;  /* 0x000000ffff17e224 */ /* 0x000fc600078e0a17 */
[----:B------:R-:W-:Y:S04]  /*11100*/  STL [R1+0x4254], R15 ;  /* 0x0042540f01007387 */ /* 0x000fe80000100800 */
[----:B------:R-:W-:Y:S04]  /*11110*/  STL [R1+0x4258], R16 ;  /* 0x0042581001007387 */ /* 0x000fe80000100800 */
[----:B------:R-:W-:Y:S04]  /*11120*/  STL [R1+0x425c], R17 ;  /* 0x00425c1101007387 */ /* 0x000fe80000100800 */
[----:B------:R-:W-:Y:S04]  /*11130*/  STL [R1+0x4260], R18 ;  /* 0x0042601201007387 */ /* 0x000fe80000100800 */
[----:B------:R-:W-:Y:S01]  /*11140*/  STL [R1+0x4264], R19 ;  /* 0x0042641301007387 */ /* 0x000fe20000100800 */
[----:B------:R-:W-:-:S03]  /*11150*/  IABS R26, R56 ;  /* 0x00000038001a7213 */ /* 0x000fc60000000000 */
[----:B------:R-:W-:Y:S01]  /*11160*/  STL [R1+0x4268], R20 ;  /* 0x0042681401007387 */ /* 0x000fe20000100800 */
[----:B------:R-:W-:Y:S01]  /*11170*/  ISETP.GE.AND P4, PT, R56, RZ, PT ;  /* 0x000000ff3800720c */ /* 0x000fe20003f86270 */
[----:B------:R-:W-:Y:S02]  /*11180*/  @!P0 IMAD.IADD R24, R24, 0x1, -R0 ;  /* 0x0000000118188824 */ /* 0x000fe400078e0a00 */
[----:B------:R-:W-:Y:S01]  /*11190*/  STL [R1+0x426c], R21 ;  /* 0x00426c1501007387 */ /* 0x000fe20000100800 */
[----:B----4-:R-:W-:-:S03]  /*111a0*/  IABS R27, R59 ;  /* 0x0000003b001b7213 */ /* 0x010fc60000000000 */
[----:B------:R0:W-:Y:S01]  /*111b0*/  STL [R1+0x4270], R22 ;  /* 0x0042701601007387 */ /* 0x0001e20000100800 */
[----:B------:R-:W-:-:S03]  /*111c0*/  ISETP.GE.AND P0, PT, R59, RZ, PT ;  /* 0x000000ff3b00720c */ /* 0x000fc60003f06270 */
[----:B------:R-:W-:Y:S04]  /*111d0*/  STL [R1+0x4274], R23 ;  /* 0x0042741701007387 */ /* 0x000fe80000100800 */
[----:B------:R-:W2:Y:S01]  /*111e0*/  LDL.LU R56, [R1+0x688] ;  /* 0x0006880001387983 */ /* 0x000ea20000300800 */
[----:B------:R-:W-:Y:S01]  /*111f0*/  IMAD.HI.U32 R5, R4, R26, RZ ;  /* 0x0000001a04057227 */ /* 0x000fe200078e00ff */
[----:B------:R-:W-:Y:S01]  /*11200*/  ISETP.GT.U32.AND P2, PT, R0, R25, PT ;  /* 0x000000190000720c */ /* 0x000fe20003f44070 */
[----:B0-----:R-:W0:Y:S01]  /*11210*/  LDC R22, c[0x0][0x23c] ;  /* 0x00008f00ff167b82 */ /* 0x001e220000000800 */
[----:B------:R-:W3:Y:S01]  /*11220*/  LDL.LU R59, [R1+0x68c] ;  /* 0x00068c00013b7983 */ /* 0x000ee20000300800 */
[----:B------:R-:W-:-:S04]  /*11230*/  IMAD.MOV R5, RZ, RZ, -R5 ;  /* 0x000000ffff057224 */ /* 0x000fc800078e0a05 */
[----:B------:R-:W-:-:S05]  /*11240*/  IMAD R26, R0, R5, R26 ;  /* 0x00000005001a7224 */ /* 0x000fca00078e021a */
[----:B------:R-:W-:Y:S02]  /*11250*/  ISETP.GT.U32.AND P3, PT, R0, R26, PT ;  /* 0x0000001a0000720c */ /* 0x000fe40003f64070 */
[----:B------:R-:W-:Y:S02]  /*11260*/  ISETP.GE.AND P1, PT, R53, RZ, PT ;  /* 0x000000ff3500720c */ /* 0x000fe40003f26270 */
[----:B------:R-:W-:-:S09]  /*11270*/  ISETP.GE.AND P5, PT, R54, RZ, PT ;  /* 0x000000ff3600720c */ /* 0x000fd20003fa6270 */
[----:B------:R-:W-:-:S05]  /*11280*/  @!P3 IMAD.IADD R26, R26, 0x1, -R0 ;  /* 0x000000011a1ab824 */ /* 0x000fca00078e0a00 */
[----:B------:R-:W-:Y:S01]  /*11290*/  ISETP.GT.U32.AND P3, PT, R0, R26, PT ;  /* 0x0000001a0000720c */ /* 0x000fe20003f64070 */
[----:B------:R-:W-:Y:S02]  /*112a0*/  @!P2 IMAD.IADD R25, R25, 0x1, -R0 ;  /* 0x000000011919a824 */ /* 0x000fe400078e0a00 */
[----:B------:R-:W-:Y:S02]  /*112b0*/  @!P1 IMAD.MOV R24, RZ, RZ, -R24 ;  /* 0x000000ffff189224 */ /* 0x000fe400078e0a18 */
[----:B------:R-:W-:Y:S01]  /*112c0*/  IMAD.HI.U32 R5, R4, R27, RZ ;  /* 0x0000001b04057227 */ /* 0x000fe200078e00ff */
[----:B------:R-:W-:-:S03]  /*112d0*/  IABS R28, R55 ;  /* 0x00000037001c7213 */ /* 0x000fc60000000000 */
[----:B------:R-:W-:-:S04]  /*112e0*/  @!P5 IMAD.MOV R25, RZ, RZ, -R25 ;  /* 0x000000ffff19d224 */ /* 0x000fc800078e0a19 */
[----:B------:R-:W-:Y:S01]  /*112f0*/  @!P3 IMAD.IADD R26, R26, 0x1, -R0 ;  /* 0x000000011a1ab824 */ /* 0x000fe200078e0a00 */
[----:B------:R-:W-:Y:S02]  /*11300*/  ISETP.GE.AND P2, PT, R55, RZ, PT ;  /* 0x000000ff3700720c */ /* 0x000fe40003f46270 */
[----:B------:R-:W4:Y:S01]  /*11310*/  LDL.LU R55, [R1+0x690] ;  /* 0x0006900001377983 */ /* 0x000f220000300800 */
[----:B------:R-:W-:Y:S01]  /*11320*/  @!P4 IMAD.MOV R26, RZ, RZ, -R26 ;  /* 0x000000ffff1ac224 */ /* 0x000fe200078e0a1a */
[----:B------:R-:W-:Y:S02]  /*11330*/  IADD3 R5, -R5, RZ, RZ ;  /* 0x000000ff05057210 */ /* 0x000fe40007ffe1ff */
[----:B------:R-:W-:Y:S01]  /*11340*/  STL [R1+0x4278], R24 ;  /* 0x0042781801007387 */ /* 0x000fe20000100800 */
[----:B------:R-:W-:Y:S02]  /*11350*/  IABS R29, R57 ;  /* 0x00000039001d7213 */ /* 0x000fe40000000000 */
[----:B------:R-:W-:Y:S01]  /*11360*/  ISETP.GE.AND P5, PT, R57, RZ, PT ;  /* 0x000000ff3900720c */ /* 0x000fe20003fa6270 */
[----:B------:R1:W-:Y:S04]  /*11370*/  STL [R1+0x427c], R25 ;  /* 0x00427c1901007387 */ /* 0x0003e80000100800 */
[----:B------:R-:W-:Y:S01]  /*11380*/  STL [R1+0x4280], R26 ;  /* 0x0042801a01007387 */ /* 0x000fe20000100800 */
[----:B------:R-:W-:-:S03]  /*11390*/  IMAD R27, R0, R5, R27 ;  /* 0x00000005001b7224 */ /* 0x000fc600078e021b */
[----:B------:R-:W4:Y:S02]  /*113a0*/  LDL.LU R57, [R1+0x694] ;  /* 0x0006940001397983 */ /* 0x000f240000300800 */
[----:B------:R-:W-:Y:S01]  /*113b0*/  ISETP.GT.U32.AND P6, PT, R0, R27, PT ;  /* 0x0000001b0000720c */ /* 0x000fe20003fc4070 */
[----:B------:R-:W-:-:S04]  /*113c0*/  IMAD.HI.U32 R6, R4, R28, RZ ;  /* 0x0000001c04067227 */ /* 0x000fc800078e00ff */
[----:B------:R-:W-:-:S04]  /*113d0*/  IMAD.MOV R6, RZ, RZ, -R6 ;  /* 0x000000ffff067224 */ /* 0x000fc800078e0a06 */
[----:B------:R-:W-:Y:S01]  /*113e0*/  IMAD R28, R0, R6, R28 ;  /* 0x00000006001c7224 */ /* 0x000fe200078e021c */
[----:B------:R-:W-:Y:S02]  /*113f0*/  IABS R30, R58 ;  /* 0x0000003a001e7213 */ /* 0x000fe40000000000 */
[----:B------:R-:W-:Y:S01]  /*11400*/  ISETP.GE.AND P4, PT, R58, RZ, PT ;  /* 0x000000ff3a00720c */ /* 0x000fe20003f86270 */
[----:B------:R-:W-:Y:S01]  /*11410*/  @!P6 IMAD.IADD R27, R27, 0x1, -R0 ;  /* 0x000000011b1be824 */ /* 0x000fe200078e0a00 */
[C---:B------:R-:W-:Y:S01]  /*11420*/  ISETP.GT.U32.AND P3, PT, R0.reuse, R28, PT ;  /* 0x0000001c0000720c */ /* 0x040fe20003f64070 */
[----:B------:R-:W4:Y:S03]  /*11430*/  LDL.LU R58, [R1+0x698] ;  /* 0x00069800013a7983 */ /* 0x000f260000300800 */
[----:B------:R-:W-:-:S09]  /*11440*/  ISETP.GT.U32.AND P6, PT, R0, R27, PT ;  /* 0x0000001b0000720c */ /* 0x000fd20003fc4070 */
[----:B------:R-:W-:-:S04]  /*11450*/  @!P3 IADD3 R28, R28, -R0, RZ ;  /* 0x800000001c1cb210 */ /* 0x000fc80007ffe0ff */
[----:B------:R-:W-:Y:S01]  /*11460*/  @!P6 IMAD.IADD R27, R27, 0x1, -R0 ;  /* 0x000000011b1be824 */ /* 0x000fe200078e0a00 */
[----:B------:R-:W-:-:S03]  /*11470*/  ISETP.GT.U32.AND P3, PT, R0, R28, PT ;  /* 0x0000001c0000720c */ /* 0x000fc60003f64070 */
[----:B------:R-:W-:-:S05]  /*11480*/  @!P0 IMAD.MOV R27, RZ, RZ, -R27 ;  /* 0x000000ffff1b8224 */ /* 0x000fca00078e0a1b */
[----:B------:R-:W-:Y:S04]  /*11490*/  STL [R1+0x4284], R27 ;  /* 0x0042841b01007387 */ /* 0x000fe80000100800 */
[----:B------:R-:W4:Y:S01]  /*114a0*/  LDL.LU R54, [R1+0x69c] ;  /* 0x00069c0001367983 */ /* 0x000f220000300800 */
[----:B------:R-:W-:Y:S01]  /*114b0*/  @!P3 IMAD.IADD R28, R28, 0x1, -R0 ;  /* 0x000000011c1cb824 */ /* 0x000fe200078e0a00 */
[----:B---3--:R-:W-:Y:S02]  /*114c0*/  IABS R32, R59 ;  /* 0x0000003b00207213 */ /* 0x008fe40000000000 */
[----:B------:R-:W-:Y:S02]  /*114d0*/  ISETP.GE.AND P3, PT, R59, RZ, PT ;  /* 0x000000ff3b00720c */ /* 0x000fe40003f66270 */
[----:B------:R-:W3:Y:S01]  /*114e0*/  LDL.LU R59, [R1+0x6a0] ;  /* 0x0006a000013b7983 */ /* 0x000ee20000300800 */
[----:B------:R-:W-:-:S04]  /*114f0*/  IMAD.HI.U32 R5, R4, R29, RZ ;  /* 0x0000001d04057227 */ /* 0x000fc800078e00ff */
[----:B------:R-:W-:-:S04]  /*11500*/  IMAD.MOV R6, RZ, RZ, -R5 ;  /* 0x000000ffff067224 */ /* 0x000fc800078e0a05 */
[----:B------:R-:W-:-:S05]  /*11510*/  IMAD R29, R0, R6, R29 ;  /* 0x00000006001d7224 */ /* 0x000fca00078e021d */
[----:B------:R-:W-:Y:S02]  /*11520*/  ISETP.GT.U32.AND P1, PT, R0, R29, PT ;  /* 0x0000001d0000720c */ /* 0x000fe40003f24070 */
[----:B--2---:R-:W-:Y:S02]  /*11530*/  IABS R31, R56 ;  /* 0x00000038001f7213 */ /* 0x004fe40000000000 */
[----:B------:R-:W-:Y:S02]  /*11540*/  ISETP.GE.AND P0, PT, R56, RZ, PT ;  /* 0x000000ff3800720c */ /* 0x000fe40003f06270 */
[----:B------:R-:W2:Y:S01]  /*11550*/  LDL.LU R56, [R1+0x6a4] ;  /* 0x0006a40001387983 */ /* 0x000ea20000300800 */
[----:B------:R-:W-:-:S06]  /*11560*/  IMAD.HI.U32 R5, R4, R30, RZ ;  /* 0x0000001e04057227 */ /* 0x000fcc00078e00ff */
[----:B------:R-:W-:-:S05]  /*11570*/  @!P1 IMAD.IADD R29, R29, 0x1, -R0 ;  /* 0x000000011d1d9824 */ /* 0x000fca00078e0a00 */
[----:B------:R-:W-:Y:S01]  /*11580*/  ISETP.GT.U32.AND P1, PT, R0, R29, PT ;  /* 0x0000001d0000720c */ /* 0x000fe20003f24070 */
[----:B------:R-:W-:-:S04]  /*11590*/  IMAD.MOV R5, RZ, RZ, -R5 ;  /* 0x000000ffff057224 */ /* 0x000fc800078e0a05 */
[----:B------:R-:W-:Y:S02]  /*115a0*/  IMAD R30, R0, R5, R30 ;  /* 0x00000005001e7224 */ /* 0x000fe400078e021e */
[----:B------:R-:W-:-:S03]  /*115b0*/  IMAD.HI.U32 R5, R4, R31, RZ ;  /* 0x0000001f04057227 */ /* 0x000fc600078e00ff */
[----:B------:R-:W-:-:S03]  /*115c0*/  ISETP.GT.U32.AND P6, PT, R0, R30, PT ;  /* 0x0000001e0000720c */ /* 0x000fc60003fc4070 */
[----:B------:R-:W-:Y:S02]  /*115d0*/  @!P1 IMAD.IADD R29, R29, 0x1, -R0 ;  /* 0x000000011d1d9824 */ /* 0x000fe400078e0a00 */
[----:B------:R-:W-:Y:S02]  /*115e0*/  @!P2 IMAD.MOV R28, RZ, RZ, -R28 ;  /* 0x000000ffff1ca224 */ /* 0x000fe400078e0a1c */
[----:B------:R-:W-:Y:S02]  /*115f0*/  @!P5 IMAD.MOV R29, RZ, RZ, -R29 ;  /* 0x000000ffff1dd224 */ /* 0x000fe400078e0a1d */
[----:B------:R-:W-:Y:S01]  /*11600*/  IMAD.MOV R5, RZ, RZ, -R5 ;  /* 0x000000ffff057224 */ /* 0x000fe200078e0a05 */
[----:B------:R-:W-:Y:S03]  /*11610*/  STL [R1+0x4288], R28 ;  /* 0x0042881c01007387 */ /* 0x000fe60000100800 */
[----:B------:R-:W-:Y:S01]  /*11620*/  IMAD R31, R0, R5, R31 ;  /* 0x00000005001f7224 */ /* 0x000fe200078e021f */
[----:B------:R-:W-:Y:S01]  /*11630*/  STL [R1+0x428c], R29 ;  /* 0x00428c1d01007387 */ /* 0x000fe20000100800 */
[----:B----4-:R-:W-:-:S02]  /*11640*/  ISETP.GE.AND P5, PT, R57, RZ, PT ;  /* 0x000000ff3900720c */ /* 0x010fc40003fa6270 */
[----:B------:R-:W-:Y:S02]  /*11650*/  IABS R34, R57 ;  /* 0x0000003900227213 */ /* 0x000fe40000000000 */
[----:B------:R-:W4:Y:S01]  /*11660*/  LDL.LU R57, [R1+0x6a8] ;  /* 0x0006a80001397983 */ /* 0x000f220000300800 */
[----:B------:R-:W-:Y:S01]  /*11670*/  @!P6 IMAD.IADD R30, R30, 0x1, -R0 ;  /* 0x000000011e1ee824 */ /* 0x000fe200078e0a00 */
[----:B------:R-:W-:-:S04]  /*11680*/  ISETP.GT.U32.AND P1, PT, R0, R31, PT ;  /* 0x0000001f0000720c */ /* 0x000fc80003f24070 */
[----:B------:R-:W-:Y:S01]  /*11690*/  ISETP.GT.U32.AND P6, PT, R0, R30, PT ;  /* 0x0000001e0000720c */ /* 0x000fe20003fc4070 */
[----:B------:R-:W-:Y:S01]  /*116a0*/  IMAD.HI.U32 R6, R4, R32, RZ ;  /* 0x0000002004067227 */ /* 0x000fe200078e00ff */
[----:B------:R-:W-:-:S03]  /*116b0*/  IABS R33, R55 ;  /* 0x0000003700217213 */ /* 0x000fc60000000000 */
[----:B------:R-:W-:-:S04]  /*116c0*/  IMAD.MOV R6, RZ, RZ, -R6 ;  /* 0x000000ffff067224 */ /* 0x000fc800078e0a06 */
[----:B------:R-:W-:Y:S01]  /*116d0*/  @!P1 IMAD.IADD R31, R31, 0x1, -R0 ;  /* 0x000000011f1f9824 */ /* 0x000fe200078e0a00 */
[----:B------:R-:W-:Y:S01]  /*116e0*/  IABS R35, R58 ;  /* 0x0000003a00237213 */ /* 0x000fe20000000000 */
[----:B------:R-:W-:-:S03]  /*116f0*/  IMAD.HI.U32 R5, R4, R33, RZ ;  /* 0x0000002104057227 */ /* 0x000fc600078e00ff */
[----:B------:R-:W-:Y:S01]  /*11700*/  ISETP.GT.U32.AND P1, PT, R0, R31, PT ;  /* 0x0000001f0000720c */ /* 0x000fe20003f24070 */
[----:B------:R-:W-:Y:S01]  /*11710*/  @!P6 IMAD.IADD R30, R30, 0x1, -R0 ;  /* 0x000000011e1ee824 */ /* 0x000fe200078e0a00 */
[----:B------:R-:W-:Y:S02]  /*11720*/  ISETP.GE.AND P6, PT, R58, RZ, PT ;  /* 0x000000ff3a00720c */ /* 0x000fe40003fc6270 */
[----:B------:R-:W4:Y:S01]  /*11730*/  LDL.LU R58, [R1+0x6ac] ;  /* 0x0006ac00013a7983 */ /* 0x000f220000300800 */
[C---:B------:R-:W-:Y:S02]  /*11740*/  IMAD R32, R0.reuse, R6, R32 ;  /* 0x0000000600207224 */ /* 0x040fe400078e0220 */
[----:B------:R-:W-:Y:S01]  /*11750*/  IMAD.MOV R5, RZ, RZ, -R5 ;  /* 0x000000ffff057224 */ /* 0x000fe200078e0a05 */
[----:B------:R-:W4:Y:S01]  /*11760*/  LDL.LU R50, [R1+0x6b0] ;  /* 0x0006b00001327983 */ /* 0x000f220000300800 */
[----:B------:R-:W-:Y:S01]  /*11770*/  @!P4 IMAD.MOV R30, RZ, RZ, -R30 ;  /* 0x000000ffff1ec224 */ /* 0x000fe200078e0a1e */
[C---:B------:R-:W-:Y:S01]  /*11780*/  ISETP.GT.U32.AND P4, PT, R0.reuse, R32, PT ;  /* 0x000000200000720c */ /* 0x040fe20003f84070 */
[----:B------:R-:W-:Y:S01]  /*11790*/  IMAD R33, R0, R5, R33 ;  /* 0x0000000500217224 */ /* 0x000fe200078e0221 */
[----:B------:R-:W4:Y:S01]  /*117a0*/  LDL.LU R52, [R1+0x6b4] ;  /* 0x0006b40001347983 */ /* 0x000f220000300800 */
[----:B------:R-:W-:-:S04]  /*117b0*/  IMAD.HI.U32 R6, R4, R34, RZ ;  /* 0x0000002204067227 */ /* 0x000fc800078e00ff */
[----:B------:R-:W-:Y:S02]  /*117c0*/  IMAD.MOV R6, RZ, RZ, -R6 ;  /* 0x000000ffff067224 */ /* 0x000fe400078e0a06 */
[----:B------:R-:W-:Y:S01]  /*117d0*/  @!P1 IMAD.IADD R31, R31, 0x1, -R0 ;  /* 0x000000011f1f9824 */ /* 0x000fe200078e0a00 */
[C---:B------:R-:W-:Y:S01]  /*117e0*/  ISETP.GT.U32.AND P1, PT, R0.reuse, R33, PT ;  /* 0x000000210000720c */ /* 0x040fe20003f24070 */
[----:B------:R-:W-:Y:S02]  /*117f0*/  IMAD R34, R0, R6, R34 ;  /* 0x0000000600227224 */ /* 0x000fe400078e0222 */
[----:B------:R-:W-:-:S03]  /*11800*/  @!P4 IMAD.IADD R32, R32, 0x1, -R0 ;  /* 0x000000012020c824 */ /* 0x000fc600078e0a00 */
[----:B------:R-:W-:Y:S02]  /*11810*/  ISETP.GT.U32.AND P4, PT, R0, R34, PT ;  /* 0x000000220000720c */ /* 0x000fe40003f84070 */
[----:B------:R-:W-:-:S05]  /*11820*/  IABS R36, R54 ;  /* 0x0000003600247213 */ /* 0x000fca0000000000 */
[----:B------:R-:W-:Y:S01]  /*11830*/  @!P1 IMAD.IADD R33, R33, 0x1, -R0 ;  /* 0x0000000121219824 */ /* 0x000fe200078e0a00 */
[----:B------:R-:W-:Y:S01]  /*11840*/  ISETP.GT.U32.AND P1, PT, R0, R32, PT ;  /* 0x000000200000720c */ /* 0x000fe20003f24070 */
[----:B------:R-:W-:-:S04]  /*11850*/  IMAD.HI.U32 R7, R4, R36, RZ ;  /* 0x0000002404077227 */ /* 0x000fc800078e00ff */
[----:B------:R-:W-:Y:S01]  /*11860*/  @!P4 IMAD.IADD R34, R34, 0x1, -R0 ;  /* 0x000000012222c824 */ /* 0x000fe200078e0a00 */
[----:B------:R-:W-:Y:S02]  /*11870*/  IADD3 R7, -R7, RZ, RZ ;  /* 0x000000ff07077210 */ /* 0x000fe40007ffe1ff */
[----:B------:R-:W-:-:S03]  /*11880*/  ISETP.GT.U32.AND P4, PT, R0, R33, PT ;  /* 0x000000210000720c */ /* 0x000fc60003f84070 */
[----:B------:R-:W-:Y:S02]  /*11890*/  IMAD R36, R0, R7, R36 ;  /* 0x0000000700247224 */ /* 0x000fe400078e0224 */
[----:B------:R-:W-:-:S04]  /*118a0*/  @!P1 IMAD.IADD R32, R32, 0x1, -R0 ;  /* 0x0000000120209824 */ /* 0x000fc800078e0a00 */
[----:B------:R-:W-:Y:S01]  /*118b0*/  @!P3 IMAD.MOV R32, RZ, RZ, -R32 ;  /* 0x000000ffff20b224 */ /* 0x000fe200078e0a20 */
[----:B------:R-:W-:-:S03]  /*118c0*/  ISETP.GT.U32.AND P3, PT, R0, R36, PT ;  /* 0x000000240000720c */ /* 0x000fc60003f64070 */
[--C-:B------:R-:W-:Y:S02]  /*118d0*/  @!P4 IMAD.IADD R33, R33, 0x1, -R0.reuse ;  /* 0x000000012121c824 */ /* 0x100fe400078e0a00 */
[----:B------:R-:W-:Y:S01]  /*118e0*/  @!P0 IMAD.MOV R31, RZ, RZ, -R31 ;  /* 0x000000ffff1f8224 */ /* 0x000fe200078e0a1f */
[----:B------:R-:W-:Y:S02]  /*118f0*/  ISETP.GT.U32.AND P0, PT, R0, R34, PT ;  /* 0x000000220000720c */ /* 0x000fe40003f04070 */
[----:B------:R-:W-:Y:S02]  /*11900*/  ISETP.GE.AND P2, PT, R55, RZ, PT ;  /* 0x000000ff3700720c */ /* 0x000fe40003f46270 */
[----:B------:R-:W4:Y:S03]  /*11910*/  LDL.LU R55, [R1+0x6b8] ;  /* 0x0006b80001377983 */ /* 0x000f260000300800 */
[--C-:B------:R-:W-:Y:S01]  /*11920*/  @!P3 IMAD.IADD R36, R36, 0x1, -R0.reuse ;  /* 0x000000012424b824 */ /* 0x100fe200078e0a00 */
[----:B------:R-:W-:Y:S05]  /*11930*/  STL [R1+0x4290], R30 ;  /* 0x0042901e01007387 */ /* 0x000fea0000100800 */
[----:B------:R-:W-:-:S02]  /*11940*/  @!P0 IMAD.IADD R34, R34, 0x1, -R0 ;  /* 0x0000000122228824 */ /* 0x000fc400078e0a00 */
[----:B------:R-:W-:Y:S02]  /*11950*/  @!P2 IADD3 R33, -R33, RZ, RZ ;  /* 0x000000ff2121a210 */ /* 0x000fe40007ffe1ff */
[----:B------:R-:W-:Y:S01]  /*11960*/  @!P5 IMAD.MOV R34, RZ, RZ, -R34 ;  /* 0x000000ffff22d224 */ /* 0x000fe200078e0a22 */
[----:B------:R-:W-:Y:S04]  /*11970*/  STL [R1+0x4294], R31 ;  /* 0x0042941f01007387 */ /* 0x000fe80000100800 */
[----:B------:R-:W-:Y:S04]  /*11980*/  STL [R1+0x4298], R32 ;  /* 0x0042982001007387 */ /* 0x000fe80000100800 */
[----:B------:R-:W-:Y:S04]  /*11990*/  STL [R1+0x429c], R33 ;  /* 0x00429c2101007387 */ /* 0x000fe80000100800 */
[----:B------:R-:W-:Y:S01]  /*119a0*/  STL [R1+0x42a0], R34 ;  /* 0x0042a02201007387 */ /* 0x000fe20000100800 */
[----:B---3--:R-:W-:-:S05]  /*119b0*/  IABS R37, R59 ;  /* 0x0000003b00257213 */ /* 0x008fca0000000000 */
[----:B------:R-:W-:-:S04]  /*119c0*/  IMAD.HI.U32 R6, R4, R37, RZ ;  /* 0x0000002504067227 */ /* 0x000fc800078e00ff */
[----:B------:R-:W-:-:S04]  /*119d0*/  IMAD.MOV R6, RZ, RZ, -R6 ;  /* 0x000000ffff067224 */ /* 0x000fc800078e0a06 */
[----:B------:R-:W-:-:S05]  /*119e0*/  IMAD R37, R0, R6, R37 ;  /* 0x0000000600257224 */ /* 0x000fca00078e0225 */
[----:B------:R-:W-:-:S13]  /*119f0*/  ISETP.GT.U32.AND P4, PT, R0, R37, PT ;  /* 0x000000250000720c */ /* 0x000fda0003f84070 */
[----:B------:R-:W-:Y:S01]  /*11a00*/  @!P4 IMAD.IADD R37, R37, 0x1, -R0 ;  /* 0x000000012525c824 */ /* 0x000fe200078e0a00 */
[----:B------:R-:W-:-:S13]  /*11a10*/  ISETP.GT.U32.AND P4, PT, R0, R36, PT ;  /* 0x000000240000720c */ /* 0x000fda0003f84070 */
[----:B------:R-:W-:Y:S01]  /*11a20*/  @!P4 IMAD.IADD R36, R36, 0x1, -R0 ;  /* 0x000000012424c824 */ /* 0x000fe200078e0a00 */
[----:B------:R-:W-:Y:S02]  /*11a30*/  ISETP.GE.AND P4, PT, R59, RZ, PT ;  /* 0x000000ff3b00720c */ /* 0x000fe40003f86270 */
[----:B------:R-:W3:Y:S01]  /*11a40*/  LDL.LU R59, [R1+0x6bc] ;  /* 0x0006bc00013b7983 */ /* 0x000ee20000300800 */
[----:B------:R-:W-:Y:S01]  /*11a50*/  IMAD.HI.U32 R5, R4, R35, RZ ;  /* 0x0000002304057227 */ /* 0x000fe200078e00ff */
[----:B--2---:R-:W-:-:S03]  /*11a60*/  IABS R38, R56 ;  /* 0x0000003800267213 */ /* 0x004fc60000000000 */
[----:B------:R-:W-:-:S04]  /*11a70*/  IMAD.MOV R5, RZ, RZ, -R5 ;  /* 0x000000ffff057224 */ /* 0x000fc800078e0a05 */
[----:B------:R-:W-:Y:S02]  /*11a80*/  IMAD R35, R0, R5, R35 ;  /* 0x0000000500237224 */ /* 0x000fe400078e0223 */
[----:B------:R-:W-:-:S04]  /*11a90*/  IMAD.HI.U32 R5, R4, R38, RZ ;  /* 0x0000002604057227 */ /* 0x000fc800078e00ff */
[----:B------:R-:W-:-:S04]  /*11aa0*/  IMAD.MOV R5, RZ, RZ, -R5 ;  /* 0x000000ffff057224 */ /* 0x000fc800078e0a05 */
[----:B------:R-:W-:-:S05]  /*11ab0*/  IMAD R38, R0, R5, R38 ;  /* 0x0000000500267224 */ /* 0x000fca00078e0226 */
[----:B------:R-:W-:Y:S02]  /*11ac0*/  ISETP.GT.U32.AND P0, PT, R0, R38, PT ;  /* 0x000000260000720c */ /* 0x000fe40003f04070 */
[----:B----4-:R-:W-:-:S05]  /*11ad0*/  IABS R39, R57 ;  /* 0x0000003900277213 */ /* 0x010fca0000000000 */
[----:B------:R-:W-:-:S06]  /*11ae0*/  IMAD.HI.U32 R7, R4, R39, RZ ;  /* 0x0000002704077227 */ /* 0x000fcc00078e00ff */
[----:B------:R-:W-:-:S05]  /*11af0*/  @!P0 IMAD.IADD R38, R38, 0x1, -R0 ;  /* 0x0000000126268824 */ /* 0x000fca00078e0a00 */
[C---:B------:R-:W-:Y:S01]  /*11b00*/  ISETP.GT.U32.AND P0, PT, R0.reuse, R38, PT ;  /* 0x000000260000720c */ /* 0x040fe20003f04070 */
[----:B------:R-:W-:Y:S01]  /*11b10*/  IMAD.MOV R7, RZ, RZ, -R7 ;  /* 0x000000ffff077224 */ /* 0x000fe200078e0a07 */
[----:B------:R-:W-:-:S03]  /*11b20*/  ISETP.GT.U32.AND P1, PT, R0, R35, PT ;  /* 0x000000230000720c */ /* 0x000fc60003f24070 */
[----:B------:R-:W-:-:S05]  /*11b30*/  IMAD R39, R0, R7, R39 ;  /* 0x0000000700277224 */ /* 0x000fca00078e0227 */
[----:B------:R-:W-:-:S03]  /*11b40*/  ISETP.GT.U32.AND P5, PT, R0, R39, PT ;  /* 0x000000270000720c */ /* 0x000fc60003fa4070 */
[--C-:B------:R-:W-:Y:S01]  /*11b50*/  @!P0 IMAD.IADD R38, R38, 0x1, -R0.reuse ;  /* 0x0000000126268824 */ /* 0x100fe200078e0a00 */
[----:B------:R-:W-:Y:S02]  /*11b60*/  ISETP.GE.AND P0, PT, R56, RZ, PT ;  /* 0x000000ff3800720c */ /* 0x000fe40003f06270 */
[----:B------:R-:W2:Y:S01]  /*11b70*/  LDL.LU R56, [R1+0x6c0] ;  /* 0x0006c00001387983 */ /* 0x000ea20000300800 */
[----:B------:R-:W-:Y:S01]  /*11b80*/  @!P1 IMAD.IADD R35, R35, 0x1, -R0 ;  /* 0x0000000123239824 */ /* 0x000fe200078e0a00 */
[----:B------:R-:W-:Y:S02]  /*11b90*/  IABS R40, R58 ;  /* 0x0000003a00287213 */ /* 0x000fe40000000000 */
[----:B------:R-:W4:Y:S02]  /*11ba0*/  LDL.LU R51, [R1+0x6c4] ;  /* 0x0006c40001337983 */ /* 0x000f240000300800 */
[----:B------:R-:W-:Y:S01]  /*11bb0*/  ISETP.GT.U32.AND P3, PT, R0, R35, PT ;  /* 0x000000230000720c */ /* 0x000fe20003f64070 */
[----:B------:R-:W-:Y:S01]  /*11bc0*/  IMAD.HI.U32 R6, R4, R40, RZ ;  /* 0x0000002804067227 */ /* 0x000fe200078e00ff */
[----:B------:R-:W4:Y:S01]  /*11bd0*/  LDL.LU R53, [R1+0x6c8] ;  /* 0x0006c80001357983 */ /* 0x000f220000300800 */
[----:B------:R-:W-:-:S02]  /*11be0*/  ISETP.GE.AND P1, PT, R54, RZ, PT ;  /* 0x000000ff3600720c */ /* 0x000fc40003f26270 */
[----:B------:R-:W-:Y:S01]  /*11bf0*/  @!P5 IMAD.IADD R39, R39, 0x1, -R0 ;  /* 0x000000012727d824 */ /* 0x000fe200078e0a00 */
[----:B------:R-:W-:Y:S01]  /*11c00*/  ISETP.GE.AND P5, PT, R57, RZ, PT ;  /* 0x000000ff3900720c */ /* 0x000fe20003fa6270 */
[----:B------:R-:W-:Y:S01]  /*11c10*/  IMAD.MOV R6, RZ, RZ, -R6 ;  /* 0x000000ffff067224 */ /* 0x000fe200078e0a06 */
[----:B------:R-:W4:Y:S04]  /*11c20*/  LDL.LU R54, [R1+0x6cc] ;  /* 0x0006cc0001367983 */ /* 0x000f280000300800 */
[----:B------:R-:W4:Y:S01]  /*11c30*/  LDL.LU R57, [R1+0x6d0] ;  /* 0x0006d00001397983 */ /* 0x000f220000300800 */
[----:B------:R-:W-:Y:S02]  /*11c40*/  IMAD R40, R0, R6, R40 ;  /* 0x0000000600287224 */ /* 0x000fe400078e0228 */
[----:B------:R-:W-:-:S03]  /*11c50*/  @!P3 IMAD.IADD R35, R35, 0x1, -R0 ;  /* 0x000000012323b824 */ /* 0x000fc600078e0a00 */
[C---:B------:R-:W-:Y:S02]  /*11c60*/  ISETP.GT.U32.AND P3, PT, R0.reuse, R40, PT ;  /* 0x000000280000720c */ /* 0x040fe40003f64070 */
[----:B------:R-:W-:Y:S01]  /*11c70*/  ISETP.GT.U32.AND P2, PT, R0, R37, PT ;  /* 0x000000250000720c */ /* 0x000fe20003f44070 */
[----:B------:R-:W-:Y:S02]  /*11c80*/  @!P6 IMAD.MOV R35, RZ, RZ, -R35 ;  /* 0x000000ffff23e224 */ /* 0x000fe400078e0a23 */
[----:B------:R-:W-:-:S08]  /*11c90*/  @!P1 IMAD.MOV R36, RZ, RZ, -R36 ;  /* 0x000000ffff249224 */ /* 0x000fd000078e0a24 */
[--C-:B------:R-:W-:Y:S01]  /*11ca0*/  @!P3 IMAD.IADD R40, R40, 0x1, -R0.reuse ;  /* 0x000000012828b824 */ /* 0x100fe200078e0a00 */
[----:B------:R-:W-:Y:S02]  /*11cb0*/  ISETP.GE.AND P3, PT, R58, RZ, PT ;  /* 0x000000ff3a00720c */ /* 0x000fe40003f66270 */
[----:B------:R-:W4:Y:S01]  /*11cc0*/  LDL.LU R58, [R1+0x6d4] ;  /* 0x0006d400013a7983 */ /* 0x000f220000300800 */
[----:B------:R-:W-:Y:S02]  /*11cd0*/  @!P2 IMAD.IADD R37, R37, 0x1, -R0 ;  /* 0x000000012525a824 */ /* 0x000fe400078e0a00 */
[----:B------:R-:W-:Y:S02]  /*11ce0*/  @!P0 IMAD.MOV R38, RZ, RZ, -R38 ;  /* 0x000000ffff268224 */ /* 0x000fe400078e0a26 */
[----:B------:R-:W-:Y:S01]  /*11cf0*/  @!P4 IMAD.MOV R37, RZ, RZ, -R37 ;  /* 0x000000ffff25c224 */ /* 0x000fe200078e0a25 */
[----:B------:R-:W-:Y:S01]  /*11d00*/  STL [R1+0x42a4], R35 ;  /* 0x0042a42301007387 */ /* 0x000fe20000100800 */
[----:B------:R-:W-:-:S03]  /*11d10*/  IABS R42, R52 ;  /* 0x00000034002a7213 */ /* 0x000fc60000000000 */
[----:B------:R-:W-:Y:S04]  /*11d20*/  STL [R1+0x42a8], R36 ;  /* 0x0042a82401007387 */ /* 0x000fe80000100800 */
[----:B------:R-:W-:Y:S04]  /*11d30*/  STL [R1+0x42ac], R37 ;  /* 0x0042ac2501007387 */ /* 0x000fe80000100800 */
[----:B------:R0:W-:Y:S04]  /*11d40*/  STL [R1+0x42b0], R38 ;  /* 0x0042b02601007387 */ /* 0x0001e80000100800 */
[----:B------:R-:W4:Y:S01]  /*11d50*/  LDL.LU R61, [R1+0x6d8] ;  /* 0x0006d800013d7983 */ /* 0x000f220000300800 */
[----:B------:R-:W-:-:S04]  /*11d60*/  IMAD.HI.U32 R6, R4, R42, RZ ;  /* 0x0000002a04067227 */ /* 0x000fc800078e00ff */
[----:B------:R-:W-:-:S04]  /*11d70*/  IMAD.MOV R6, RZ, RZ, -R6 ;  /* 0x000000ffff067224 */ /* 0x000fc800078e0a06 */
[----:B------:R-:W-:-:S05]  /*11d80*/  IMAD R42, R0, R6, R42 ;  /* 0x00000006002a7224 */ /* 0x000fca00078e022a */
[----:B------:R-:W-:-:S13]  /*11d90*/  ISETP.GT.U32.AND P4, PT, R0, R42, PT ;  /* 0x0000002a0000720c */ /* 0x000fda0003f84070 */
[----:B------:R-:W-:Y:S02]  /*11da0*/  @!P4 IADD3 R42, R42, -R0, RZ ;  /* 0x800000002a2ac210 */ /* 0x000fe40007ffe0ff */
[----:B---3--:R-:W-:Y:S02]  /*11db0*/  IABS R44, R59 ;  /* 0x0000003b002c7213 */ /* 0x008fe40000000000 */
[----:B------:R-:W-:Y:S02]  /*11dc0*/  ISETP.GE.AND P4, PT, R59, RZ, PT ;  /* 0x000000ff3b00720c */ /* 0x000fe40003f86270 */
[----:B------:R-:W3:Y:S01]  /*11dd0*/  LDL.LU R59, [R1+0x6dc] ;  /* 0x0006dc00013b7983 */ /* 0x000ee20000300800 */
[----:B------:R-:W-:-:S05]  /*11de0*/  IABS R41, R50 ;  /* 0x0000003200297213 */ /* 0x000fca0000000000 */
[----:B------:R-:W-:-:S04]  /*11df0*/  IMAD.HI.U32 R5, R4, R41, RZ ;  /* 0x0000002904057227 */ /* 0x000fc800078e00ff */
[----:B------:R-:W-:-:S04]  /*11e00*/  IMAD.MOV R5, RZ, RZ, -R5 ;  /* 0x000000ffff057224 */ /* 0x000fc800078e0a05 */
[----:B------:R-:W-:-:S05]  /*11e10*/  IMAD R41, R0, R5, R41 ;  /* 0x0000000500297224 */ /* 0x000fca00078e0229 */
[----:B------:R-:W-:Y:S02]  /*11e20*/  ISETP.GT.U32.AND P2, PT, R0, R41, PT ;  /* 0x000000290000720c */ /* 0x000fe40003f44070 */
[----:B------:R-:W-:-:S11]  /*11e30*/  IABS R43, R55 ;  /* 0x00000037002b7213 */ /* 0x000fd60000000000 */
[----:B------:R-:W-:Y:S01]  /*11e40*/  @!P2 IMAD.IADD R41, R41, 0x1, -R0 ;  /* 0x000000012929a824 */ /* 0x000fe200078e0a00 */
[----:B------:R-:W-:Y:S01]  /*11e50*/  ISETP.GT.U32.AND P2, PT, R0, R39, PT ;  /* 0x000000270000720c */ /* 0x000fe20003f44070 */
[----:B------:R-:W-:-:S04]  /*11e60*/  IMAD.HI.U32 R5, R4, R43, RZ ;  /* 0x0000002b04057227 */ /* 0x000fc800078e00ff */
[----:B------:R-:W-:Y:S02]  /*11e70*/  IMAD.MOV R5, RZ, RZ, -R5 ;  /* 0x000000ffff057224 */ /* 0x000fe400078e0a05 */
[----:B------:R-:W-:-:S06]  /*11e80*/  IMAD.HI.U32 R6, R4, R44, RZ ;  /* 0x0000002c04067227 */ /* 0x000fcc00078e00ff */
[----:B------:R-:W-:Y:S02]  /*11e90*/  @!P2 IMAD.IADD R39, R39, 0x1, -R0 ;  /* 0x000000012727a824 */ /* 0x000fe400078e0a00 */
[C---:B------:R-:W-:Y:S02]  /*11ea0*/  IMAD R43, R0.reuse, R5, R43 ;  /* 0x00000005002b7224 */ /* 0x040fe400078e022b */
[----:B------:R-:W-:Y:S01]  /*11eb0*/  @!P5 IMAD.MOV R39, RZ, RZ, -R39 ;  /* 0x000000ffff27d224 */ /* 0x000fe200078e0a27 */
[C---:B------:R-:W-:Y:S01]  /*11ec0*/  ISETP.GT.U32.AND P5, PT, R0.reuse, R42, PT ;  /* 0x0000002a0000720c */ /* 0x040fe20003fa4070 */
[----:B------:R-:W-:Y:S01]  /*11ed0*/  IMAD.MOV R6, RZ, RZ, -R6 ;  /* 0x000000ffff067224 */ /* 0x000fe200078e0a06 */
[----:B------:R-:W-:-:S03]  /*11ee0*/  ISETP.GT.U32.AND P2, PT, R0, R43, PT ;  /* 0x0000002b0000720c */ /* 0x000fc60003f44070 */
[C---:B------:R-:W-:Y:S01]  /*11ef0*/  IMAD R44, R0.reuse, R6, R44 ;  /* 0x00000006002c7224 */ /* 0x040fe200078e022c */
[----:B------:R-:W-:Y:S02]  /*11f00*/  ISETP.GT.U32.AND P6, PT, R0, R40, PT ;  /* 0x000000280000720c */ /* 0x000fe40003fc4070 */
[----:B--2---:R-:W-:-:S05]  /*11f10*/  IABS R45, R56 ;  /* 0x00000038002d7213 */ /* 0x004fca0000000000 */
[--C-:B------:R-:W-:Y:S01]  /*11f20*/  @!P5 IMAD.IADD R42, R42, 0x1, -R0.reuse ;  /* 0x000000012a2ad824 */ /* 0x100fe200078e0a00 */
[----:B------:R-:W-:Y:S01]  /*11f30*/  ISETP.GT.U32.AND P5, PT, R0, R44, PT ;  /* 0x0000002c0000720c */ /* 0x000fe20003fa4070 */
[--C-:B------:R-:W-:Y:S02]  /*11f40*/  @!P2 IMAD.IADD R43, R43, 0x1, -R0.reuse ;  /* 0x000000012b2ba824 */ /* 0x100fe400078e0a00 */
[----:B------:R-:W-:Y:S01]  /*11f50*/  IMAD.HI.U32 R5, R4, R45, RZ ;  /* 0x0000002d04057227 */ /* 0x000fe200078e00ff */
[----:B----4-:R-:W-:Y:S02]  /*11f60*/  IABS R46, R51 ;  /* 0x00000033002e7213 */ /* 0x010fe40000000000 */
[----:B------:R-:W-:Y:S01]  /*11f70*/  ISETP.GT.U32.AND P2, PT, R0, R43, PT ;  /* 0x0000002b0000720c */ /* 0x000fe20003f44070 */
[----:B------:R-:W-:Y:S01]  /*11f80*/  IMAD.MOV R5, RZ, RZ, -R5 ;  /* 0x000000ffff057224 */ /* 0x000fe200078e0a05 */
[----:B------:R-:W-:Y:S01]  /*11f90*/  IABS R47, R53 ;  /* 0x00000035002f7213 */ /* 0x000fe20000000000 */
[--C-:B------:R-:W-:Y:S01]  /*11fa0*/  @!P6 IMAD.IADD R40, R40, 0x1, -R0.reuse ;  /* 0x000000012828e824 */ /* 0x100fe200078e0a00 */
[C---:B------:R-:W-:Y:S01]  /*11fb0*/  ISETP.GT.U32.AND P1, PT, R0.reuse, R41, PT ;  /* 0x000000290000720c */ /* 0x040fe20003f24070 */
[----:B------:R-:W-:Y:S01]  /*11fc0*/  IMAD R45, R0, R5, R45 ;  /* 0x00000005002d7224 */ /* 0x000fe200078e022d */
[----:B------:R-:W-:Y:S01]  /*11fd0*/  ISETP.GE.AND P6, PT, R52, RZ, PT ;  /* 0x000000ff3400720c */ /* 0x000fe20003fc6270 */
[----:B------:R-:W-:Y:S01]  /*11fe0*/  @!P5 IMAD.IADD R44, R44, 0x1, -R0 ;  /* 0x000000012c2cd824 */ /* 0x000fe200078e0a00 */
[----:B------:R-:W-:Y:S01]  /*11ff0*/  IABS R49, R57 ;  /* 0x0000003900317213 */ /* 0x000fe20000000000 */
[----:B------:R-:W-:-:S04]  /*12000*/  IMAD.HI.U32 R5, R4, R46, RZ ;  /* 0x0000002e04057227 */ /* 0x000fc800078e00ff */
[----:B------:R-:W-:-:S04]  /*12010*/  IMAD.HI.U32 R8, R4, R47, RZ ;  /* 0x0000002f04087227 */ /* 0x000fc800078e00ff */
[----:B------:R-:W-:Y:S01]  /*12020*/  @!P3 IMAD.MOV R40, RZ, RZ, -R40 ;  /* 0x000000ffff28b224 */ /* 0x000fe200078e0a28 */
[----:B------:R-:W-:Y:S01]  /*12030*/  ISETP.GT.U32.AND P3, PT, R0, R44, PT ;  /* 0x0000002c0000720c */ /* 0x000fe20003f64070 */
[----:B------:R-:W-:Y:S02]  /*12040*/  IMAD.MOV R5, RZ, RZ, -R5 ;  /* 0x000000ffff057224 */ /* 0x000fe400078e0a05 */
[----:B------:R-:W-:-:S04]  /*12050*/  IMAD.HI.U32 R6, R4, R49, RZ ;  /* 0x0000003104067227 */ /* 0x000fc800078e00ff */
[----:B------:R-:W-:Y:S02]  /*12060*/  IMAD.MOV R8, RZ, RZ, -R8 ;  /* 0x000000ffff087224 */ /* 0x000fe400078e0a08 */
[----:B------:R-:W-:Y:S01]  /*12070*/  @!P2 IMAD.IADD R43, R43, 0x1, -R0 ;  /* 0x000000012b2ba824 */ /* 0x000fe200078e0a00 */
[C---:B------:R-:W-:Y:S01]  /*12080*/  ISETP.GT.U32.AND P2, PT, R0.reuse, R45, PT ;  /* 0x0000002d0000720c */ /* 0x040fe20003f44070 */
[C---:B------:R-:W-:Y:S02]  /*12090*/  IMAD R46, R0.reuse, R5, R46 ;  /* 0x00000005002e7224 */ /* 0x040fe400078e022e */
[----:B------:R-:W-:Y:S02]  /*120a0*/  IMAD.MOV R6, RZ, RZ, -R6 ;  /* 0x000000ffff067224 */ /* 0x000fe400078e0a06 */
[C---:B------:R-:W-:Y:S02]  /*120b0*/  IMAD R47, R0.reuse, R8, R47 ;  /* 0x00000008002f7224 */ /* 0x040fe400078e022f */
[----:B------:R-:W-:Y:S01]  /*120c0*/  @!P1 IMAD.IADD R41, R41, 0x1, -R0 ;  /* 0x0000000129299824 */ /* 0x000fe200078e0a00 */
[----:B------:R-:W-:Y:S01]  /*120d0*/  ISETP.GE.AND P1, PT, R55, RZ, PT ;  /* 0x000000ff3700720c */ /* 0x000fe20003f26270 */
[C---:B------:R-:W-:Y:S01]  /*120e0*/  IMAD R49, R0.reuse, R6, R49 ;  /* 0x0000000600317224 */ /* 0x040fe200078e0231 */
[C---:B------:R-:W-:Y:S01]  /*120f0*/  ISETP.GT.U32.AND P5, PT, R0.reuse, R46, PT ;  /* 0x0000002e0000720c */ /* 0x040fe20003fa4070 */
[----:B------:R-:W2:Y:S01]  /*12100*/  LDL.LU R55, [R1+0x6e0] ;  /* 0x0006e00001377983 */ /* 0x000ea20000300800 */
[----:B------:R-:W-:Y:S01]  /*12110*/  @!P6 IMAD.MOV R42, RZ, RZ, -R42 ;  /* 0x000000ffff2ae224 */ /* 0x000fe200078e0a2a */
[----:B------:R-:W-:Y:S01]  /*12120*/  ISETP.GT.U32.AND P6, PT, R0, R47, PT ;  /* 0x0000002f0000720c */ /* 0x000fe20003fc4070 */
[--C-:B------:R-:W-:Y:S01]  /*12130*/  @!P3 IMAD.IADD R44, R44, 0x1, -R0.reuse ;  /* 0x000000012c2cb824 */ /* 0x100fe200078e0a00 */
[----:B------:R-:W-:Y:S01]  /*12140*/  ISETP.GT.U32.AND P3, PT, R0, R49, PT ;  /* 0x000000310000720c */ /* 0x000fe20003f64070 */
[----:B------:R-:W-:Y:S01]  /*12150*/  @!P2 IMAD.IADD R45, R45, 0x1, -R0 ;  /* 0x000000012d2da824 */ /* 0x000fe200078e0a00 */
[----:B------:R-:W-:-:S02]  /*12160*/  ISETP.GE.AND P0, PT, R50, RZ, PT ;  /* 0x000000ff3200720c */ /* 0x000fc40003f06270 */
[----:B------:R-:W-:Y:S02]  /*12170*/  IABS R50, R58 ;  /* 0x0000003a00327213 */ /* 0x000fe40000000000 */
[----:B------:R-:W-:Y:S02]  /*12180*/  IABS R48, R54 ;  /* 0x0000003600307213 */ /* 0x000fe40000000000 */
[----:B------:R-:W-:Y:S01]  /*12190*/  @!P5 IMAD.IADD R46, R46, 0x1, -R0 ;  /* 0x000000012e2ed824 */ /* 0x000fe200078e0a00 */
[----:B------:R-:W-:Y:S01]  /*121a0*/  ISETP.GT.U32.AND P5, PT, R0, R45, PT ;  /* 0x0000002d0000720c */ /* 0x000fe20003fa4070 */
[----:B------:R-:W-:-:S04]  /*121b0*/  IMAD.HI.U32 R5, R4, R50, RZ ;  /* 0x0000003204057227 */ /* 0x000fc800078e00ff */
[--C-:B------:R-:W-:Y:S02]  /*121c0*/  @!P6 IMAD.IADD R47, R47, 0x1, -R0.reuse ;  /* 0x000000012f2fe824 */ /* 0x100fe400078e0a00 */
[----:B------:R-:W-:Y:S02]  /*121d0*/  @!P3 IMAD.IADD R49, R49, 0x1, -R0 ;  /* 0x000000013131b824 */ /* 0x000fe400078e0a00 */
[----:B------:R-:W-:Y:S01]  /*121e0*/  IMAD.MOV R5, RZ, RZ, -R5 ;  /* 0x000000ffff057224 */ /* 0x000fe200078e0a05 */
[----:B------:R-:W-:Y:S01]  /*121f0*/  ISETP.GT.U32.AND P3, PT, R0, R47, PT ;  /* 0x0000002f0000720c */ /* 0x000fe20003f64070 */
[----:B------:R-:W-:Y:S01]  /*12200*/  IMAD.HI.U32 R7, R4, R48, RZ ;  /* 0x0000003004077227 */ /* 0x000fe200078e00ff */
[----:B------:R-:W-:Y:S02]  /*12210*/  ISETP.GE.AND P2, PT, R56, RZ, PT ;  /* 0x000000ff3800720c */ /* 0x000fe40003f46270 */
[----:B------:R-:W4:Y:S01]  /*12220*/  LDL.LU R56, [R1+0x6e4] ;  /* 0x0006e40001387983 */ /* 0x000f220000300800 */
[C---:B------:R-:W-:Y:S01]  /*12230*/  IMAD R50, R0.reuse, R5, R50 ;  /* 0x0000000500327224 */ /* 0x040fe200078e0232 */
[----:B------:R-:W-:Y:S01]  /*12240*/  IABS R5, R61 ;  /* 0x0000003d00057213 */ /* 0x000fe20000000000 */
[----:B------:R-:W-:Y:S01]  /*12250*/  @!P0 IMAD.MOV R41, RZ, RZ, -R41 ;  /* 0x000000ffff298224 */ /* 0x000fe200078e0a29 */
[----:B------:R-:W-:Y:S01]  /*12260*/  ISETP.GT.U32.AND P0, PT, R0, R46, PT ;  /* 0x0000002e0000720c */ /* 0x000fe20003f04070 */
[----:B------:R-:W-:-:S02]  /*12270*/  IMAD.MOV R7, RZ, RZ, -R7 ;  /* 0x000000ffff077224 */ /* 0x000fc400078e0a07 */
[----:B------:R-:W-:Y:S01]  /*12280*/  @!P4 IMAD.MOV R44, RZ, RZ, -R44 ;  /* 0x000000ffff2cc224 */ /* 0x000fe200078e0a2c */
[C---:B------:R-:W-:Y:S01]  /*12290*/  ISETP.GT.U32.AND P4, PT, R0.reuse, R49, PT ;  /* 0x000000310000720c */ /* 0x040fe20003f84070 */
[----:B------:R-:W-:Y:S01]  /*122a0*/  @!P5 IMAD.IADD R45, R45, 0x1, -R0 ;  /* 0x000000012d2dd824 */ /* 0x000fe200078e0a00 */
[----:B------:R-:W-:Y:S01]  /*122b0*/  ISETP.GE.AND P5, PT, R51, RZ, PT ;  /* 0x000000ff3300720c */ /* 0x000fe20003fa6270 */
[----:B------:R-:W-:Y:S02]  /*122c0*/  IMAD R48, R0, R7, R48 ;  /* 0x0000000700307224 */ /* 0x000fe400078e0230 */
[----:B------:R-:W-:-:S04]  /*122d0*/  IMAD.HI.U32 R7, R4, R5, RZ ;  /* 0x0000000504077227 */ /* 0x000fc800078e00ff */
[--C-:B------:R-:W-:Y:S01]  /*122e0*/  @!P3 IMAD.IADD R47, R47, 0x1, -R0.reuse ;  /* 0x000000012f2fb824 */ /* 0x100fe200078e0a00 */
[----:B------:R-:W-:Y:S01]  /*122f0*/  ISETP.GE.AND P3, PT, R57, RZ, PT ;  /* 0x000000ff3900720c */ /* 0x000fe20003f66270 */
[----:B------:R-:W-:Y:S01]  /*12300*/  IMAD.MOV R7, RZ, RZ, -R7 ;  /* 0x000000ffff077224 */ /* 0x000fe200078e0a07 */
[----:B------:R-:W4:Y:S01]  /*12310*/  LDL.LU R57, [R1+0x6e8] ;  /* 0x0006e80001397983 */ /* 0x000f220000300800 */
[--C-:B------:R-:W-:Y:S02]  /*12320*/  @!P0 IMAD.IADD R46, R46, 0x1, -R0.reuse ;  /* 0x000000012e2e8824 */ /* 0x100fe400078e0a00 */
[----:B------:R-:W-:Y:S02]  /*12330*/  IMAD R51, R0, R7, R5 ;  /* 0x0000000700337224 */ /* 0x000fe400078e0205 */
[----:B------:R-:W-:Y:S01]  /*12340*/  @!P4 IMAD.IADD R49, R49, 0x1, -R0 ;  /* 0x000000013131c824 */ /* 0x000fe200078e0a00 */
[----:B------:R-:W-:Y:S01]  /*12350*/  ISETP.GE.AND P4, PT, R58, RZ, PT ;  /* 0x000000ff3a00720c */ /* 0x000fe20003f86270 */
[----:B------:R-:W-:Y:S01]  /*12360*/  @!P5 IMAD.MOV R46, RZ, RZ, -R46 ;  /* 0x000000ffff2ed224 */ /* 0x000fe200078e0a2e */
[----:B------:R-:W4:Y:S01]  /*12370*/  LDL.LU R58, [R1+0x6ec] ;  /* 0x0006ec00013a7983 */ /* 0x000f220000300800 */
[----:B------:R-:W-:-:S13]  /*12380*/  ISETP.GT.U32.AND P5, PT, R0, R51, PT ;  /* 0x000000330000720c */ /* 0x000fda0003fa4070 */
[----:B------:R-:W-:Y:S01]  /*12390*/  @!P5 IMAD.IADD R51, R51, 0x1, -R0 ;  /* 0x000000013333d824 */ /* 0x000fe200078e0a00 */
[----:B---3--:R-:W-:Y:S02]  /*123a0*/  IABS R52, R59 ;  /* 0x0000003b00347213 */ /* 0x008fe40000000000 */
[----:B------:R-:W-:Y:S02]  /*123b0*/  ISETP.GE.AND P5, PT, R59, RZ, PT ;  /* 0x000000ff3b00720c */ /* 0x000fe40003fa6270 */
        /* <DEDUP_REMOVED lines=8> */
[----:B------:R-:W-:-:S02]  /*12440*/  @!P1 IADD3 R43, -R43, RZ, RZ ;  /* 0x000000ff2b2b9210 */ /* 0x000fc40007ffe1ff */
[C---:B------:R-:W-:Y:S02]  /*12450*/  ISETP.GT.U32.AND P1, PT, R0.reuse, R48, PT ;  /* 0x000000300000720c */ /* 0x040fe40003f24070 */
[----:B------:R-:W-:Y:S01]  /*12460*/  ISETP.GT.U32.AND P0, PT, R0, R50, PT ;  /* 0x000000320000720c */ /* 0x000fe20003f04070 */
[----:B------:R-:W-:Y:S01]  /*12470*/  IMAD.HI.U32 R6, R4, R52, RZ ;  /* 0x0000003404067227 */ /* 0x000fe200078e00ff */
[----:B------:R-:W-:-:S09]  /*12480*/  ISETP.GE.AND P6, PT, R53, RZ, PT ;  /* 0x000000ff3500720c */ /* 0x000fd20003fc6270 */
[--C-:B------:R-:W-:Y:S02]  /*12490*/  @!P1 IMAD.IADD R48, R48, 0x1, -R0.reuse ;  /* 0x0000000130309824 */ /* 0x100fe400078e0a00 */
[----:B------:R-:W-:-:S03]  /*124a0*/  @!P0 IMAD.IADD R50, R50, 0x1, -R0 ;  /* 0x0000000132328824 */ /* 0x000fc600078e0a00 */
[C---:B------:R-:W-:Y:S01]  /*124b0*/  ISETP.GT.U32.AND P0, PT, R0.reuse, R48, PT ;  /* 0x000000300000720c */ /* 0x040fe20003f04070 */
[----:B------:R-:W-:Y:S01]  /*124c0*/  @!P2 IMAD.MOV R45, RZ, RZ, -R45 ;  /* 0x000000ffff2da224 */ /* 0x000fe200078e0a2d */
[----:B------:R-:W-:Y:S01]  /*124d0*/  ISETP.GT.U32.AND P2, PT, R0, R50, PT ;  /* 0x000000320000720c */ /* 0x000fe20003f44070 */
[----:B------:R-:W-:-:S04]  /*124e0*/  IMAD.MOV R5, RZ, RZ, -R6 ;  /* 0x000000ffff057224 */ /* 0x000fc800078e0a06 */
[----:B------:R-:W-:-:S06]  /*124f0*/  IMAD R52, R0, R5, R52 ;  /* 0x0000000500347224 */ /* 0x000fcc00078e0234 */
[--C-:B------:R-:W-:Y:S01]  /*12500*/  @!P0 IMAD.IADD R48, R48, 0x1, -R0.reuse ;  /* 0x0000000130308824 */ /* 0x100fe200078e0a00 */
[----:B------:R-:W-:Y:S01]  /*12510*/  ISETP.GT.U32.AND P0, PT, R0, R52, PT ;  /* 0x000000340000720c */ /* 0x000fe20003f04070 */
[----:B------:R-:W-:-:S04]  /*12520*/  @!P2 IMAD.IADD R50, R50, 0x1, -R0 ;  /* 0x000000013232a824 */ /* 0x000fc800078e0a00 */
[----:B------:R-:W-:Y:S01]  /*12530*/  @!P4 IMAD.MOV R50, RZ, RZ, -R50 ;  /* 0x000000ffff32c224 */ /* 0x000fe200078e0a32 */
[----:B------:R-:W-:Y:S01]  /*12540*/  ISETP.GE.AND P1, PT, R54, RZ, PT ;  /* 0x000000ff3600720c */ /* 0x000fe20003f26270 */
[----:B------:R-:W-:Y:S01]  /*12550*/  @!P6 IMAD.MOV R47, RZ, RZ, -R47 ;  /* 0x000000ffff2fe224 */ /* 0x000fe200078e0a2f */
[----:B------:R-:W-:-:S05]  /*12560*/  ISETP.GE.AND P2, PT, R61, RZ, PT ;  /* 0x000000ff3d00720c */ /* 0x000fca0003f46270 */
[----:B------:R-:W-:Y:S01]  /*12570*/  @!P0 IMAD.IADD R52, R52, 0x1, -R0 ;  /* 0x0000000134348824 */ /* 0x000fe200078e0a00 */
[----:B------:R-:W-:Y:S02]  /*12580*/  ISETP.GT.U32.AND P0, PT, R0, R51, PT ;  /* 0x000000330000720c */ /* 0x000fe40003f04070 */
[----:B--2---:R-:W-:-:S05]  /*12590*/  IABS R53, R55 ;  /* 0x0000003700357213 */ /* 0x004fca0000000000 */
[----:B------:R-:W-:-:S05]  /*125a0*/  IMAD.HI.U32 R6, R4, R53, RZ ;  /* 0x0000003504067227 */ /* 0x000fca00078e00ff */
[----:B------:R-:W-:-:S05]  /*125b0*/  IADD3 R6, -R6, RZ, RZ ;  /* 0x000000ff06067210 */ /* 0x000fca0007ffe1ff */
[----:B------:R-:W-:-:S05]  /*125c0*/  IMAD R53, R0, R6, R53 ;  /* 0x0000000600357224 */ /* 0x000fca00078e0235 */
[----:B------:R-:W-:Y:S02]  /*125d0*/  ISETP.GT.U32.AND P4, PT, R0, R53, PT ;  /* 0x000000350000720c */ /* 0x000fe40003f84070 */
[----:B----4-:R-:W-:Y:S02]  /*125e0*/  IABS R54, R56 ;  /* 0x0000003800367213 */ /* 0x010fe40000000000 */
[----:B------:R-:W-:-:S03]  /*125f0*/  ISETP.GE.AND P6, PT, R55, RZ, PT ;  /* 0x000000ff3700720c */ /* 0x000fc60003fc6270 */
[----:B------:R-:W-:-:S06]  /*12600*/  IMAD.HI.U32 R5, R4, R54, RZ ;  /* 0x0000003604057227 */ /* 0x000fcc00078e00ff */
[----:B------:R-:W-:Y:S02]  /*12610*/  @!P4 IMAD.IADD R53, R53, 0x1, -R0 ;  /* 0x000000013535c824 */ /* 0x000fe400078e0a00 */
[----:B------:R-:W-:Y:S02]  /*12620*/  IMAD.MOV R5, RZ, RZ, -R5 ;  /* 0x000000ffff057224 */ /* 0x000fe400078e0a05 */
[----:B------:R-:W-:Y:S01]  /*12630*/  @!P3 IMAD.MOV R49, RZ, RZ, -R49 ;  /* 0x000000ffff31b224 */ /* 0x000fe200078e0a31 */
[C---:B------:R-:W-:Y:S01]  /*12640*/  ISETP.GT.U32.AND P4, PT, R0.reuse, R53, PT ;  /* 0x000000350000720c */ /* 0x040fe20003f84070 */
[----:B------:R-:W-:Y:S01]  /*12650*/  IMAD R54, R0, R5, R54 ;  /* 0x0000000500367224 */ /* 0x000fe200078e0236 */
[----:B------:R-:W-:Y:S01]  /*12660*/  IABS R55, R57 ;  /* 0x0000003900377213 */ /* 0x000fe20000000000 */
[----:B------:R-:W-:Y:S01]  /*12670*/  @!P0 IMAD.IADD R51, R51, 0x1, -R0 ;  /* 0x0000000133338824 */ /* 0x000fe200078e0a00 */
[----:B------:R-:W-:-:S03]  /*12680*/  ISETP.GE.AND P3, PT, R56, RZ, PT ;  /* 0x000000ff3800720c */ /* 0x000fc60003f66270 */
[----:B------:R-:W-:Y:S01]  /*12690*/  IMAD.HI.U32 R5, R4, R55, RZ ;  /* 0x0000003704057227 */ /* 0x000fe200078e00ff */
[----:B------:R-:W-:-:S03]  /*126a0*/  IABS R56, R58 ;  /* 0x0000003a00387213 */ /* 0x000fc60000000000 */
[----:B------:R-:W-:Y:S02]  /*126b0*/  IMAD.MOV R5, RZ, RZ, -R5 ;  /* 0x000000ffff057224 */ /* 0x000fe400078e0a05 */
[----:B------:R-:W-:Y:S01]  /*126c0*/  @!P2 IMAD.MOV R51, RZ, RZ, -R51 ;  /* 0x000000ffff33a224 */ /* 0x000fe200078e0a33 */
[C---:B------:R-:W-:Y:S01]  /*126d0*/  ISETP.GT.U32.AND P2, PT, R0.reuse, R54, PT ;  /* 0x000000360000720c */ /* 0x040fe20003f44070 */
[----:B------:R-:W-:Y:S01]  /*126e0*/  @!P1 IMAD.MOV R48, RZ, RZ, -R48 ;  /* 0x000000ffff309224 */ /* 0x000fe200078e0a30 */
[----:B------:R-:W-:Y:S01]  /*126f0*/  ISETP.GT.U32.AND P1, PT, R0, R52, PT ;  /* 0x000000340000720c */ /* 0x000fe20003f24070 */
[----:B------:R-:W-:-:S04]  /*12700*/  IMAD.HI.U32 R7, R4, R56, RZ ;  /* 0x0000003804077227 */ /* 0x000fc800078e00ff */
[C---:B------:R-:W-:Y:S02]  /*12710*/  IMAD R55, R0.reuse, R5, R55 ;  /* 0x0000000500377224 */ /* 0x040fe400078e0237 */
[----:B------:R-:W-:Y:S02]  /*12720*/  IMAD.MOV R7, RZ, RZ, -R7 ;  /* 0x000000ffff077224 */ /* 0x000fe400078e0a07 */
[----:B------:R-:W-:Y:S01]  /*12730*/  @!P4 IMAD.IADD R53, R53, 0x1, -R0 ;  /* 0x000000013535c824 */ /* 0x000fe200078e0a00 */
[C---:B------:R-:W-:Y:S01]  /*12740*/  ISETP.GT.U32.AND P4, PT, R0.reuse, R55, PT ;  /* 0x000000370000720c */ /* 0x040fe20003f84070 */
[----:B------:R-:W-:Y:S01]  /*12750*/  IMAD R56, R0, R7, R56 ;  /* 0x0000000700387224 */ /* 0x000fe200078e0238 */
[----:B------:R-:W-:Y:S01]  /*12760*/  ISETP.GE.AND P0, PT, R57, RZ, PT ;  /* 0x000000ff3900720c */ /* 0x000fe20003f06270 */
[--C-:B------:R-:W-:Y:S02]  /*12770*/  @!P2 IMAD.IADD R54, R54, 0x1, -R0.reuse ;  /* 0x000000013636a824 */ /* 0x100fe400078e0a00 */
[----:B------:R-:W-:Y:S01]  /*12780*/  @!P1 IMAD.IADD R52, R52, 0x1, -R0 ;  /* 0x0000000134349824 */ /* 0x000fe200078e0a00 */
[----:B------:R-:W-:-:S03]  /*12790*/  ISETP.GT.U32.AND P2, PT, R0, R56, PT ;  /* 0x000000380000720c */ /* 0x000fc60003f44070 */
[----:B------:R-:W-:Y:S01]  /*127a0*/  @!P5 IMAD.MOV R52, RZ, RZ, -R52 ;  /* 0x000000ffff34d224 */ /* 0x000fe200078e0a34 */
[----:B------:R-:W-:-:S03]  /*127b0*/  ISETP.GE.AND P1, PT, R58, RZ, PT ;  /* 0x000000ff3a00720c */ /* 0x000fc60003f26270 */
[----:B------:R-:W-:Y:S02]  /*127c0*/  @!P4 IADD3 R55, R55, -R0, RZ ;  /* 0x800000003737c210 */ /* 0x000fe40007ffe0ff */
[C---:B------:R-:W-:Y:S01]  /*127d0*/  ISETP.GT.U32.AND P4, PT, R0.reuse, R54, PT ;  /* 0x000000360000720c */ /* 0x040fe20003f84070 */
[----:B------:R-:W-:Y:S01]  /*127e0*/  @!P6 IMAD.MOV R53, RZ, RZ, -R53 ;  /* 0x000000ffff35e224 */ /* 0x000fe200078e0a35 */
[----:B------:R-:W-:Y:S02]  /*127f0*/  ISETP.GT.U32.AND P6, PT, R0, R55, PT ;  /* 0x000000370000720c */ /* 0x000fe40003fc4070 */
[----:B------:R-:W-:-:S05]  /*12800*/  @!P2 IMAD.IADD R56, R56, 0x1, -R0 ;  /* 0x000000013838a824 */ /* 0x000fca00078e0a00 */
[----:B------:R-:W-:-:S04]  /*12810*/  ISETP.GT.U32.AND P2, PT, R0, R56, PT ;  /* 0x000000380000720c */ /* 0x000fc80003f44070 */
[--C-:B------:R-:W-:Y:S02]  /*12820*/  @!P4 IMAD.IADD R54, R54, 0x1, -R0.reuse ;  /* 0x000000013636c824 */ /* 0x100fe400078e0a00 */
[----:B------:R-:W-:-:S07]  /*12830*/  @!P6 IMAD.IADD R55, R55, 0x1, -R0 ;  /* 0x000000013737e824 */ /* 0x000fce00078e0a00 */
[----:B------:R-:W-:Y:S02]  /*12840*/  @!P2 IMAD.IADD R56, R56, 0x1, -R0 ;  /* 0x000000013838a824 */ /* 0x000fe400078e0a00 */
[----:B------:R-:W-:Y:S01]  /*12850*/  @!P0 IMAD.MOV R55, RZ, RZ, -R55 ;  /* 0x000000ffff378224 */ /* 0x000fe200078e0a37 */
[----:B---3--:R-:W-:Y:S02]  /*12860*/  IABS R57, R59 ;  /* 0x0000003b00397213 */ /* 0x008fe40000000000 */
[----:B------:R-:W-:-:S03]  /*12870*/  ISETP.GE.AND P5, PT, R59, RZ, PT ;  /* 0x000000ff3b00720c */ /* 0x000fc60003fa6270 */
[----:B------:R-:W-:Y:S01]  /*12880*/  IMAD.HI.U32 R8, R4, R57, RZ ;  /* 0x0000003904087227 */ /* 0x000fe200078e00ff */
[----:B------:R-:W-:-:S03]  /*12890*/  IABS R59, R14 ;  /* 0x0000000e003b7213 */ /* 0x000fc60000000000 */
[----:B------:R-:W-:Y:S01]  /*128a0*/  IMAD.MOV R5, RZ, RZ, -R8 ;  /* 0x000000ffff057224 */ /* 0x000fe200078e0a08 */
[----:B------:R-:W-:-:S03]  /*128b0*/  IABS R58, R15 ;  /* 0x0000000f003a7213 */ /* 0x000fc60000000000 */
[----:B------:R-:W-:Y:S02]  /*128c0*/  IMAD R57, R0, R5, R57 ;  /* 0x0000000500397224 */ /* 0x000fe400078e0239 */
[----:B------:R-:W-:Y:S01]  /*128d0*/  IMAD.HI.U32 R5, R4, R59, RZ ;  /* 0x0000003b04057227 */ /* 0x000fe200078e00ff */
[----:B------:R-:W-:-:S03]  /*128e0*/  IABS R8, R13 ;  /* 0x0000000d00087213 */ /* 0x000fc60000000000 */
[----:B------:R-:W-:-:S04]  /*128f0*/  IMAD.HI.U32 R6, R4, R58, RZ ;  /* 0x0000003a04067227 */ /* 0x000fc800078e00ff */
[----:B------:R-:W-:Y:S01]  /*12900*/  IMAD.MOV R5, RZ, RZ, -R5 ;  /* 0x000000ffff057224 */ /* 0x000fe200078e0a05 */
[----:B------:R-:W-:Y:S01]  /*12910*/  IABS R61, R60 ;  /* 0x0000003c003d7213 */ /* 0x000fe20000000000 */
[----:B------:R-:W-:Y:S01]  /*12920*/  IMAD.MOV R6, RZ, RZ, -R6 ;  /* 0x000000ffff067224 */ /* 0x000fe200078e0a06 */
[C---:B------:R-:W-:Y:S01]  /*12930*/  ISETP.GT.U32.AND P4, PT, R0.reuse, R57, PT ;  /* 0x000000390000720c */ /* 0x040fe20003f84070 */
[----:B------:R-:W-:Y:S02]  /*12940*/  IMAD R59, R0, R5, R59 ;  /* 0x00000005003b7224 */ /* 0x000fe400078e023b */
[----:B------:R-:W-:Y:S02]  /*12950*/  IMAD.MOV.U32 R5, RZ, RZ, R61 ;  /* 0x000000ffff057224 */ /* 0x000fe400078e003d */
[----:B------:R-:W-:-:S04]  /*12960*/  IMAD.HI.U32 R61, R4, R8, RZ ;  /* 0x00000008043d7227 */ /* 0x000fc800078e00ff */
[----:B------:R-:W-:Y:S02]  /*12970*/  IMAD R58, R0, R6, R58 ;  /* 0x00000006003a7224 */ /* 0x000fe400078e023a */
[----:B------:R-:W-:-:S03]  /*12980*/  IMAD.MOV R61, RZ, RZ, -R61 ;  /* 0x000000ffff3d7224 */ /* 0x000fc600078e0a3d */
[C---:B------:R-:W-:Y:S01]  /*12990*/  ISETP.GT.U32.AND P6, PT, R0.reuse, R58, PT ;  /* 0x0000003a0000720c */ /* 0x040fe20003fc4070 */
[C---:B------:R-:W-:Y:S01]  /*129a0*/  IMAD R8, R0.reuse, R61, R8 ;  /* 0x0000003d00087224 */ /* 0x040fe200078e0208 */
[C---:B------:R-:W-:Y:S01]  /*129b0*/  ISETP.GT.U32.AND P2, PT, R0.reuse, R59, PT ;  /* 0x0000003b0000720c */ /* 0x040fe20003f44070 */
[----:B------:R-:W-:Y:S01]  /*129c0*/  @!P4 IMAD.IADD R57, R57, 0x1, -R0 ;  /* 0x000000013939c824 */ /* 0x000fe200078e0a00 */
[----:B------:R-:W-:Y:S02]  /*129d0*/  IABS R7, R11 ;  /* 0x0000000b00077213 */ /* 0x000fe40000000000 */
[----:B------:R-:W-:Y:S02]  /*129e0*/  ISETP.GT.U32.AND P4, PT, R0, R8, PT ;  /* 0x000000080000720c */ /* 0x000fe40003f84070 */
[----:B------:R-:W-:Y:S01]  /*129f0*/  IABS R6, R10 ;  /* 0x0000000a00067213 */ /* 0x000fe20000000000 */
[----:B------:R-:W-:-:S04]  /*12a00*/  IMAD.HI.U32 R16, R4, R7, RZ ;  /* 0x0000000704107227 */ /* 0x000fc800078e00ff */
[----:B------:R-:W-:Y:S01]  /*12a10*/  @!P6 IMAD.IADD R58, R58, 0x1, -R0 ;  /* 0x000000013a3ae824 */ /* 0x000fe200078e0a00 */
[----:B------:R-:W-:Y:S01]  /*12a20*/  ISETP.GT.U32.AND P6, PT, R0, R57, PT ;  /* 0x000000390000720c */ /* 0x000fe20003fc4070 */
[----:B------:R-:W-:Y:S02]  /*12a30*/  IMAD.MOV R16, RZ, RZ, -R16 ;  /* 0x000000ffff107224 */ /* 0x000fe400078e0a10 */
[----:B------:R-:W-:Y:S01]  /*12a40*/  IMAD.HI.U32 R17, R4, R6, RZ ;  /* 0x0000000604117227 */ /* 0x000fe200078e00ff */
[----:B------:R-:W-:-:S03]  /*12a50*/  IABS R61, R12 ;  /* 0x0000000c003d7213 */ /* 0x000fc60000000000 */
[----:B------:R-:W-:Y:S01]  /*12a60*/  @!P2 IMAD.IADD R59, R59, 0x1, -R0 ;  /* 0x000000013b3ba824 */ /* 0x000fe200078e0a00 */
[C---:B------:R-:W-:Y:S01]  /*12a70*/  ISETP.GT.U32.AND P2, PT, R0.reuse, R58, PT ;  /* 0x0000003a0000720c */ /* 0x040fe20003f44070 */
[----:B------:R-:W-:Y:S02]  /*12a80*/  IMAD R7, R0, R16, R7 ;  /* 0x0000001000077224 */ /* 0x000fe400078e0207 */
[----:B------:R-:W-:Y:S02]  /*12a90*/  IMAD.MOV R17, RZ, RZ, -R17 ;  /* 0x000000ffff117224 */ /* 0x000fe400078e0a11 */
[----:B------:R-:W-:-:S04]  /*12aa0*/  IMAD.HI.U32 R16, R4, R5, RZ ;  /* 0x0000000504107227 */ /* 0x000fc800078e00ff */
[----:B------:R-:W-:Y:S02]  /*12ab0*/  @!P4 IMAD.IADD R8, R8, 0x1, -R0 ;  /* 0x000000010808c824 */ /* 0x000fe400078e0a00 */
[C---:B------:R-:W-:Y:S02]  /*12ac0*/  IMAD R6, R0.reuse, R17, R6 ;  /* 0x0000001100067224 */ /* 0x040fe400078e0206 */
[----:B------:R-:W-:Y:S01]  /*12ad0*/  IMAD.MOV R16, RZ, RZ, -R16 ;  /* 0x000000ffff107224 */ /* 0x000fe200078e0a10 */
[----:B------:R-:W-:Y:S01]  /*12ae0*/  ISETP.GT.U32.AND P0, PT, R0, R8, PT ;  /* 0x000000080000720c */ /* 0x000fe20003f04070 */
[----:B------:R-:W-:-:S04]  /*12af0*/  IMAD.HI.U32 R4, R4, R61, RZ ;  /* 0x0000003d04047227 */ /* 0x000fc800078e00ff */
[C---:B------:R-:W-:Y:S02]  /*12b00*/  IMAD R5, R0.reuse, R16, R5 ;  /* 0x0000001000057224 */ /* 0x040fe400078e0205 */
[--C-:B------:R-:W-:Y:S01]  /*12b10*/  @!P6 IMAD.IADD R57, R57, 0x1, -R0.reuse ;  /* 0x000000013939e824 */ /* 0x100fe200078e0a00 */
[----:B------:R-:W-:Y:S02]  /*12b20*/  ISETP.GT.U32.AND P6, PT, R0, R6, PT ;  /* 0x000000060000720c */ /* 0x000fe40003fc4070 */
[----:B------:R-:W-:Y:S01]  /*12b30*/  IADD3 R4, -R4, RZ, RZ ;  /* 0x000000ff04047210 */ /* 0x000fe20007ffe1ff */
[----:B------:R-:W-:Y:S01]  /*12b40*/  @!P2 IMAD.IADD R58, R58, 0x1, -R0 ;  /* 0x000000013a3aa824 */ /* 0x000fe200078e0a00 */
[----:B------:R-:W-:-:S03]  /*12b50*/  ISETP.GT.U32.AND P2, PT, R0, R5, PT ;  /* 0x000000050000720c */ /* 0x000fc60003f44070 */
[----:B------:R-:W-:Y:S02]  /*12b60*/  IMAD R4, R0, R4, R61 ;  /* 0x0000000400047224 */ /* 0x000fe400078e023d */
[----:B------:R-:W-:-:S03]  /*12b70*/  @!P0 IMAD.IADD R8, R8, 0x1, -R0 ;  /* 0x0000000108088824 */ /* 0x000fc600078e0a00 */
[----:B------:R-:W-:Y:S01]  /*12b80*/  ISETP.GT.U32.AND P0, PT, R0, R4, PT ;  /* 0x000000040000720c */ /* 0x000fe20003f04070 */
[----:B------:R-:W-:-:S04]  /*12b90*/  @!P6 IMAD.IADD R6, R6, 0x1, -R0 ;  /* 0x000000010606e824 */ /* 0x000fc800078e0a00 */
[----:B------:R-:W-:Y:S01]  /*12ba0*/  @!P2 IMAD.IADD R5, R5, 0x1, -R0 ;  /* 0x000000010505a824 */ /* 0x000fe200078e0a00 */
[C---:B------:R-:W-:Y:S02]  /*12bb0*/  ISETP.GT.U32.AND P2, PT, R0.reuse, R6, PT ;  /* 0x000000060000720c */ /* 0x040fe40003f44070 */
[----:B------:R-:W-:-:S05]  /*12bc0*/  ISETP.GT.U32.AND P4, PT, R0, R59, PT ;  /* 0x0000003b0000720c */ /* 0x000fca0003f84070 */
[----:B------:R-:W-:Y:S01]  /*12bd0*/  @!P0 IMAD.IADD R4, R4, 0x1, -R0 ;  /* 0x0000000104048824 */ /* 0x000fe200078e0a00 */
[----:B------:R-:W-:Y:S02]  /*12be0*/  ISETP.GE.AND P0, PT, R11, RZ, PT ;  /* 0x000000ff0b00720c */ /* 0x000fe40003f06270 */
[----:B------:R-:W2:Y:S01]  /*12bf0*/  S2R R11, SR_TID.X ;  /* 0x00000000000b7919 */ /* 0x000ea20000002100 */
[----:B------:R-:W-:Y:S01]  /*12c00*/  @!P3 IMAD.MOV R54, RZ, RZ, -R54 ;  /* 0x000000ffff36b224 */ /* 0x000fe200078e0a36 */
[----:B------:R-:W-:Y:S01]  /*12c10*/  ISETP.GT.U32.AND P3, PT, R0, R7, PT ;  /* 0x000000070000720c */ /* 0x000fe20003f64070 */
[--C-:B------:R-:W-:Y:S01]  /*12c20*/  @!P2 IMAD.IADD R6, R6, 0x1, -R0.reuse ;  /* 0x000000010606a824 */ /* 0x100fe200078e0a00 */
[----:B------:R-:W-:Y:S02]  /*12c30*/  ISETP.GE.AND P2, PT, R60, RZ, PT ;  /* 0x000000ff3c00720c */ /* 0x000fe40003f46270 */
[----:B------:R-:W3:Y:S01]  /*12c40*/  LDC R60, c[0x0][0x230] ;  /* 0x00008c00ff3c7b82 */ /* 0x000ee20000000800 */
[----:B------:R-:W-:Y:S01]  /*12c50*/  @!P4 IMAD.IADD R59, R59, 0x1, -R0 ;  /* 0x000000013b3bc824 */ /* 0x000fe200078e0a00 */
[----:B------:R-:W-:-:S02]  /*12c60*/  ISETP.GE.AND P4, PT, R15, RZ, PT ;  /* 0x000000ff0f00720c */ /* 0x000fc40003f86270 */
[----:B------:R-:W-:-:S05]  /*12c70*/  ISETP.GE.AND P6, PT, R14, RZ, PT ;  /* 0x000000ff0e00720c */ /* 0x000fca0003fc6270 */
[----:B------:R-:W-:-:S05]  /*12c80*/  @!P3 IMAD.IADD R7, R7, 0x1, -R0 ;  /* 0x000000010707b824 */ /* 0x000fca00078e0a00 */
[C---:B------:R-:W-:Y:S01]  /*12c90*/  ISETP.GT.U32.AND P3, PT, R0.reuse, R7, PT ;  /* 0x000000070000720c */ /* 0x040fe20003f64070 */
[----:B------:R-:W-:Y:S01]  /*12ca0*/  @!P1 IMAD.MOV R56, RZ, RZ, -R56 ;  /* 0x000000ffff389224 */ /* 0x000fe200078e0a38 */
[----:B------:R-:W-:Y:S01]  /*12cb0*/  ISETP.GE.AND P1, PT, R3, RZ, PT ;  /* 0x000000ff0300720c */ /* 0x000fe20003f26270 */
[----:B------:R-:W-:Y:S01]  /*12cc0*/  @!P4 IMAD.MOV R58, RZ, RZ, -R58 ;  /* 0x000000ffff3ac224 */ /* 0x000fe200078e0a3a */
[----:B------:R-:W-:Y:S01]  /*12cd0*/  ISETP.GT.U32.AND P4, PT, R0, R4, PT ;  /* 0x000000040000720c */ /* 0x000fe20003f84070 */
[----:B------:R-:W4:Y:S01]  /*12ce0*/  LDL.LU R3, [R1+0x42b4] ;  /* 0x0042b40001037983 */ /* 0x000f220000300800 */
[----:B------:R-:W-:Y:S01]  /*12cf0*/  @!P6 IMAD.MOV R59, RZ, RZ, -R59 ;  /* 0x000000ffff3be224 */ /* 0x000fe200078e0a3b */
[----:B------:R-:W-:Y:S02]  /*12d00*/  ISETP.GE.AND P6, PT, R10, RZ, PT ;  /* 0x000000ff0a00720c */ /* 0x000fe40003fc6270 */
[----:B------:R-:W4:Y:S01]  /*12d10*/  LDL.LU R21, [R1+0x168] ;  /* 0x0001680001157983 */ /* 0x000f220000300800 */
[----:B---3--:R-:W-:Y:S01]  /*12d20*/  VIADD R60, R60, 0x7f ;  /* 0x0000007f3c3c7836 */ /* 0x008fe20000000000 */
[----:B--2---:R-:W-:-:S02]  /*12d30*/  LOP3.LUT R61, R11, 0x7, RZ, 0xc0, !PT ;  /* 0x000000070b3d7812 */ /* 0x004fc400078ec0ff */
[----:B------:R-:W-:Y:S01]  /*12d40*/  @!P3 IMAD.IADD R7, R7, 0x1, -R0 ;  /* 0x000000010707b824 */ /* 0x000fe200078e0a00 */
[C---:B------:R-:W-:Y:S01]  /*12d50*/  LOP3.LUT R14, R11.reuse, 0x1f, RZ, 0xc0, !PT ;  /* 0x0000001f0b0e7812 */ /* 0x040fe200078ec0ff */
[C---:B------:R-:W-:Y:S01]  /*12d60*/  IMAD.SHL.U32 R10, R11.reuse, 0x2, RZ ;  /* 0x000000020b0a7824 */ /* 0x040fe200078e00ff */
[----:B-1----:R-:W-:Y:S01]  /*12d70*/  SHF.L.U32 R25, R11, 0x6, RZ ;  /* 0x000000060b197819 */ /* 0x002fe200000006ff */
[----:B------:R-:W2:Y:S01]  /*12d80*/  LDL.LU R20, [R1+0x164] ;  /* 0x0001640001147983 */ /* 0x000ea20000300800 */
[----:B------:R-:W-:Y:S01]  /*12d90*/  ISETP.GE.AND P3, PT, R13, RZ, PT ;  /* 0x000000ff0d00720c */ /* 0x000fe20003f66270 */
[----:B------:R-:W-:Y:S01]  /*12da0*/  IMAD R13, R61, 0x90, RZ ;  /* 0x000000903d0d7824 */ /* 0x000fe200078e02ff */
[----:B------:R-:W-:Y:S01]  /*12db0*/  SHF.R.S32.HI R11, RZ, 0x1f, R60 ;  /* 0x0000001fff0b7819 */ /* 0x000fe2000001143c */
[----:B------:R-:W3:Y:S01]  /*12dc0*/  LDL.LU R19, [R1+0x15c] ;  /* 0x00015c0001137983 */ /* 0x000ee20000300800 */
[----:B0-----:R-:W-:-:S03]  /*12dd0*/  IMAD R23, R14, R22, RZ ;  /* 0x000000160e177224 */ /* 0x001fc600078e02ff */
[----:B------:R-:W3:Y:S01]  /*12de0*/  LDL.LU R18, [R1+0x158] ;  /* 0x0001580001127983 */ /* 0x000ee20000300800 */
[----:B------:R-:W-:-:S03]  /*12df0*/  LEA.HI R11, R11, R60, RZ, 0x7 ;  /* 0x0000003c0b0b7211 */ /* 0x000fc600078f38ff */
[----:B------:R-:W3:Y:S01]  /*12e00*/  LDL.LU R17, [R1+0x154] ;  /* 0x0001540001117983 */ /* 0x000ee20000300800 */
[----:B------:R-:W-:Y:S01]  /*12e10*/  IMAD R61, R61, 0x110, RZ ;  /* 0x000001103d3d7824 */ /* 0x000fe200078e02ff */
[----:B------:R-:W-:Y:S02]  /*12e20*/  LOP3.LUT R24, R13, 0x10, R10, 0x78, !PT ;  /* 0x000000100d187812 */ /* 0x000fe400078e780a */
[----:B------:R-:W3:Y:S01]  /*12e30*/  LDL.LU R16, [R1+0x150] ;  /* 0x0001500001107983 */ /* 0x000ee20000300800 */
[----:B------:R-:W-:Y:S01]  /*12e40*/  @!P4 IMAD.IADD R4, R4, 0x1, -R0 ;  /* 0x000000010404c824 */ /* 0x000fe200078e0a00 */
[----:B------:R-:W-:Y:S02]  /*12e50*/  ISETP.GE.AND P4, PT, R12, RZ, PT ;  /* 0x000000ff0c00720c */ /* 0x000fe40003f86270 */
[----:B------:R-:W3:Y:S04]  /*12e60*/  LDL.LU R15, [R1+0x14c] ;  /* 0x00014c00010f7983 */ /* 0x000ee80000300800 */
[----:B------:R-:W3:Y:S04]  /*12e70*/  LDL.LU R14, [R1+0x148] ;  /* 0x00014800010e7983 */ /* 0x000ee80000300800 */
[----:B------:R-:W3:Y:S01]  /*12e80*/  LDL.LU R13, [R1+0x144] ;  /* 0x00014400010d7983 */ /* 0x000ee20000300800 */
[----:B------:R-:W-:-:S03]  /*12e90*/  LOP3.LUT R61, R61, 0x30, R10, 0x78, !PT ;  /* 0x000000303d3d7812 */ /* 0x000fc600078e780a */
[----:B------:R-:W3:Y:S04]  /*12ea0*/  LDL.LU R12, [R1+0x134] ;  /* 0x00013400010c7983 */ /* 0x000ee80000300800 */
[----:B------:R-:W3:Y:S04]  /*12eb0*/  LDL.LU R11, [R1+0x128] ;  /* 0x00012800010b7983 */ /* 0x000ee80000300800 */
[----:B------:R-:W3:Y:S04]  /*12ec0*/  LDL.LU R10, [R1+0x124] ;  /* 0x00012400010a7983 */ /* 0x000ee80000300800 */
[----:B------:R-:W-:Y:S04]  /*12ed0*/  STL [R1+0x4088], R61 ;  /* 0x0040883d01007387 */ /* 0x000fe80000100800 */
[----:B------:R-:W3:Y:S01]  /*12ee0*/  LDL.LU R60, [R1+0x11c] ;  /* 0x00011c00013c7983 */ /* 0x000ee20000300800 */
[----:B------:R-:W-:Y:S01]  /*12ef0*/  @!P5 IMAD.MOV R57, RZ, RZ, -R57 ;  /* 0x000000ffff39d224 */ /* 0x000fe200078e0a39 */
[----:B------:R-:W-:-:S13]  /*12f00*/  ISETP.GT.U32.AND P5, PT, R0, R5, PT ;  /* 0x000000050000720c */ /* 0x000fda0003fa4070 */
[----:B------:R-:W-:Y:S01]  /*12f10*/  @!P5 IMAD.IADD R5, R5, 0x1, -R0 ;  /* 0x000000010505d824 */ /* 0x000fe200078e0a00 */
[----:B------:R-:W-:-:S13]  /*12f20*/  ISETP.GT.U32.AND P5, PT, R0, R2, PT ;  /* 0x000000020000720c */ /* 0x000fda0003fa4070 */
[----:B------:R-:W-:Y:S01]  /*12f30*/  @!P5 IMAD.IADD R2, R2, 0x1, -R0 ;  /* 0x000000010202d824 */ /* 0x000fe200078e0a00 */
[----:B------:R-:W-:Y:S01]  /*12f40*/  LOP3.LUT R24, R24, 0x400, R25, 0xf8, !PT ;  /* 0x0000040018187812 */ /* 0x000fe200078ef819 */
[----:B------:R-:W-:-:S04]  /*12f50*/  IMAD R23, R22, 0x20, R23 ;  /* 0x0000002016177824 */ /* 0x000fc800078e0217 */
[----:B------:R-:W-:Y:S01]  /*12f60*/  IMAD R0, R22, 0x20, R23 ;  /* 0x0000002016007824 */ /* 0x000fe200078e0217 */
[----:B----4-:R-:W-:Y:S02]  /*12f70*/  ISETP.NE.AND P5, PT, R3, RZ, PT ;  /* 0x000000ff0300720c */ /* 0x010fe40003fa5270 */
[----:B------:R-:W-:-:S04]  /*12f80*/  LOP3.LUT R3, RZ, R3, RZ, 0x33, !PT ;  /* 0x00000003ff037212 */ /* 0x000fc800078e33ff */
[C---:B------:R-:W-:Y:S02]  /*12f90*/  SEL R21, R3.reuse, R21, !P5 ;  /* 0x0000001503157207 */ /* 0x040fe40006800000 */
[----:B--2---:R-:W-:-:S03]  /*12fa0*/  SEL R20, R3, R20, !P5 ;  /* 0x0000001403147207 */ /* 0x004fc60006800000 */
[----:B------:R-:W-:Y:S01]  /*12fb0*/  STL [R1+0x178], R21 ;  /* 0x0001781501007387 */ /* 0x000fe20000100800 */
[----:B---3--:R-:W-:-:S03]  /*12fc0*/  SEL R19, R3, R19, !P5 ;  /* 0x0000001303137207 */ /* 0x008fc60006800000 */
[----:B------:R-:W-:Y:S01]  /*12fd0*/  STL [R1+0x174], R20 ;  /* 0x0001741401007387 */ /* 0x000fe20000100800 */
[----:B------:R-:W-:-:S03]  /*12fe0*/  SEL R18, R3, R18, !P5 ;  /* 0x0000001203127207 */ /* 0x000fc60006800000 */
        /* <DEDUP_REMOVED lines=16> */
[----:B------:R-:W2:Y:S04]  /*130f0*/  LDL.LU R38, [R1+0x118] ;  /* 0x0001180001267983 */ /* 0x000ea80000300800 */
[----:B------:R0:W-:Y:S04]  /*13100*/  STL [R1+0x144], R11 ;  /* 0x0001440b01007387 */ /* 0x0001e80000100800 */
[----:B------:R-:W3:Y:S04]  /*13110*/  LDL.LU R37, [R1+0x114] ;  /* 0x0001140001257983 */ /* 0x000ee80000300800 */
[----:B------:R1:W-:Y:S04]  /*13120*/  STL [R1+0x134], R10 ;  /* 0x0001340a01007387 */ /* 0x0003e80000100800 */
[----:B------:R-:W4:Y:S04]  /*13130*/  LDL.LU R36, [R1+0x110] ;  /* 0x0001100001247983 */ /* 0x000f280000300800 */
        /* <DEDUP_REMOVED lines=11> */
[----:B------:R-:W4:Y:S01]  /*131f0*/  LDL.LU R24, [R1+0xd4] ;  /* 0x0000d40001187983 */ /* 0x000f220000300800 */
[----:B0-----:R-:W-:-:S03]  /*13200*/  SEL R11, R3, R60, !P5 ;  /* 0x0000003c030b7207 */ /* 0x001fc60006800000 */
[----:B------:R-:W4:Y:S04]  /*13210*/  LDL.LU R23, [R1+0xd0] ;  /* 0x0000d00001177983 */ /* 0x000f280000300800 */
[----:B-1----:R-:W4:Y:S04]  /*13220*/  LDL.LU R10, [R1+0xcc] ;  /* 0x0000cc00010a7983 */ /* 0x002f280000300800 */
[----:B------:R-:W4:Y:S04]  /*13230*/  LDL.LU R22, [R1+0xc8] ;  /* 0x0000c80001167983 */ /* 0x000f280000300800 */
[----:B------:R-:W4:Y:S04]  /*13240*/  LDL.LU R21, [R1+0xc4] ;  /* 0x0000c40001157983 */ /* 0x000f280000300800 */
        /* <DEDUP_REMOVED lines=10> */
[----:B0-----:R-:W4:Y:S04]  /*132f0*/  LDL.LU R11, [R1+0x98] ;  /* 0x00009800010b7983 */ /* 0x001f280000300800 */
[----:B------:R-:W4:Y:S01]  /*13300*/  LDL.LU R60, [R1+0x94] ;  /* 0x00009400013c7983 */ /* 0x000f220000300800 */
[----:B--2---:R-:W-:-:S02]  /*13310*/  SEL R61, R3, R38, !P5 ;  /* 0x00000026033d7207 */ /* 0x004fc40006800000 */
[----:B---3--:R-:W-:-:S03]  /*13320*/  SEL R38, R3, R37, !P5 ;  /* 0x0000002503267207 */ /* 0x008fc60006800000 */
[----:B------:R-:W-:Y:S01]  /*13330*/  STL [R1+0x124], R61 ;  /* 0x0001243d01007387 */ /* 0x000fe20000100800 */
[----:B----4-:R-:W-:-:S03]  /*13340*/  SEL R37, R3, R36, !P5 ;  /* 0x0000002403257207 */ /* 0x010fc60006800000 */
        /* <DEDUP_REMOVED lines=30> */
[----:B------:R1:W-:Y:S01]  /*13530*/  STL [R1+0xd4], R24 ;  /* 0x0000d41801007387 */ /* 0x0003e20000100800 */
[C---:B0-----:R-:W-:Y:S02]  /*13540*/  SEL R23, R3.reuse, R22, !P5 ;  /* 0x0000001603177207 */ /* 0x041fe40006800000 */
[----:B------:R-:W-:-:S02]  /*13550*/  SEL R22, R3, R21, !P5 ;  /* 0x0000001503167207 */ /* 0x000fc40006800000 */
[C---:B------:R-:W-:Y:S02]  /*13560*/  SEL R21, R3.reuse, R20, !P5 ;  /* 0x0000001403157207 */ /* 0x040fe40006800000 */
[C---:B------:R-:W-:Y:S01]  /*13570*/  SEL R20, R3.reuse, R19, !P5 ;  /* 0x0000001303147207 */ /* 0x040fe20006800000 */
[----:B------:R0:W-:Y:S01]  /*13580*/  STL [R1+0xd0], R23 ;  /* 0x0000d01701007387 */ /* 0x0001e20000100800 */
[----:B------:R-:W-:-:S03]  /*13590*/  SEL R19, R3, R18, !P5 ;  /* 0x0000001203137207 */ /* 0x000fc60006800000 */
        /* <DEDUP_REMOVED lines=16> */
[----:B------:R2:W-:Y:S04]  /*136a0*/  STL [R1+0xa8], R14 ;  /* 0x0000a80e01007387 */ /* 0x0005e80000100800 */
[----:B------:R2:W-:Y:S04]  /*136b0*/  STL [R1+0xa4], R13 ;  /* 0x0000a40d01007387 */ /* 0x0005e80000100800 */
[----:B------:R-:W2:Y:S04]  /*136c0*/  LDL.LU R38, [R1+0x8c] ;  /* 0x00008c0001267983 */ /* 0x000ea80000300800 */
[----:B------:R2:W-:Y:S04]  /*136d0*/  STL [R1+0xa0], R12 ;  /* 0x0000a00c01007387 */ /* 0x0005e80000100800 */
[----:B------:R-:W2:Y:S04]  /*136e0*/  LDL.LU R37, [R1+0x88] ;  /* 0x0000880001257983 */ /* 0x000ea80000300800 */
[----:B------:R2:W-:Y:S04]  /*136f0*/  STL [R1+0x9c], R11 ;  /* 0x00009c0b01007387 */ /* 0x0005e80000100800 */
[----:B------:R-:W2:Y:S04]  /*13700*/  LDL.LU R36, [R1+0x84] ;  /* 0x0000840001247983 */ /* 0x000ea80000300800 */
        /* <DEDUP_REMOVED lines=11> */
[----:B-1----:R-:W2:Y:S04]  /*137c0*/  LDL.LU R24, [R1+0x2c] ;  /* 0x00002c0001187983 */ /* 0x002ea80000300800 */
[----:B0-----:R-:W2:Y:S04]  /*137d0*/  LDL.LU R23, [R1+0x30] ;  /* 0x0000300001177983 */ /* 0x001ea80000300800 */
[----:B------:R-:W2:Y:S04]  /*137e0*/  LDL.LU R60, [R1+0x28] ;  /* 0x00002800013c7983 */ /* 0x000ea80000300800 */
[----:B---3--:R-:W3:Y:S04]  /*137f0*/  LDL.LU R22, [R1+0x31c] ;  /* 0x00031c0001167983 */ /* 0x008ee80000300800 */
[----:B----4-:R-:W4:Y:S01]  /*13800*/  LDL.LU R21, [R1+0x324] ;  /* 0x0003240001157983 */ /* 0x010f220000300800 */
[----:B--2---:R-:W-:-:S05]  /*13810*/  SEL R10, R3, R10, !P5 ;  /* 0x0000000a030a7207 */ /* 0x004fca0006800000 */
        /* <DEDUP_REMOVED lines=11> */
[----:B0-----:R-:W2:Y:S01]  /*138d0*/  LDL.LU R10, [R1+0x2fc] ;  /* 0x0002fc00010a7983 */ /* 0x001ea20000300800 */
[----:B------:R-:W-:-:S02]  /*138e0*/  SEL R61, R3, R38, !P5 ;  /* 0x00000026033d7207 */ /* 0x000fc40006800000 */
[----:B------:R-:W-:-:S03]  /*138f0*/  SEL R38, R3, R37, !P5 ;  /* 0x0000002503267207 */ /* 0x000fc60006800000 */
[----:B------:R-:W-:Y:S01]  /*13900*/  STL [R1+0x94], R61 ;  /* 0x0000943d01007387 */ /* 0x000fe20000100800 */
        /* <DEDUP_REMOVED lines=29> */
[----:B------:R-:W2:Y:S01]  /*13ae0*/  LDL.LU R60, [R1+0x2f8] ;  /* 0x0002f800013c7983 */ /* 0x000ea20000300800 */
[----:B---3--:R-:W-:-:S03]  /*13af0*/  SEL R22, R3, R22, !P5 ;  /* 0x0000001603167207 */ /* 0x008fc60006800000 */
[----:B------:R3:W-:Y:S01]  /*13b00*/  STL [R1+0x34], R24 ;  /* 0x0000341801007387 */ /* 0x0007e20000100800 */
[----:B----4-:R-:W-:-:S03]  /*13b10*/  SEL R21, R3, R21, !P5 ;  /* 0x0000001503157207 */ /* 0x010fc60006800000 */
[----:B------:R4:W-:Y:S04]  /*13b20*/  STL [R1+0x30], R23 ;  /* 0x0000301701007387 */ /* 0x0009e80000100800 */
[----:B------:R-:W-:Y:S04]  /*13b30*/  STL [R1+0x2c], R22 ;  /* 0x00002c1601007387 */ /* 0x000fe80000100800 */
[----:B------:R-:W-:Y:S01]  /*13b40*/  STL [R1+0x28], R21 ;  /* 0x0000281501007387 */ /* 0x000fe20000100800 */
[C---:B--2---:R-:W-:Y:S02]  /*13b50*/  SEL R20, R3.reuse, R20, !P5 ;  /* 0x0000001403147207 */ /* 0x044fe40006800000 */
        /* <DEDUP_REMOVED lines=19> */
[----:B0-----:R-:W2:Y:S04]  /*13c90*/  LDL.LU R38, [R1+0x2f4] ;  /* 0x0002f40001267983 */ /* 0x001ea80000300800 */
[----:B------:R-:W-:Y:S04]  /*13ca0*/  STL [R1+0x474], R11 ;  /* 0x0004740b01007387 */ /* 0x000fe80000100800 */
[----:B-1----:R-:W2:Y:S04]  /*13cb0*/  LDL.LU R37, [R1+0x2f0] ;  /* 0x0002f00001257983 */ /* 0x002ea80000300800 */
        /* <DEDUP_REMOVED lines=13> */
[----:B---3--:R-:W3:Y:S04]  /*13d90*/  LDL.LU R24, [R1+0x2bc] ;  /* 0x0002bc0001187983 */ /* 0x008ee80000300800 */
[----:B----4-:R-:W4:Y:S04]  /*13da0*/  LDL.LU R23, [R1+0x2b8] ;  /* 0x0002b80001177983 */ /* 0x010f280000300800 */
[----:B0-----:R-:W4:Y:S04]  /*13db0*/  LDL.LU R10, [R1+0x2b4] ;  /* 0x0002b400010a7983 */ /* 0x001f280000300800 */
[----:B------:R-:W4:Y:S04]  /*13dc0*/  LDL.LU R22, [R1+0x2b0] ;  /* 0x0002b00001167983 */ /* 0x000f280000300800 */
[----:B------:R-:W4:Y:S01]  /*13dd0*/  LDL.LU R21, [R1+0x2ac] ;  /* 0x0002ac0001157983 */ /* 0x000f220000300800 */
[----:B------:R-:W-:-:S05]  /*13de0*/  SEL R11, R3, R60, !P5 ;  /* 0x0000003c030b7207 */ /* 0x000fca0006800000 */
        /* <DEDUP_REMOVED lines=39> */
[----:B---3--:R-:W-:-:S03]  /*14060*/  SEL R25, R3, R24, !P5 ;  /* 0x0000001803197207 */ /* 0x008fc60006800000 */
[----:B------:R-:W-:Y:S01]  /*14070*/  STL [R1+0x434], R26 ;  /* 0x0004341a01007387 */ /* 0x000fe20000100800 */
[----:B----4-:R-:W-:-:S03]  /*14080*/  SEL R23, R3, R23, !P5 ;  /* 0x0000001703177207 */ /* 0x010fc60006800000 */
[----:B------:R-:W-:Y:S01]  /*14090*/  STL [R1+0x430], R25 ;  /* 0x0004301901007387 */ /* 0x000fe20000100800 */
[----:B------:R-:W-:-:S03]  /*140a0*/  SEL R24, R3, R10, !P5 ;  /* 0x0000000a03187207 */ /* 0x000fc60006800000 */
[----:B------:R-:W2:Y:S04]  /*140b0*/  LDL.LU R10, [R1+0x27c] ;  /* 0x00027c00010a7983 */ /* 0x000ea80000300800 */
[----:B------:R0:W-:Y:S04]  /*140c0*/  STL [R1+0x42c], R23 ;  /* 0x00042c1701007387 */ /* 0x0001e80000100800 */
[----:B------:R1:W-:Y:S01]  /*140d0*/  STL [R1+0x428], R24 ;  /* 0x0004281801007387 */ /* 0x0003e20000100800 */
[C---:B0-----:R-:W-:Y:S02]  /*140e0*/  SEL R23, R3.reuse, R22, !P5 ;  /* 0x0000001603177207 */ /* 0x041fe40006800000 */
        /* <DEDUP_REMOVED lines=94> */
[----:B------:R4:W-:Y:S04]  /*146d0*/  STL [R1+0x3a8], R22 ;  /* 0x0003a81601007387 */ /* 0x0009e80000100800 */
[----:B------:R4:W-:Y:S01]  /*146e0*/  STL [R1+0x3a4], R21 ;  /* 0x0003a41501007387 */ /* 0x0009e20000100800 */
[C---:B--2---:R-:W-:Y:S02]  /*146f0*/  SEL R20, R3.reuse, R20, !P5 ;  /* 0x0000001403147207 */ /* 0x044fe40006800000 */
[----:B------:R-:W-:-:S03]  /*14700*/  SEL R19, R3, R19, !P5 ;  /* 0x0000001303137207 */ /* 0x000fc60006800000 */
[----:B------:R2:W-:Y:S01]  /*14710*/  STL [R1+0x3a0], R20 ;  /* 0x0003a01401007387 */ /* 0x0005e20000100800 */
        /* <DEDUP_REMOVED lines=35> */
[----:B------:R-:W4:Y:S04]  /*14950*/  LDL.LU R22, [R1+0x1b4] ;  /* 0x0001b40001167983 */ /* 0x000f280000300800 */
[----:B------:R-:W4:Y:S04]  /*14960*/  LDL.LU R21, [R1+0x270] ;  /* 0x0002700001157983 */ /* 0x000f280000300800 */
[----:B--2---:R-:W2:Y:S01]  /*14970*/  LDL.LU R20, [R1+0x26c] ;  /* 0x00026c0001147983 */ /* 0x004ea20000300800 */
[----:B0-----:R-:W-:-:S05]  /*14980*/  SEL R10, R3, R60, !P5 ;  /* 0x0000003c030a7207 */ /* 0x001fca0006800000 */
        /* <DEDUP_REMOVED lines=10> */
[----:B0-----:R-:W2:Y:S04]  /*14a30*/  LDL.LU R10, [R1+0x18c] ;  /* 0x00018c00010a7983 */ /* 0x001ea80000300800 */
[----:B------:R-:W2:Y:S01]  /*14a40*/  LDL.LU R60, [R1+0x188] ;  /* 0x00018800013c7983 */ /* 0x000ea20000300800 */
        /* <DEDUP_REMOVED lines=27> */
[----:B---3--:R-:W-:-:S03]  /*14c00*/  SEL R25, R3, R24, !P5 ;  /* 0x0000001803197207 */ /* 0x008fc60006800000 */
[----:B------:R3:W-:Y:S01]  /*14c10*/  STL [R1+0x33c], R26 ;  /* 0x00033c1a01007387 */ /* 0x0007e20000100800 */
[----:B----4-:R-:W-:-:S03]  /*14c20*/  SEL R24, R3, R23, !P5 ;  /* 0x0000001703187207 */ /* 0x010fc60006800000 */
[----:B------:R4:W-:Y:S01]  /*14c30*/  STL [R1+0x338], R25 ;  /* 0x0003381901007387 */ /* 0x0009e20000100800 */
[----:B------:R-:W-:-:S03]  /*14c40*/  SEL R23, R3, R22, !P5 ;  /* 0x0000001603177207 */ /* 0x000fc60006800000 */
[----:B------:R4:W-:Y:S01]  /*14c50*/  STL [R1+0x334], R24 ;  /* 0x0003341801007387 */ /* 0x0009e20000100800 */
[----:B------:R-:W-:-:S03]  /*14c60*/  SEL R22, R3, R21, !P5 ;  /* 0x0000001503167207 */ /* 0x000fc60006800000 */
[----:B------:R4:W-:Y:S01]  /*14c70*/  STL [R1+0x330], R23 ;  /* 0x0003301701007387 */ /* 0x0009e20000100800 */
[----:B--2---:R-:W-:-:S03]  /*14c80*/  SEL R21, R3, R20, !P5 ;  /* 0x0000001403157207 */ /* 0x004fc60006800000 */
[----:B------:R2:W-:Y:S04]  /*14c90*/  STL [R1+0x32c], R22 ;  /* 0x00032c1601007387 */ /* 0x0005e80000100800 */
[----:B------:R2:W-:Y:S01]  /*14ca0*/  STL [R1+0x328], R21 ;  /* 0x0003281501007387 */ /* 0x0005e20000100800 */
[C---:B------:R-:W-:Y:S02]  /*14cb0*/  SEL R20, R3.reuse, R19, !P5 ;  /* 0x0000001303147207 */ /* 0x040fe40006800000 */
        /* <DEDUP_REMOVED lines=19> */
[----:B0-----:R-:W2:Y:S04]  /*14df0*/  LDL.LU R38, [R1+0x184] ;  /* 0x0001840001267983 */ /* 0x001ea80000300800 */
[----:B------:R0:W-:Y:S04]  /*14e00*/  STL [R1+0x300], R11 ;  /* 0x0003000b01007387 */ /* 0x0001e80000100800 */
        /* <DEDUP_REMOVED lines=16> */
[----:B--2---:R-:W2:Y:S04]  /*14f10*/  LDL.LU R22, [R1+0x78] ;  /* 0x0000780001167983 */ /* 0x004ea80000300800 */
        /* <DEDUP_REMOVED lines=11> */
[----:B-1----:R-:W2:Y:S04]  /*14fd0*/  LDL.LU R10, [R1+0x8] ;  /* 0x00000800010a7983 */ /* 0x002ea80000300800 */
[----:B------:R-:W2:Y:S04]  /*14fe0*/  LDL.LU R60, [R1+0x4] ;  /* 0x00000400013c7983 */ /* 0x000ea80000300800 */
[----:B------:R-:W2:Y:S01]  /*14ff0*/  LDL.LU R61, [R1] ;  /* 0x00000000013d7983 */ /* 0x000ea20000300800 */
[----:B------:R-:W-:-:S05]  /*15000*/  SEL R38, R3, R38, !P5 ;  /* 0x0000002603267207 */ /* 0x000fca0006800000 */
[----:B------:R0:W-:Y:S01]  /*15010*/  STL [R1+0x2f8], R38 ;  /* 0x0002f82601007387 */ /* 0x0001e20000100800 */
[----:B------:R-:W-:-:S03]  /*15020*/  SEL R37, R3, R37, !P5 ;  /* 0x0000002503257207 */ /* 0x000fc60006800000 */
[----:B0-----:R-:W2:Y:S01]  /*15030*/  LDL.LU R38, [R1+0x42b0] ;  /* 0x0042b00001267983 */ /* 0x001ea20000300800 */
[----:B------:R-:W-:-:S03]  /*15040*/  SEL R36, R3, R36, !P5 ;  /* 0x0000002403247207 */ /* 0x000fc60006800000 */
[----:B------:R0:W-:Y:S01]  /*15050*/  STL [R1+0x2f4], R37 ;  /* 0x0002f42501007387 */ /* 0x0001e20000100800 */
[C---:B------:R-:W-:Y:S02]  /*15060*/  SEL R35, R3.reuse, R35, !P5 ;  /* 0x0000002303237207 */ /* 0x040fe40006800000 */
[C---:B------:R-:W-:Y:S01]  /*15070*/  SEL R34, R3.reuse, R34, !P5 ;  /* 0x0000002203227207 */ /* 0x040fe20006800000 */
[----:B0-----:R-:W2:Y:S01]  /*15080*/  LDL.LU R37, [R1+0x42ac] ;  /* 0x0042ac0001257983 */ /* 0x001ea20000300800 */
[----:B------:R-:W-:-:S03]  /*15090*/  SEL R33, R3, R33, !P5 ;  /* 0x0000002103217207 */ /* 0x000fc60006800000 */
[----:B------:R0:W-:Y:S01]  /*150a0*/  STL [R1+0x2f0], R36 ;  /* 0x0002f02401007387 */ /* 0x0001e20000100800 */
[C---:B------:R-:W-:Y:S02]  /*150b0*/  SEL R32, R3.reuse, R32, !P5 ;  /* 0x0000002003207207 */ /* 0x040fe40006800000 */
[C---:B------:R-:W-:Y:S01]  /*150c0*/  SEL R31, R3.reuse, R31, !P5 ;  /* 0x0000001f031f7207 */ /* 0x040fe20006800000 */
[----:B0-----:R-:W2:Y:S04]  /*150d0*/  LDL.LU R36, [R1+0x42a8] ;  /* 0x0042a80001247983 */ /* 0x001ea80000300800 */
[----:B------:R0:W-:Y:S01]  /*150e0*/  STL [R1+0x2ec], R35 ;  /* 0x0002ec2301007387 */ /* 0x0001e20000100800 */
[C---:B------:R-:W-:Y:S02]  /*150f0*/  SEL R30, R3.reuse, R30, !P5 ;  /* 0x0000001e031e7207 */ /* 0x040fe40006800000 */
[C---:B------:R-:W-:Y:S01]  /*15100*/  SEL R29, R3.reuse, R29, !P5 ;  /* 0x0000001d031d7207 */ /* 0x040fe20006800000 */
[----:B0-----:R-:W2:Y:S04]  /*15110*/  LDL.LU R35, [R1+0x42a4] ;  /* 0x0042a40001237983 */ /* 0x001ea80000300800 */
[----:B------:R0:W-:Y:S01]  /*15120*/  STL [R1+0x2e8], R34 ;  /* 0x0002e82201007387 */ /* 0x0001e20000100800 */
[----:B------:R-:W-:-:S03]  /*15130*/  SEL R28, R3, R28, !P5 ;  /* 0x0000001c031c7207 */ /* 0x000fc60006800000 */
[----:B0-----:R-:W2:Y:S04]  /*15140*/  LDL.LU R34, [R1+0x42a0] ;  /* 0x0042a00001227983 */ /* 0x001ea80000300800 */
[----:B------:R0:W-:Y:S01]  /*15150*/  STL [R1+0x2e4], R33 ;  /* 0x0002e42101007387 */ /* 0x0001e20000100800 */
[----:B------:R-:W-:-:S03]  /*15160*/  SEL R27, R3, R27, !P5 ;  /* 0x0000001b031b7207 */ /* 0x000fc60006800000 */
[----:B0-----:R-:W2:Y:S04]  /*15170*/  LDL.LU R33, [R1+0x429c] ;  /* 0x00429c0001217983 */ /* 0x001ea80000300800 */
[----:B------:R0:W-:Y:S01]  /*15180*/  STL [R1+0x2e0], R32 ;  /* 0x0002e02001007387 */ /* 0x0001e20000100800 */
[----:B---3--:R-:W-:-:S03]  /*15190*/  SEL R26, R3, R26, !P5 ;  /* 0x0000001a031a7207 */ /* 0x008fc60006800000 */
[----:B0-----:R-:W3:Y:S04]  /*151a0*/  LDL.LU R32, [R1+0x4298] ;  /* 0x0042980001207983 */ /* 0x001ee80000300800 */
[----:B------:R0:W-:Y:S01]  /*151b0*/  STL [R1+0x2dc], R31 ;  /* 0x0002dc1f01007387 */ /* 0x0001e20000100800 */
[----:B----4-:R-:W-:-:S03]  /*151c0*/  SEL R25, R3, R25, !P5 ;  /* 0x0000001903197207 */ /* 0x010fc60006800000 */
[----:B0-----:R-:W4:Y:S04]  /*151d0*/  LDL.LU R31, [R1+0x4294] ;  /* 0x00429400011f7983 */ /* 0x001f280000300800 */
[----:B------:R0:W-:Y:S01]  /*151e0*/  STL [R1+0x2d8], R30 ;  /* 0x0002d81e01007387 */ /* 0x0001e20000100800 */
[----:B------:R-:W-:-:S03]  /*151f0*/  SEL R24, R3, R24, !P5 ;  /* 0x0000001803187207 */ /* 0x000fc60006800000 */
[----:B0-----:R-:W3:Y:S04]  /*15200*/  LDL.LU R30, [R1+0x4290] ;  /* 0x00429000011e7983 */ /* 0x001ee80000300800 */
[----:B------:R0:W-:Y:S01]  /*15210*/  STL [R1+0x2d4], R29 ;  /* 0x0002d41d01007387 */ /* 0x0001e20000100800 */
[----:B------:R-:W-:-:S03]  /*15220*/  SEL R23, R3, R23, !P5 ;  /* 0x0000001703177207 */ /* 0x000fc60006800000 */
[----:B0-----:R-:W4:Y:S04]  /*15230*/  LDL.LU R29, [R1+0x428c] ;  /* 0x00428c00011d7983 */ /* 0x001f280000300800 */
[----:B------:R0:W-:Y:S01]  /*15240*/  STL [R1+0x2d0], R28 ;  /* 0x0002d01c01007387 */ /* 0x0001e20000100800 */
[----:B--2---:R-:W-:-:S03]  /*15250*/  SEL R22, R3, R22, !P5 ;  /* 0x0000001603167207 */ /* 0x004fc60006800000 */
[----:B0-----:R-:W2:Y:S04]  /*15260*/  LDL.LU R28, [R1+0x4288] ;  /* 0x00428800011c7983 */ /* 0x001ea80000300800 */
[----:B------:R0:W-:Y:S01]  /*15270*/  STL [R1+0x2cc], R27 ;  /* 0x0002cc1b01007387 */ /* 0x0001e20000100800 */
[----:B------:R-:W-:-:S03]  /*15280*/  SEL R21, R3, R21, !P5 ;  /* 0x0000001503157207 */ /* 0x000fc60006800000 */
[----:B0-----:R-:W3:Y:S04]  /*15290*/  LDL.LU R27, [R1+0x4284] ;  /* 0x00428400011b7983 */ /* 0x001ee80000300800 */
[----:B------:R0:W-:Y:S01]  /*152a0*/  STL [R1+0x2c8], R26 ;  /* 0x0002c81a01007387 */ /* 0x0001e20000100800 */
[----:B------:R-:W-:-:S03]  /*152b0*/  SEL R20, R3, R20, !P5 ;  /* 0x0000001403147207 */ /* 0x000fc60006800000 */
[----:B0-----:R-:W4:Y:S04]  /*152c0*/  LDL.LU R26, [R1+0x4280] ;  /* 0x00428000011a7983 */ /* 0x001f280000300800 */
[----:B------:R0:W-:Y:S01]  /*152d0*/  STL [R1+0x2c4], R25 ;  /* 0x0002c41901007387 */ /* 0x0001e20000100800 */
[----:B------:R-:W-:-:S03]  /*152e0*/  SEL R19, R3, R19, !P5 ;  /* 0x0000001303137207 */ /* 0x000fc60006800000 */
        /* <DEDUP_REMOVED lines=31> */
[----:B------:R0:W-:Y:S04]  /*154e0*/  STL [R1+0x298], R14 ;  /* 0x0002980e01007387 */ /* 0x0001e80000100800 */
[----:B0-----:R-:W4:Y:S04]  /*154f0*/  LDL.LU R14, [R1+0x4250] ;  /* 0x00425000010e7983 */ /* 0x001f280000300800 */
[----:B------:R0:W-:Y:S04]  /*15500*/  STL [R1+0x294], R13 ;  /* 0x0002940d01007387 */ /* 0x0001e80000100800 */
[----:B0-----:R-:W2:Y:S04]  /*15510*/  LDL.LU R13, [R1+0x424c] ;  /* 0x00424c00010d7983 */ /* 0x001ea80000300800 */
[----:B------:R0:W-:Y:S04]  /*15520*/  STL [R1+0x290], R12 ;  /* 0x0002900c01007387 */ /* 0x0001e80000100800 */
[----:B0-----:R-:W3:Y:S04]  /*15530*/  LDL.LU R12, [R1+0x4248] ;  /* 0x00424800010c7983 */ /* 0x001ee80000300800 */
[----:B------:R0:W-:Y:S04]  /*15540*/  STL [R1+0x28c], R11 ;  /* 0x00028c0b01007387 */ /* 0x0001e80000100800 */
[----:B0-----:R-:W4:Y:S04]  /*15550*/  LDL.LU R11, [R1+0x4244] ;  /* 0x00424400010b7983 */ /* 0x001f280000300800 */
[----:B------:R0:W-:Y:S04]  /*15560*/  STL [R1+0x288], R10 ;  /* 0x0002880a01007387 */ /* 0x0001e80000100800 */
[----:B0-----:R-:W2:Y:S04]  /*15570*/  LDL.LU R10, [R1+0x4240] ;  /* 0x00424000010a7983 */ /* 0x001ea80000300800 */
[----:B------:R0:W-:Y:S04]  /*15580*/  STL [R1+0x18], R60 ;  /* 0x0000183c01007387 */ /* 0x0001e80000100800 */
[----:B0-----:R-:W2:Y:S01]  /*15590*/  LDL.LU R60, [R1+0x423c] ;  /* 0x00423c00013c7983 */ /* 0x001ea20000300800 */
[----:B------:R-:W-:-:S05]  /*155a0*/  SEL R61, R3, R61, !P5 ;  /* 0x0000003d033d7207 */ /* 0x000fca0006800000 */
[----:B------:R4:W-:Y:S01]  /*155b0*/  STL [R1+0x14], R61 ;  /* 0x0000143d01007387 */ /* 0x0009e20000100800 */
[----:B------:R-:W-:Y:S02]  /*155c0*/  @!P1 IMAD.MOV R2, RZ, RZ, -R2 ;  /* 0x000000ffff029224 */ /* 0x000fe400078e0a02 */
[----:B------:R-:W-:Y:S02]  /*155d0*/  @!P0 IMAD.MOV R7, RZ, RZ, -R7 ;  /* 0x000000ffff078224 */ /* 0x000fe400078e0a07 */
[----:B------:R-:W-:Y:S01]  /*155e0*/  @!P4 IMAD.MOV R4, RZ, RZ, -R4 ;  /* 0x000000ffff04c224 */ /* 0x000fe200078e0a04 */
[C---:B------:R-:W-:Y:S01]  /*155f0*/  SEL R2, R3.reuse, R2, !P5 ;  /* 0x0000000203027207 */ /* 0x040fe20006800000 */
[----:B------:R-:W-:Y:S02]  /*15600*/  @!P3 IMAD.MOV R8, RZ, RZ, -R8 ;  /* 0x000000ffff08b224 */ /* 0x000fe400078e0a08 */
[----:B------:R-:W-:Y:S02]  /*15610*/  @!P2 IMAD.MOV R5, RZ, RZ, -R5 ;  /* 0x000000ffff05a224 */ /* 0x000fe400078e0a05 */
[----:B------:R-:W-:Y:S01]  /*15620*/  @!P6 IMAD.MOV R6, RZ, RZ, -R6 ;  /* 0x000000ffff06e224 */ /* 0x000fe200078e0a06 */
[----:B------:R-:W-:-:S02]  /*15630*/  SEL R9, R3, R9, !P5 ;  /* 0x0000000903097207 */ /* 0x000fc40006800000 */
[C---:B----4-:R-:W-:Y:S02]  /*15640*/  SEL R61, R3.reuse, R11, !P5 ;  /* 0x0000000b033d7207 */ /* 0x050fe40006800000 */
[C---:B---3--:R-:W-:Y:S02]  /*15650*/  SEL R11, R3.reuse, R12, !P5 ;  /* 0x0000000c030b7207 */ /* 0x048fe40006800000 */
[C---:B--2---:R-:W-:Y:S02]  /*15660*/  SEL R10, R3.reuse, R10, !P5 ;  /* 0x0000000a030a7207 */ /* 0x044fe40006800000 */
[----:B------:R-:W-:-:S05]  /*15670*/  SEL R60, R3, R60, !P5 ;  /* 0x0000003c033c7207 */ /* 0x000fca0006800000 */
[----:B------:R0:W-:Y:S04]  /*15680*/  STL [R1+0x10], R60 ;  /* 0x0000103c01007387 */ /* 0x0001e80000100800 */
[----:B------:R1:W-:Y:S01]  /*15690*/  STL [R1+0x4220], R61 ;  /* 0x0042203d01007387 */ /* 0x0003e20000100800 */
[----:B0-----:R-:W-:-:S03]  /*156a0*/  SEL R60, R3, R14, !P5 ;  /* 0x0000000e033c7207 */ /* 0x001fc60006800000 */
[----:B------:R0:W-:Y:S01]  /*156b0*/  STL [R1+0xc], R10 ;  /* 0x00000c0a01007387 */ /* 0x0001e20000100800 */
[C---:B------:R-:W-:Y:S01]  /*156c0*/  SEL R12, R3.reuse, R15, !P5 ;  /* 0x0000000f030c7207 */ /* 0x040fe20006800000 */
[----:B-1----:R-:W1:Y:S02]  /*156d0*/  LDC R61, c[0x0][0x23c] ;  /* 0x00008f00ff3d7b82 */ /* 0x002e640000000800 */
[----:B------:R-:W-:Y:S04]  /*156e0*/  STL [R1+0x4], R11 ;  /* 0x0000040b01007387 */ /* 0x000fe80000100800 */
[----:B------:R2:W-:Y:S01]  /*156f0*/  STL [R1+0x4224], R60 ;  /* 0x0042243c01007387 */ /* 0x0005e20000100800 */
[C---:B0-----:R-:W-:Y:S01]  /*15700*/  SEL R10, R3.reuse, R13, !P5 ;  /* 0x0000000d030a7207 */ /* 0x041fe20006800000 */
[----:B--2---:R-:W0:Y:S01]  /*15710*/  S2R R60, SR_TID.X ;  /* 0x00000000003c7919 */ /* 0x004e220000002100 */
[----:B------:R-:W-:-:S03]  /*15720*/  SEL R11, R3, R16, !P5 ;  /* 0x00000010030b7207 */ /* 0x000fc60006800000 */
[----:B------:R2:W-:Y:S04]  /*15730*/  STL [R1], R10 ;  /* 0x0000000a01007387 */ /* 0x0005e80000100800 */
[----:B------:R3:W-:Y:S01]  /*15740*/  STL [R1+0x284], R12 ;  /* 0x0002840c01007387 */ /* 0x0007e20000100800 */
[----:B--2---:R-:W-:-:S03]  /*15750*/  SEL R10, R3, R17, !P5 ;  /* 0x00000011030a7207 */ /* 0x004fc60006800000 */
[----:B------:R2:W-:Y:S01]  /*15760*/  STL [R1+0x280], R11 ;  /* 0x0002800b01007387 */ /* 0x0005e20000100800 */
[----:B---3--:R-:W-:-:S03]  /*15770*/  SEL R12, R3, R18, !P5 ;  /* 0x00000012030c7207 */ /* 0x008fc60006800000 */
[----:B------:R3:W-:Y:S01]  /*15780*/  STL [R1+0x27c], R10 ;  /* 0x00027c0a01007387 */ /* 0x0007e20000100800 */
[----:B--2---:R-:W-:-:S03]  /*15790*/  SEL R11, R3, R19, !P5 ;  /* 0x00000013030b7207 */ /* 0x004fc60006800000 */
[----:B------:R2:W-:Y:S01]  /*157a0*/  STL [R1+0x278], R12 ;  /* 0x0002780c01007387 */ /* 0x0005e20000100800 */
[----:B---3--:R-:W-:-:S03]  /*157b0*/  SEL R10, R3, R20, !P5 ;  /* 0x00000014030a7207 */ /* 0x008fc60006800000 */
[----:B------:R3:W-:Y:S04]  /*157c0*/  STL [R1+0x274], R11 ;  /* 0x0002740b01007387 */ /* 0x0007e80000100800 */
[----:B------:R4:W-:Y:S01]  /*157d0*/  STL [R1+0x270], R10 ;  /* 0x0002700a01007387 */ /* 0x0009e20000100800 */
[C---:B--2---:R-:W-:Y:S02]  /*157e0*/  SEL R12, R3.reuse, R21, !P5 ;  /* 0x00000015030c7207 */ /* 0x044fe40006800000 */
[C---:B---3--:R-:W-:Y:S02]  /*157f0*/  SEL R11, R3.reuse, R22, !P5 ;  /* 0x00000016030b7207 */ /* 0x048fe40006800000 */
[C---:B----4-:R-:W-:Y:S01]  /*15800*/  SEL R10, R3.reuse, R23, !P5 ;  /* 0x00000017030a7207 */ /* 0x050fe20006800000 */
[----:B------:R2:W-:Y:S04]  /*15810*/  STL [R1+0x26c], R12 ;  /* 0x00026c0c01007387 */ /* 0x0005e80000100800 */
[----:B------:R-:W-:Y:S04]  /*15820*/  STL [R1+0x4228], R10 ;  /* 0x0042280a01007387 */ /* 0x000fe80000100800 */
[----:B------:R3:W-:Y:S01]  /*15830*/  STL [R1+0x268], R11 ;  /* 0x0002680b01007387 */ /* 0x0007e20000100800 */
[----:B--2---:R-:W-:-:S02]  /*15840*/  SEL R12, R3, R25, !P5 ;  /* 0x00000019030c7207 */ /* 0x004fc40006800000 */
[----:B---3--:R-:W-:-:S05]  /*15850*/  SEL R11, R3, R24, !P5 ;  /* 0x00000018030b7207 */ /* 0x008fca0006800000 */
[----:B------:R-:W-:Y:S04]  /*15860*/  STL [R1+0x422c], R11 ;  /* 0x00422c0b01007387 */ /* 0x000fe80000100800 */
[----:B------:R0:W-:Y:S01]  /*15870*/  STL [R1+0x4230], R12 ;  /* 0x0042300c01007387 */ /* 0x0001e20000100800 */
[C---:B------:R-:W-:Y:S02]  /*15880*/  SEL R13, R3.reuse, R26, !P5 ;  /* 0x0000001a030d7207 */ /* 0x040fe40006800000 */
[----:B------:R-:W-:Y:S02]  /*15890*/  SEL R14, R3, R27, !P5 ;  /* 0x0000001b030e7207 */ /* 0x000fe40006800000 */
[----:B0-----:R-:W-:-:S05]  /*158a0*/  LOP3.LUT R12, R60, 0x1f, RZ, 0xc0, !PT ;  /* 0x0000001f3c0c7812 */ /* 0x001fca00078ec0ff */
[CC--:B-1----:R-:W-:Y:S02]  /*158b0*/  IMAD R11, R12.reuse, R61.reuse, RZ ;  /* 0x0000003d0c0b7224 */ /* 0x0c2fe400078e02ff */
[----:B------:R-:W-:Y:S01]  /*158c0*/  IMAD R12, R12, R61, RZ ;  /* 0x0000003d0c0c7224 */ /* 0x000fe200078e02ff */
[C---:B------:R-:W-:Y:S01]  /*158d0*/  SEL R21, R3.reuse, R34, !P5 ;  /* 0x0000002203157207 */ /* 0x040fe20006800000 */
[----:B------:R-:W-:Y:S01]  /*158e0*/  STL [R1+0x4234], R13 ;  /* 0x0042340d01007387 */ /* 0x000fe20000100800 */
[C---:B------:R-:W-:Y:S02]  /*158f0*/  SEL R34, R3.reuse, R39, !P5 ;  /* 0x0000002703227207 */ /* 0x040fe40006800000 */
[C---:B------:R-:W-:Y:S01]  /*15900*/  SEL R23, R3.reuse, R36, !P5 ;  /* 0x0000002403177207 */ /* 0x040fe20006800000 */
[----:B------:R-:W-:Y:S01]  /*15910*/  STL [R1+0x4238], R14 ;  /* 0x0042380e01007387 */ /* 0x000fe20000100800 */
[C---:B------:R-:W-:Y:S02]  /*15920*/  SEL R39, R3.reuse, R44, !P5 ;  /* 0x0000002c03277207 */ /* 0x040fe40006800000 */
[----:B------:R-:W-:Y:S01]  /*15930*/  LEA R26, P0, R12, UR8, 0x1 ;  /* 0x000000080c1a7c11 */ /* 0x000fe2000f8008ff */
[----:B------:R-:W2:Y:S01]  /*15940*/  LDL.LU R10, [R1+0x15c] ;  /* 0x00015c00010a7983 */ /* 0x000ea20000300800 */
[----:B------:R-:W-:-:S02]  /*15950*/  SEL R36, R3, R41, !P5 ;  /* 0x0000002903247207 */ /* 0x000fc40006800000 */
[C---:B------:R-:W-:Y:S01]  /*15960*/  SEL R44, R3.reuse, R49, !P5 ;  /* 0x00000031032c7207 */ /* 0x040fe20006800000 */
[----:B------:R0:W-:Y:S01]  /*15970*/  STL [R1+0x264], R2 ;  /* 0x0002640201007387 */ /* 0x0001e20000100800 */
[C---:B------:R-:W-:Y:S02]  /*15980*/  SEL R22, R3.reuse, R35, !P5 ;  /* 0x0000002303167207 */ /* 0x040fe40006800000 */
[C---:B------:R-:W-:Y:S01]  /*15990*/  SEL R41, R3.reuse, R46, !P5 ;  /* 0x0000002e03297207 */ /* 0x040fe20006800000 */
[----:B------:R-:W3:Y:S01]  /*159a0*/  LDL.LU R60, [R1+0x158] ;  /* 0x00015800013c7983 */ /* 0x000ee20000300800 */
[C---:B------:R-:W-:Y:S02]  /*159b0*/  SEL R49, R3.reuse, R54, !P5 ;  /* 0x0000003603317207 */ /* 0x040fe40006800000 */
[C---:B------:R-:W-:Y:S02]  /*159c0*/  SEL R35, R3.reuse, R40, !P5 ;  /* 0x0000002803237207 */ /* 0x040fe40006800000 */
[----:B------:R-:W-:-:S02]  /*159d0*/  SEL R46, R3, R51, !P5 ;  /* 0x00000033032e7207 */ /* 0x000fc40006800000 */
[----:B------:R-:W-:Y:S01]  /*159e0*/  SEL R54, R3, R59, !P5 ;  /* 0x0000003b03367207 */ /* 0x000fe20006800000 */
[----:B------:R-:W-:Y:S01]  /*159f0*/  IMAD R11, R61, 0x20, R11 ;  /* 0x000000203d0b7824 */ /* 0x000fe200078e020b */
[C---:B------:R-:W-:Y:S02]  /*15a00*/  SEL R40, R3.reuse, R45, !P5 ;  /* 0x0000002d03287207 */ /* 0x040fe40006800000 */
[C---:B------:R-:W-:Y:S02]  /*15a10*/  SEL R51, R3.reuse, R56, !P5 ;  /* 0x0000003803337207 */ /* 0x040fe40006800000 */
[C---:B------:R-:W-:Y:S02]  /*15a20*/  SEL R59, R3.reuse, R4, !P5 ;  /* 0x00000004033b7207 */ /* 0x040fe40006800000 */
[----:B------:R-:W-:Y:S01]  /*15a30*/  LEA.HI.X.SX32 R27, R12, UR9, 0x1, P0 ;  /* 0x000000090c1b7c11 */ /* 0x000fe200080f0eff */
[----:B------:R-:W4:Y:S01]  /*15a40*/  LDL.LU R4, [R1+0x150] ;  /* 0x0001500001047983 */ /* 0x000f220000300800 */
[----:B------:R-:W-:Y:S01]  /*15a50*/  SEL R45, R3, R50, !P5 ;  /* 0x00000032032d7207 */ /* 0x000fe20006800000 */
[----:B0-----:R-:W-:Y:S01]  /*15a60*/  IMAD R2, R61, 0x20, R0 ;  /* 0x000000203d027824 */ /* 0x001fe200078e0200 */
[----:B------:R-:W-:-:S02]  /*15a70*/  SEL R56, R3, R7, !P5 ;  /* 0x0000000703387207 */ /* 0x000fc40006800000 */
[C---:B------:R-:W-:Y:S01]  /*15a80*/  SEL R25, R3.reuse, R38, !P5 ;  /* 0x0000002603197207 */ /* 0x040fe20006800000 */
[----:B------:R-:W4:Y:S01]  /*15a90*/  LDL.LU R7, [R1+0x14c] ;  /* 0x00014c0001077983 */ /* 0x000f220000300800 */
[C---:B------:R-:W-:Y:S02]  /*15aa0*/  SEL R50, R3.reuse, R55, !P5 ;  /* 0x0000003703327207 */ /* 0x040fe40006800000 */
[C---:B------:R-:W-:Y:S01]  /*15ab0*/  SEL R38, R3.reuse, R43, !P5 ;  /* 0x0000002b03267207 */ /* 0x040fe20006800000 */
[----:B------:R-:W4:Y:S01]  /*15ac0*/  LDL.LU R61, [R1+0x148] ;  /* 0x00014800013d7983 */ /* 0x000f220000300800 */
[C---:B------:R-:W-:Y:S02]  /*15ad0*/  SEL R55, R3.reuse, R8, !P5 ;  /* 0x0000000803377207 */ /* 0x040fe40006800000 */
[C---:B------:R-:W-:Y:S01]  /*15ae0*/  SEL R43, R3.reuse, R48, !P5 ;  /* 0x00000030032b7207 */ /* 0x040fe20006800000 */
[----:B------:R-:W4:Y:S01]  /*15af0*/  LDL.LU R8, [R1+0x144] ;  /* 0x0001440001087983 */ /* 0x000f220000300800 */
[----:B------:R-:W-:-:S02]  /*15b00*/  SEL R15, R3, R28, !P5 ;  /* 0x0000001c030f7207 */ /* 0x000fc40006800000 */
[C---:B------:R-:W-:Y:S01]  /*15b10*/  SEL R24, R3.reuse, R37, !P5 ;  /* 0x0000002503187207 */ /* 0x040fe20006800000 */
[----:B------:R0:W-:Y:S01]  /*15b20*/  STL.64 [R1+0x4078], R26 ;  /* 0x0040781a01007387 */ /* 0x0001e20000100a00 */
[C---:B------:R-:W-:Y:S02]  /*15b30*/  SEL R48, R3.reuse, R53, !P5 ;  /* 0x0000003503307207 */ /* 0x040fe40006800000 */
[C---:B------:R-:W-:Y:S02]  /*15b40*/  SEL R37, R3.reuse, R42, !P5 ;  /* 0x0000002a03257207 */ /* 0x040fe40006800000 */
[----:B------:R-:W-:Y:S02]  /*15b50*/  SEL R53, R3, R58, !P5 ;  /* 0x0000003a03357207 */ /* 0x000fe40006800000 */
[----:B------:R-:W-:Y:S02]  /*15b60*/  LEA R28, P1, R11, UR8, 0x1 ;  /* 0x000000080b1c7c11 */ /* 0x000fe4000f8208ff */
[----:B------:R-:W-:-:S02]  /*15b70*/  SEL R42, R3, R47, !P5 ;  /* 0x0000002f032a7207 */ /* 0x000fc40006800000 */
[C---:B------:R-:W-:Y:S01]  /*15b80*/  SEL R58, R3.reuse, R5, !P5 ;  /* 0x00000005033a7207 */ /* 0x040fe20006800000 */
[----:B0-----:R-:W2:Y:S01]  /*15b90*/  LDL.LU R26, [R1+0x164] ;  /* 0x00016400011a7983 */ /* 0x001ea20000300800 */
[----:B------:R-:W-:-:S03]  /*15ba0*/  SEL R47, R3, R52, !P5 ;  /* 0x00000034032f7207 */ /* 0x000fc60006800000 */
[----:B------:R-:W3:Y:S01]  /*15bb0*/  LDL.LU R27, [R1+0x154] ;  /* 0x00015400011b7983 */ /* 0x000ee20000300800 */
[C---:B------:R-:W-:Y:S02]  /*15bc0*/  SEL R16, R3.reuse, R29, !P5 ;  /* 0x0000001d03107207 */ /* 0x040fe40006800000 */
        /* <DEDUP_REMOVED lines=9> */
[----:B------:R-:W-:Y:S01]  /*15c60*/  LEA.HI.X.SX32 R29, R11, UR9, 0x1, P1 ;  /* 0x000000090b1d7c11 */ /* 0x000fe200088f0eff */
[----:B------:R-:W4:Y:S01]  /*15c70*/  LDL.LU R3, [R1+0x11c] ;  /* 0x00011c0001037983 */ /* 0x000f220000300800 */
[----:B------:R-:W-:-:S03]  /*15c80*/  LEA R30, P2, R0, UR8, 0x1 ;  /* 0x00000008001e7c11 */ /* 0x000fc6000f8408ff */
[----:B------:R-:W4:Y:S04]  /*15c90*/  LDL.LU R6, [R1+0x118] ;  /* 0x0001180001067983 */ /* 0x000f280000300800 */
[----:B------:R-:W4:Y:S01]  /*15ca0*/  LDL.LU R12, [R1+0x114] ;  /* 0x00011400010c7983 */ /* 0x000f220000300800 */
[----:B------:R-:W-:-:S03]  /*15cb0*/  LEA.HI.X.SX32 R31, R0, UR9, 0x1, P2 ;  /* 0x00000009001f7c11 */ /* 0x000fc600090f0eff */
[----:B------:R-:W4:Y:S04]  /*15cc0*/  LDL.LU R11, [R1+0x110] ;  /* 0x00011000010b7983 */ /* 0x000f280000300800 */
[----:B------:R0:W-:Y:S04]  /*15cd0*/  STL.64 [R1+0x4108], R28 ;  /* 0x0041081c01007387 */ /* 0x0001e80000100a00 */
[----:B0-----:R-:W2:Y:S04]  /*15ce0*/  LDL.LU R28, [R1+0x174] ;  /* 0x00017400011c7983 */ /* 0x001ea80000300800 */
[----:B------:R-:W3:Y:S04]  /*15cf0*/  LDL.LU R29, [R1+0x168] ;  /* 0x00016800011d7983 */ /* 0x000ee80000300800 */
[----:B------:R-:W4:Y:S01]  /*15d00*/  LDL.LU R0, [R1+0x178] ;  /* 0x0001780001007983 */ /* 0x000f220000300800 */
[----:B------:R-:W-:-:S04]  /*15d10*/  LEA R32, P3, R2, UR8, 0x1 ;  /* 0x0000000802207c11 */ /* 0x000fc8000f8608ff */
[----:B------:R-:W-:Y:S01]  /*15d20*/  LEA.HI.X.SX32 R33, R2, UR9, 0x1, P3 ;  /* 0x0000000902217c11 */ /* 0x000fe200098f0eff */
[----:B------:R-:W-:Y:S01]  /*15d30*/  STL.64 [R1+0x4190], R30 ;  /* 0x0041901e01007387 */ /* 0x000fe20000100a00 */
[----:B------:R-:W-:Y:S01]  /*15d40*/  IMAD R15, R15, UR5, RZ ;  /* 0x000000050f0f7c24 */ /* 0x000fe2000f8e02ff */
[----:B------:R-:W-:Y:S01]  /*15d50*/  ULDC.64 UR8, c[0x0][0x210] ;  /* 0x0000840000087ab9 */ /* 0x000fe20000000a00 */
[----:B--2---:R-:W-:Y:S02]  /*15d60*/  IMAD R2, R28, UR5, RZ ;  /* 0x000000051c027c24 */ /* 0x004fe4000f8e02ff */
[----:B---3--:R-:W-:Y:S02]  /*15d70*/  IMAD R28, R29, UR5, RZ ;  /* 0x000000051d1c7c24 */ /* 0x008fe4000f8e02ff */
[----:B----4-:R-:W-:-:S05]  /*15d80*/  IMAD R0, R0, UR5, RZ ;  /* 0x0000000500007c24 */ /* 0x010fca000f8e02ff */
[----:B------:R0:W-:Y:S04]  /*15d90*/  STL [R1+0x230], R0 ;  /* 0x0002300001007387 */ /* 0x0001e80000100800 */
[----:B------:R1:W-:Y:S04]  /*15da0*/  STL [R1+0x234], R2 ;  /* 0x0002340201007387 */ /* 0x0003e80000100800 */
[----:B------:R-:W-:Y:S01]  /*15db0*/  STL [R1+0x238], R28 ;  /* 0x0002381c01007387 */ /* 0x000fe20000100800 */
[----:B0-----:R-:W-:Y:S02]  /*15dc0*/  IMAD R0, R26, UR5, RZ ;  /* 0x000000051a007c24 */ /* 0x001fe4000f8e02ff */
[----:B-1----:R-:W-:-:S02]  /*15dd0*/  IMAD R2, R10, UR5, RZ ;  /* 0x000000050a027c24 */ /* 0x002fc4000f8e02ff */
[----:B------:R-:W2:Y:S01]  /*15de0*/  LDL.LU R10, [R1+0x10c] ;  /* 0x00010c00010a7983 */ /* 0x000ea20000300800 */
[----:B------:R-:W-:-:S03]  /*15df0*/  IMAD R26, R27, UR5, RZ ;  /* 0x000000051b1a7c24 */ /* 0x000fc6000f8e02ff */
[----:B------:R0:W-:Y:S04]  /*15e00*/  STL [R1+0x23c], R0 ;  /* 0x00023c0001007387 */ /* 0x0001e80000100800 */
[----:B------:R1:W-:Y:S01]  /*15e10*/  STL [R1+0x240], R2 ;  /* 0x0002400201007387 */ /* 0x0003e20000100800 */
[----:B0-----:R-:W-:-:S03]  /*15e20*/  IMAD R0, R60, UR5, RZ ;  /* 0x000000053c007c24 */ /* 0x001fc6000f8e02ff */
[----:B------:R-:W3:Y:S01]  /*15e30*/  LDL.LU R60, [R1+0x108] ;  /* 0x00010800013c7983 */ /* 0x000ee20000300800 */
[----:B-1----:R-:W-:-:S03]  /*15e40*/  IMAD R2, R4, UR5, RZ ;  /* 0x0000000504027c24 */ /* 0x002fc6000f8e02ff */
[----:B------:R0:W-:Y:S04]  /*15e50*/  STL [R1+0x244], R0 ;  /* 0x0002440001007387 */ /* 0x0001e80000100800 */
[----:B------:R-:W-:Y:S04]  /*15e60*/  STL [R1+0x248], R26 ;  /* 0x0002481a01007387 */ /* 0x000fe80000100800 */
[----:B------:R-:W4:Y:S01]  /*15e70*/  LDL.LU R30, [R1+0x104] ;  /* 0x00010400011e7983 */ /* 0x000f220000300800 */
[----:B0-----:R-:W-:-:S03]  /*15e80*/  IMAD R0, R7, UR5, RZ ;  /* 0x0000000507007c24 */ /* 0x001fc6000f8e02ff */
[----:B------:R-:W-:Y:S04]  /*15e90*/  STL [R1+0x24c], R2 ;  /* 0x00024c0201007387 */ /* 0x000fe80000100800 */
[----:B------:R-:W4:Y:S04]  /*15ea0*/  LDL.LU R7, [R1+0x100] ;  /* 0x0001000001077983 */ /* 0x000f280000300800 */
[----:B------:R0:W-:Y:S04]  /*15eb0*/  STL [R1+0x250], R0 ;  /* 0x0002500001007387 */ /* 0x0001e80000100800 */
[----:B------:R-:W4:Y:S01]  /*15ec0*/  LDL.LU R31, [R1+0xfc] ;  /* 0x0000fc00011f7983 */ /* 0x000f220000300800 */
[----:B0-----:R-:W-:-:S03]  /*15ed0*/  IMAD R0, R61, UR5, RZ ;  /* 0x000000053d007c24 */ /* 0x001fc6000f8e02ff */
[----:B------:R-:W4:Y:S04]  /*15ee0*/  LDL.LU R61, [R1+0xf8] ;  /* 0x0000f800013d7983 */ /* 0x000f280000300800 */
[----:B------:R0:W-:Y:S04]  /*15ef0*/  STL [R1+0x254], R0 ;  /* 0x0002540001007387 */ /* 0x0001e80000100800 */
[----:B------:R-:W4:Y:S01]  /*15f00*/  LDL.LU R4, [R1+0xf4] ;  /* 0x0000f40001047983 */ /* 0x000f220000300800 */
[----:B0-----:R-:W-:-:S03]  /*15f10*/  IMAD R0, R8, UR5, RZ ;  /* 0x0000000508007c24 */ /* 0x001fc6000f8e02ff */
[----:B------:R-:W4:Y:S01]  /*15f20*/  LDL.LU R8, [R1+0xf0] ;  /* 0x0000f00001087983 */ /* 0x000f220000300800 */
[----:B------:R-:W-:-:S03]  /*15f30*/  IMAD R2, R14, UR5, RZ ;  /* 0x000000050e027c24 */ /* 0x000fc6000f8e02ff */
[----:B------:R0:W-:Y:S04]  /*15f40*/  STL [R1+0x258], R0 ;  /* 0x0002580001007387 */ /* 0x0001e80000100800 */
[----:B------:R-:W4:Y:S01]  /*15f50*/  LDL.LU R14, [R1+0xec] ;  /* 0x0000ec00010e7983 */ /* 0x000f220000300800 */
[----:B0-----:R-:W-:-:S05]  /*15f60*/  IMAD R0, R5, UR5, RZ ;  /* 0x0000000505007c24 */ /* 0x001fca000f8e02ff */
[----:B------:R0:W-:Y:S04]  /*15f70*/  STL [R1+0x25c], R0 ;  /* 0x00025c0001007387 */ /* 0x0001e80000100800 */
[----:B------:R1:W-:Y:S04]  /*15f80*/  STL [R1+0x260], R2 ;  /* 0x0002600201007387 */ /* 0x0003e80000100800 */
[----:B------:R-:W4:Y:S01]  /*15f90*/  LDL.LU R27, [R1+0xe8] ;  /* 0x0000e800011b7983 */ /* 0x000f220000300800 */
[----:B0-----:R-:W-:-:S03]  /*15fa0*/  IMAD R0, R13, UR5, RZ ;  /* 0x000000050d007c24 */ /* 0x001fc6000f8e02ff */
[----:B------:R-:W4:Y:S01]  /*15fb0*/  LDL.LU R5, [R1+0xe0] ;  /* 0x0000e00001057983 */ /* 0x000f220000300800 */
[----:B------:R-:W-:-:S03]  /*15fc0*/  IMAD R3, R3, UR5, RZ ;  /* 0x0000000503037c24 */ /* 0x000fc6000f8e02ff */
[----:B------:R0:W-:Y:S01]  /*15fd0*/  STL [R1+0x514], R0 ;  /* 0x0005140001007387 */ /* 0x0001e20000100800 */
[----:B-1----:R-:W-:-:S03]  /*15fe0*/  IMAD R2, R6, UR5, RZ ;  /* 0x0000000506027c24 */ /* 0x002fc6000f8e02ff */
[----:B------:R-:W4:Y:S04]  /*15ff0*/  LDL.LU R13, [R1+0xd4] ;  /* 0x0000d400010d7983 */ /* 0x000f280000300800 */
[----:B------:R-:W-:Y:S01]  /*16000*/  STL [R1+0x51c], R3 ;  /* 0x00051c0301007387 */ /* 0x000fe20000100800 */
[----:B0-----:R-:W-:-:S03]  /*16010*/  IMAD R0, R12, UR5, RZ ;  /* 0x000000050c007c24 */ /* 0x001fc6000f8e02ff */
[----:B------:R-:W4:Y:S04]  /*16020*/  LDL.LU R12, [R1+0xd0] ;  /* 0x0000d000010c7983 */ /* 0x000f280000300800 */
[----:B------:R0:W-:Y:S04]  /*16030*/  STL [R1+0x524], R2 ;  /* 0x0005240201007387 */ /* 0x0001e80000100800 */
[----:B------:R1:W-:Y:S01]  /*16040*/  STL [R1+0x52c], R0 ;  /* 0x00052c0001007387 */ /* 0x0003e20000100800 */
[----:B0-----:R-:W-:-:S03]  /*16050*/  IMAD R2, R11, UR5, RZ ;  /* 0x000000050b027c24 */ /* 0x001fc6000f8e02ff */
[----:B-1----:R-:W4:Y:S04]  /*16060*/  LDL.LU R0, [R1+0xcc] ;  /* 0x0000cc0001007983 */ /* 0x002f280000300800 */
[----:B------:R-:W4:Y:S04]  /*16070*/  LDL.LU R28, [R1+0xc8] ;  /* 0x0000c800011c7983 */ /* 0x000f280000300800 */
[----:B------:R3:W-:Y:S04]  /*16080*/  STL [R1+0x534], R2 ;  /* 0x0005340201007387 */ /* 0x0007e80000100800 */
[----:B------:R-:W4:Y:S04]  /*16090*/  LDL.LU R29, [R1+0xc4] ;  /* 0x0000c400011d7983 */ /* 0x000f280000300800 */
[----:B------:R-:W4:Y:S04]  /*160a0*/  LDL.LU R26, [R1+0xc0] ;  /* 0x0000c000011a7983 */ /* 0x000f280000300800 */
[----:B------:R-:W4:Y:S01]  /*160b0*/  LDL.LU R11, [R1+0xbc] ;  /* 0x0000bc00010b7983 */ /* 0x000f220000300800 */
[----:B--2---:R-:W-:-:S03]  /*160c0*/  IMAD R3, R10, UR5, RZ ;  /* 0x000000050a037c24 */ /* 0x004fc6000f8e02ff */
[----:B------:R-:W2:Y:S04]  /*160d0*/  LDL.LU R10, [R1+0xb8] ;  /* 0x0000b800010a7983 */ /* 0x000ea80000300800 */
[----:B------:R0:W-:Y:S01]  /*160e0*/  STL [R1+0x53c], R3 ;  /* 0x00053c0301007387 */ /* 0x0001e20000100800 */
[----:B---3--:R-:W-:-:S03]  /*160f0*/  IMAD R2, R60, UR5, RZ ;  /* 0x000000053c027c24 */ /* 0x008fc6000f8e02ff */
[----:B0-----:R-:W3:Y:S04]  /*16100*/  LDL.LU R3, [R1+0xb4] ;  /* 0x0000b40001037983 */ /* 0x001ee80000300800 */
[----:B------:R-:W3:Y:S04]  /*16110*/  LDL.LU R6, [R1+0xb0] ;  /* 0x0000b00001067983 */ /* 0x000ee80000300800 */
[----:B------:R0:W-:Y:S01]  /*16120*/  STL [R1+0x544], R2 ;  /* 0x0005440201007387 */ /* 0x0001e20000100800 */
[----:B----4-:R-:W-:-:S03]  /*16130*/  IMAD R30, R30, UR5, RZ ;  /* 0x000000051e1e7c24 */ /* 0x010fc6000f8e02ff */
[----:B------:R-:W4:Y:S01]  /*16140*/  LDL.LU R60, [R1+0xa8] ;  /* 0x0000a800013c7983 */ /* 0x000f220000300800 */
[----:B0-----:R-:W-:-:S03]  /*16150*/  IMAD R2, R7, UR5, RZ ;  /* 0x0000000507027c24 */ /* 0x001fc6000f8e02ff */
[----:B------:R-:W4:Y:S04]  /*16160*/  LDL.LU R7, [R1+0xa4] ;  /* 0x0000a40001077983 */ /* 0x000f280000300800 */
[----:B------:R0:W-:Y:S04]  /*16170*/  STL [R1+0x54c], R30 ;  /* 0x00054c1e01007387 */ /* 0x0001e80000100800 */
[----:B------:R1:W-:Y:S01]  /*16180*/  STL [R1+0x554], R2 ;  /* 0x0005540201007387 */ /* 0x0003e20000100800 */
[----:B0-----:R-:W-:Y:S02]  /*16190*/  IMAD R30, R31, UR5, RZ ;  /* 0x000000051f1e7c24 */ /* 0x001fe4000f8e02ff */
[----:B-1----:R-:W-:-:S02]  /*161a0*/  IMAD R2, R61, UR5, RZ ;  /* 0x000000053d027c24 */ /* 0x002fc4000f8e02ff */
[----:B------:R-:W4:Y:S04]  /*161b0*/  LDL.LU R61, [R1+0xa0] ;  /* 0x0000a000013d7983 */ /* 0x000f280000300800 */
[----:B------:R0:W-:Y:S04]  /*161c0*/  STL [R1+0x558], R30 ;  /* 0x0005581e01007387 */ /* 0x0001e80000100800 */
[----:B------:R1:W-:Y:S01]  /*161d0*/  STL [R1+0x550], R2 ;  /* 0x0005500201007387 */ /* 0x0003e20000100800 */
[----:B0-----:R-:W-:-:S03]  /*161e0*/  IMAD R30, R4, UR5, RZ ;  /* 0x00000005041e7c24 */ /* 0x001fc6000f8e02ff */
[----:B------:R-:W4:Y:S01]  /*161f0*/  LDL.LU R4, [R1+0x9c] ;  /* 0x00009c0001047983 */ /* 0x000f220000300800 */
[----:B-1----:R-:W-:-:S03]  /*16200*/  IMAD R2, R8, UR5, RZ ;  /* 0x0000000508027c24 */ /* 0x002fc6000f8e02ff */
[----:B------:R-:W-:Y:S04]  /*16210*/  STL [R1+0x548], R30 ;  /* 0x0005481e01007387 */ /* 0x000fe80000100800 */
[----:B------:R-:W4:Y:S04]  /*16220*/  LDL.LU R8, [R1+0x98] ;  /* 0x0000980001087983 */ /* 0x000f280000300800 */
[----:B------:R0:W-:Y:S02]  /*16230*/  STL [R1+0x540], R2 ;  /* 0x0005400201007387 */ /* 0x0001e40000100800 */
[----:B0-----:R-:W-:-:S02]  /*16240*/  IMAD R2, R14, UR5, RZ ;  /* 0x000000050e027c24 */ /* 0x001fc4000f8e02ff */
[----:B------:R-:W4:Y:S01]  /*16250*/  LDL.LU R14, [R1+0x94] ;  /* 0x00009400010e7983 */ /* 0x000f220000300800 */
[----:B------:R-:W-:Y:S02]  /*16260*/  IMAD R27, R27, UR5, RZ ;  /* 0x000000051b1b7c24 */ /* 0x000fe4000f8e02ff */
[----:B------:R-:W-:Y:S01]  /*16270*/  IMAD R5, R5, UR5, RZ ;  /* 0x0000000505057c24 */ /* 0x000fe2000f8e02ff */
[----:B------:R0:W-:Y:S04]  /*16280*/  STL [R1+0x538], R2 ;  /* 0x0005380201007387 */ /* 0x0001e80000100800 */
[----:B------:R1:W-:Y:S01]  /*16290*/  STL [R1+0x530], R27 ;  /* 0x0005301b01007387 */ /* 0x0003e20000100800 */
[----:B0-----:R-:W-:-:S03]  /*162a0*/  IMAD R2, R13, UR5, RZ ;  /* 0x000000050d027c24 */ /* 0x001fc6000f8e02ff */
[----:B-1----:R-:W4:Y:S04]  /*162b0*/  LDL.LU R27, [R1+0x90] ;  /* 0x00009000011b7983 */ /* 0x002f280000300800 */
[----:B------:R0:W-:Y:S04]  /*162c0*/  STL [R1+0x528], R5 ;  /* 0x0005280501007387 */ /* 0x0001e80000100800 */
[----:B0-----:R-:W4:Y:S04]  /*162d0*/  LDL.LU R5, [R1+0x8c] ;  /* 0x00008c0001057983 */ /* 0x001f280000300800 */
[----:B------:R0:W-:Y:S04]  /*162e0*/  STL [R1+0x520], R2 ;  /* 0x0005200201007387 */ /* 0x0001e80000100800 */
[----:B------:R-:W4:Y:S01]  /*162f0*/  LDL.LU R13, [R1+0x88] ;  /* 0x00008800010d7983 */ /* 0x000f220000300800 */
[----:B------:R-:W-:-:S02]  /*16300*/  IMAD R0, R0, UR5, RZ ;  /* 0x0000000500007c24 */ /* 0x000fc4000f8e02ff */
[----:B0-----:R-:W-:Y:S02]  /*16310*/  IMAD R2, R12, UR5, RZ ;  /* 0x000000050c027c24 */ /* 0x001fe4000f8e02ff */
[----:B------:R-:W4:Y:S04]  /*16320*/  LDL.LU R12, [R1+0x84] ;  /* 0x00008400010c7983 */ /* 0x000f280000300800 */
[----:B------:R0:W-:Y:S04]  /*16330*/  STL [R1+0x518], R2 ;  /* 0x0005180201007387 */ /* 0x0001e80000100800 */
[----:B------:R1:W-:Y:S01]  /*16340*/  STL [R1+0x510], R0 ;  /* 0x0005100001007387 */ /* 0x0003e20000100800 */
[----:B0-----:R-:W-:-:S02]  /*16350*/  IMAD R2, R28, UR5, RZ ;  /* 0x000000051c027c24 */ /* 0x001fc4000f8e02ff */
[----:B------:R-:W-:Y:S02]  /*16360*/  IMAD R28, R29, UR5, RZ ;  /* 0x000000051d1c7c24 */ /* 0x000fe4000f8e02ff */
[----:B-1----:R-:W-:Y:S01]  /*16370*/  IMAD R0, R26, UR5, RZ ;  /* 0x000000051a007c24 */ /* 0x002fe2000f8e02ff */
[----:B------:R0:W-:Y:S04]  /*16380*/  STL [R1+0x50c], R2 ;  /* 0x00050c0201007387 */ /* 0x0001e80000100800 */
[----:B------:R-:W-:Y:S01]  /*16390*/  STL [R1+0x508], R28 ;  /* 0x0005081c01007387 */ /* 0x000fe20000100800 */
[----:B0-----:R-:W-:-:S03]  /*163a0*/  IMAD R2, R11, UR5, RZ ;  /* 0x000000050b027c24 */ /* 0x001fc6000f8e02ff */
[----:B------:R-:W4:Y:S04]  /*163b0*/  LDL.LU R11, [R1+0x80] ;  /* 0x00008000010b7983 */ /* 0x000f280000300800 */
[----:B------:R2:W-:Y:S04]  /*163c0*/  STL [R1+0x504], R0 ;  /* 0x0005040001007387 */ /* 0x0005e80000100800 */
[----:B------:R0:W-:Y:S01]  /*163d0*/  STL [R1+0x500], R2 ;  /* 0x0005000201007387 */ /* 0x0001e20000100800 */
[----:B--2---:R-:W-:-:S03]  /*163e0*/  IMAD R0, R10, UR5, RZ ;  /* 0x000000050a007c24 */ /* 0x004fc6000f8e02ff */
[----:B------:R-:W2:Y:S04]  /*163f0*/  LDL.LU R10, [R1+0x74] ;  /* 0x00007400010a7983 */ /* 0x000ea80000300800 */
[----:B------:R4:W-:Y:S01]  /*16400*/  STL [R1+0x4fc], R0 ;  /* 0x0004fc0001007387 */ /* 0x0009e20000100800 */
[----:B---3--:R-:W-:Y:S02]  /*16410*/  IMAD R3, R3, UR5, RZ ;  /* 0x0000000503037c24 */ /* 0x008fe4000f8e02ff */
[----:B0-----:R-:W-:-:S03]  /*16420*/  IMAD R2, R6, UR5, RZ ;  /* 0x0000000506027c24 */ /* 0x001fc6000f8e02ff */
[----:B------:R-:W-:Y:S04]  /*16430*/  STL [R1+0x4f8], R3 ;  /* 0x0004f80301007387 */ /* 0x000fe80000100800 */
[----:B------:R-:W3:Y:S01]  /*16440*/  LDL.LU R30, [R1+0x70] ;  /* 0x00007000011e7983 */ /* 0x000ee20000300800 */
[----:B----4-:R-:W-:-:S03]  /*16450*/  IMAD R0, R60, UR5, RZ ;  /* 0x000000053c007c24 */ /* 0x010fc6000f8e02ff */
[----:B------:R-:W-:Y:S04]  /*16460*/  STL [R1+0x4f4], R2 ;  /* 0x0004f40201007387 */ /* 0x000fe80000100800 */
[----:B------:R-:W4:Y:S04]  /*16470*/  LDL.LU R60, [R1+0x6c] ;  /* 0x00006c00013c7983 */ /* 0x000f280000300800 */
[----:B------:R0:W-:Y:S04]  /*16480*/  STL [R1+0x4f0], R0 ;  /* 0x0004f00001007387 */ /* 0x0001e80000100800 */
[----:B------:R-:W4:Y:S04]  /*16490*/  LDL.LU R31, [R1+0x68] ;  /* 0x00006800011f7983 */ /* 0x000f280000300800 */
[----:B------:R-:W4:Y:S01]  /*164a0*/  LDL.LU R6, [R1+0x64] ;  /* 0x0000640001067983 */ /* 0x000f220000300800 */
[----:B0-----:R-:W-:-:S05]  /*164b0*/  IMAD R0, R7, UR5, RZ ;  /* 0x0000000507007c24 */ /* 0x001fca000f8e02ff */
[----:B------:R0:W-:Y:S04]  /*164c0*/  STL [R1+0x4ec], R0 ;  /* 0x0004ec0001007387 */ /* 0x0001e80000100800 */
[----:B------:R-:W4:Y:S01]  /*164d0*/  LDL.LU R7, [R1+0x60] ;  /* 0x0000600001077983 */ /* 0x000f220000300800 */
[----:B0-----:R-:W-:-:S03]  /*164e0*/  IMAD R0, R61, UR5, RZ ;  /* 0x000000053d007c24 */ /* 0x001fc6000f8e02ff */
[----:B------:R-:W4:Y:S04]  /*164f0*/  LDL.LU R61, [R1+0x4c] ;  /* 0x00004c00013d7983 */ /* 0x000f280000300800 */
[----:B------:R0:W-:Y:S02]  /*16500*/  STL [R1+0x4e8], R0 ;  /* 0x0004e80001007387 */ /* 0x0001e40000100800 */
[----:B0-----:R-:W-:Y:S02]  /*16510*/  IMAD R0, R4, UR5, RZ ;  /* 0x0000000504007c24 */ /* 0x001fe4000f8e02ff */
[----:B------:R-:W-:Y:S02]  /*16520*/  IMAD R2, R8, UR5, RZ ;  /* 0x0000000508027c24 */ /* 0x000fe4000f8e02ff */
[----:B------:R-:W4:Y:S04]  /*16530*/  LDL.LU R8, [R1+0x48] ;  /* 0x0000480001087983 */ /* 0x000f280000300800 */
[----:B------:R0:W-:Y:S04]  /*16540*/  STL [R1+0x4e4], R0 ;  /* 0x0004e40001007387 */ /* 0x0001e80000100800 */
[----:B------:R1:W-:Y:S04]  /*16550*/  STL [R1+0x4e0], R2 ;  /* 0x0004e00201007387 */ /* 0x0003e80000100800 */
[----:B------:R-:W4:Y:S01]  /*16560*/  LDL.LU R3, [R1+0x38] ;  /* 0x0000380001037983 */ /* 0x000f220000300800 */
[----:B0-----:R-:W-:-:S03]  /*16570*/  IMAD R0, R14, UR5, RZ ;  /* 0x000000050e007c24 */ /* 0x001fc6000f8e02ff */
[----:B------:R-:W4:Y:S04]  /*16580*/  LDL.LU R4, [R1+0x34] ;  /* 0x0000340001047983 */ /* 0x000f280000300800 */
[----:B------:R0:W-:Y:S04]  /*16590*/  STL [R1+0x4dc], R0 ;  /* 0x0004dc0001007387 */ /* 0x0001e80000100800 */
[----:B------:R-:W4:Y:S01]  /*165a0*/  LDL.LU R14, [R1+0x30] ;  /* 0x00003000010e7983 */ /* 0x000f220000300800 */
[----:B------:R-:W-:-:S05]  /*165b0*/  IMAD R26, R27, UR5, RZ ;  /* 0x000000051b1a7c24 */ /* 0x000fca000f8e02ff */
[----:B------:R-:W-:Y:S01]  /*165c0*/  STL [R1+0x4d8], R26 ;  /* 0x0004d81a01007387 */ /* 0x000fe20000100800 */
[----:B-1----:R-:W-:Y:S02]  /*165d0*/  IMAD R2, R5, UR5, RZ ;  /* 0x0000000505027c24 */ /* 0x002fe4000f8e02ff */
[----:B0-----:R-:W-:Y:S02]  /*165e0*/  IMAD R0, R13, UR5, RZ ;  /* 0x000000050d007c24 */ /* 0x001fe4000f8e02ff */
[----:B------:R-:W4:Y:S04]  /*165f0*/  LDL.LU R13, [R1+0x2c] ;  /* 0x00002c00010d7983 */ /* 0x000f280000300800 */
[----:B------:R0:W-:Y:S04]  /*16600*/  STL [R1+0x4d4], R2 ;  /* 0x0004d40201007387 */ /* 0x0001e80000100800 */
[----:B------:R1:W-:Y:S01]  /*16610*/  STL [R1+0x4d0], R0 ;  /* 0x0004d00001007387 */ /* 0x0003e20000100800 */
[----:B0-----:R-:W-:-:S03]  /*16620*/  IMAD R2, R12, UR5, RZ ;  /* 0x000000050c027c24 */ /* 0x001fc6000f8e02ff */
[----:B-1----:R-:W4:Y:S04]  /*16630*/  LDL.LU R0, [R1+0x28] ;  /* 0x0000280001007983 */ /* 0x002f280000300800 */
[----:B------:R-:W4:Y:S04]  /*16640*/  LDL.LU R28, [R1+0x24] ;  /* 0x00002400011c7983 */ /* 0x000f280000300800 */
[----:B------:R-:W-:Y:S04]  /*16650*/  STL [R1+0x4cc], R2 ;  /* 0x0004cc0201007387 */ /* 0x000fe80000100800 */
[----:B------:R-:W4:Y:S04]  /*16660*/  LDL.LU R29, [R1+0x20] ;  /* 0x00002000011d7983 */ /* 0x000f280000300800 */
[----:B------:R-:W4:Y:S01]  /*16670*/  LDL.LU R26, [R1+0x17c] ;  /* 0x00017c00011a7983 */ /* 0x000f220000300800 */
[----:B------:R-:W-:-:S03]  /*16680*/  IMAD R5, R11, UR5, RZ ;  /* 0x000000050b057c24 */ /* 0x000fc6000f8e02ff */
[----:B------:R-:W4:Y:S04]  /*16690*/  LDL.LU R12, [R1+0x48c] ;  /* 0x00048c00010c7983 */ /* 0x000f280000300800 */
[----:B------:R-:W4:Y:S04]  /*166a0*/  LDL.LU R11, [R1+0x488] ;  /* 0x00048800010b7983 */ /* 0x000f280000300800 */
[----:B------:R0:W-:Y:S04]  /*166b0*/  STL [R1+0x4c8], R5 ;  /* 0x0004c80501007387 */ /* 0x0001e80000100800 */
[----:B------:R-:W4:Y:S04]  /*166c0*/  LDL.LU R27, [R1+0x484] ;  /* 0x00048400011b7983 */ /* 0x000f280000300800 */
[----:B0-----:R-:W4:Y:S01]  /*166d0*/  LDL.LU R5, [R1+0x480] ;  /* 0x0004800001057983 */ /* 0x001f220000300800 */
[----:B--2---:R-:W-:-:S05]  /*166e0*/  IMAD R2, R10, UR5, RZ ;  /* 0x000000050a027c24 */ /* 0x004fca000f8e02ff */
[----:B------:R4:W-:Y:S04]  /*166f0*/  STL [R1+0x4c4], R2 ;  /* 0x0004c40201007387 */ /* 0x0009e80000100800 */
[----:B------:R-:W2:Y:S01]  /*16700*/  LDL.LU R10, [R1+0x47c] ;  /* 0x00047c00010a7983 */ /* 0x000ea20000300800 */
[----:B---3--:R-:W-:Y:S02]  /*16710*/  IMAD R30, R30, UR5, RZ ;  /* 0x000000051e1e7c24 */ /* 0x008fe4000f8e02ff */
[----:B----4-:R-:W-:Y:S02]  /*16720*/  IMAD R2, R60, UR5, RZ ;  /* 0x000000053c027c24 */ /* 0x010fe4000f8e02ff */
[----:B------:R-:W3:Y:S04]  /*16730*/  LDL.LU R60, [R1+0x478] ;  /* 0x00047800013c7983 */ /* 0x000ee80000300800 */
[----:B------:R0:W-:Y:S04]  /*16740*/  STL [R1+0x4c0], R30 ;  /* 0x0004c01e01007387 */ /* 0x0001e80000100800 */
[----:B------:R1:W-:Y:S01]  /*16750*/  STL [R1+0x4bc], R2 ;  /* 0x0004bc0201007387 */ /* 0x0003e20000100800 */
[----:B0-----:R-:W-:-:S02]  /*16760*/  IMAD R30, R31, UR5, RZ ;  /* 0x000000051f1e7c24 */ /* 0x001fc4000f8e02ff */
[----:B-1----:R-:W-:Y:S02]  /*16770*/  IMAD R2, R6, UR5, RZ ;  /* 0x0000000506027c24 */ /* 0x002fe4000f8e02ff */
        /* <DEDUP_REMOVED lines=21> */
[----:B0-----:R-:W-:-:S03]  /*168d0*/  IMAD R2, R13, UR5, RZ ;  /* 0x000000050d027c24 */ /* 0x001fc6000f8e02ff */
[----:B------:R-:W4:Y:S04]  /*168e0*/  LDL.LU R13, [R1+0x458] ;  /* 0x00045800010d7983 */ /* 0x000f280000300800 */
[----:B------:R0:W-:Y:S01]  /*168f0*/  STL [R1+0x498], R2 ;  /* 0x0004980201007387 */ /* 0x0001e20000100800 */
[----:B------:R-:W-:Y:S02]  /*16900*/  IMAD R0, R0, UR5, RZ ;  /* 0x0000000500007c24 */ /* 0x000fe4000f8e02ff */
[----:B0-----:R-:W-:-:S03]  /*16910*/  IMAD R2, R28, UR5, RZ ;  /* 0x000000051c027c24 */ /* 0x001fc6000f8e02ff */
[----:B------:R0:W-:Y:S04]  /*16920*/  STL [R1+0x494], R0 ;  /* 0x0004940001007387 */ /* 0x0001e80000100800 */
[----:B------:R1:W-:Y:S01]  /*16930*/  STL [R1+0x490], R2 ;  /* 0x0004900201007387 */ /* 0x0003e20000100800 */
[----:B------:R-:W-:Y:S02]  /*16940*/  IMAD R28, R29, UR5, RZ ;  /* 0x000000051d1c7c24 */ /* 0x000fe4000f8e02ff */
[----:B0-----:R-:W-:-:S03]  /*16950*/  IMAD R0, R26, UR5, RZ ;  /* 0x000000051a007c24 */ /* 0x001fc6000f8e02ff */
[----:B------:R-:W-:Y:S01]  /*16960*/  STL [R1+0x22c], R28 ;  /* 0x00022c1c01007387 */ /* 0x000fe20000100800 */
[----:B-1----:R-:W-:-:S03]  /*16970*/  IMAD R2, R12, UR5, RZ ;  /* 0x000000050c027c24 */ /* 0x002fc6000f8e02ff */
[----:B------:R-:W4:Y:S04]  /*16980*/  LDL.LU R12, [R1+0x454] ;  /* 0x00045400010c7983 */ /* 0x000f280000300800 */
[----:B------:R0:W-:Y:S04]  /*16990*/  STL [R1+0x228], R0 ;  /* 0x0002280001007387 */ /* 0x0001e80000100800 */
[----:B------:R1:W-:Y:S01]  /*169a0*/  STL [R1+0x224], R2 ;  /* 0x0002240201007387 */ /* 0x0003e20000100800 */
[----:B------:R-:W-:Y:S02]  /*169b0*/  IMAD R26, R27, UR5, RZ ;  /* 0x000000051b1a7c24 */ /* 0x000fe4000f8e02ff */
[----:B0-----:R-:W-:-:S02]  /*169c0*/  IMAD R0, R11, UR5, RZ ;  /* 0x000000050b007c24 */ /* 0x001fc4000f8e02ff */
[----:B------:R-:W4:Y:S01]  /*169d0*/  LDL.LU R11, [R1+0x450] ;  /* 0x00045000010b7983 */ /* 0x000f220000300800 */
[----:B-1----:R-:W-:-:S03]  /*169e0*/  IMAD R2, R5, UR5, RZ ;  /* 0x0000000505027c24 */ /* 0x002fc6000f8e02ff */
[----:B------:R2:W-:Y:S04]  /*169f0*/  STL [R1+0x220], R0 ;  /* 0x0002200001007387 */ /* 0x0005e80000100800 */
[----:B------:R-:W-:Y:S04]  /*16a00*/  STL [R1+0x21c], R26 ;  /* 0x00021c1a01007387 */ /* 0x000fe80000100800 */
[----:B------:R-:W4:Y:S04]  /*16a10*/  LDL.LU R30, [R1+0x44c] ;  /* 0x00044c00011e7983 */ /* 0x000f280000300800 */
[----:B------:R-:W-:Y:S01]  /*16a20*/  STL [R1+0x218], R2 ;  /* 0x0002180201007387 */ /* 0x000fe20000100800 */
[----:B--2---:R-:W-:-:S03]  /*16a30*/  IMAD R0, R10, UR5, RZ ;  /* 0x000000050a007c24 */ /* 0x004fc6000f8e02ff */
[----:B------:R-:W2:Y:S04]  /*16a40*/  LDL.LU R10, [R1+0x448] ;  /* 0x00044800010a7983 */ /* 0x000ea80000300800 */
[----:B------:R3:W-:Y:S04]  /*16a50*/  STL [R1+0x214], R0 ;  /* 0x0002140001007387 */ /* 0x0007e80000100800 */
[----:B------:R-:W2:Y:S01]  /*16a60*/  LDL.LU R31, [R1+0x444] ;  /* 0x00044400011f7983 */ /* 0x000ea20000300800 */
[----:B---3--:R-:W-:-:S03]  /*16a70*/  IMAD R0, R60, UR5, RZ ;  /* 0x000000053c007c24 */ /* 0x008fc6000f8e02ff */
[----:B------:R-:W3:Y:S04]  /*16a80*/  LDL.LU R60, [R1+0x440] ;  /* 0x00044000013c7983 */ /* 0x000ee80000300800 */
[----:B------:R4:W-:Y:S04]  /*16a90*/  STL [R1+0x210], R0 ;  /* 0x0002100001007387 */ /* 0x0009e80000100800 */
[----:B------:R-:W3:Y:S01]  /*16aa0*/  LDL.LU R5, [R1+0x43c] ;  /* 0x00043c0001057983 */ /* 0x000ee20000300800 */
[----:B----4-:R-:W-:-:S03]  /*16ab0*/  IMAD R0, R6, UR5, RZ ;  /* 0x0000000506007c24 */ /* 0x010fc6000f8e02ff */
[----:B------:R-:W4:Y:S04]  /*16ac0*/  LDL.LU R6, [R1+0x438] ;  /* 0x0004380001067983 */ /* 0x000f280000300800 */
[----:B------:R0:W-:Y:S02]  /*16ad0*/  STL [R1+0x20c], R0 ;  /* 0x00020c0001007387 */ /* 0x0001e40000100800 */
[----:B0-----:R-:W-:Y:S02]  /*16ae0*/  IMAD R0, R7, UR5, RZ ;  /* 0x0000000507007c24 */ /* 0x001fe4000f8e02ff */
[----:B------:R-:W-:Y:S02]  /*16af0*/  IMAD R2, R61, UR5, RZ ;  /* 0x000000053d027c24 */ /* 0x000fe4000f8e02ff */
[----:B------:R-:W4:Y:S04]  /*16b00*/  LDL.LU R61, [R1+0x434] ;  /* 0x00043400013d7983 */ /* 0x000f280000300800 */
[----:B------:R0:W-:Y:S04]  /*16b10*/  STL [R1+0x208], R0 ;  /* 0x0002080001007387 */ /* 0x0001e80000100800 */
[----:B------:R-:W-:Y:S04]  /*16b20*/  STL [R1+0x204], R2 ;  /* 0x0002040201007387 */ /* 0x000fe80000100800 */
[----:B------:R-:W4:Y:S01]  /*16b30*/  LDL.LU R27, [R1+0x430] ;  /* 0x00043000011b7983 */ /* 0x000f220000300800 */
[----:B0-----:R-:W-:-:S03]  /*16b40*/  IMAD R0, R8, UR5, RZ ;  /* 0x0000000508007c24 */ /* 0x001fc6000f8e02ff */
[----:B------:R-:W4:Y:S04]  /*16b50*/  LDL.LU R7, [R1+0x42c] ;  /* 0x00042c0001077983 */ /* 0x000f280000300800 */
[----:B------:R0:W-:Y:S04]  /*16b60*/  STL [R1+0x200], R0 ;  /* 0x0002000001007387 */ /* 0x0001e80000100800 */
[----:B------:R-:W4:Y:S01]  /*16b70*/  LDL.LU R8, [R1+0x428] ;  /* 0x0004280001087983 */ /* 0x000f220000300800 */
[----:B------:R-:W-:-:S05]  /*16b80*/  IMAD R3, R3, UR5, RZ ;  /* 0x0000000503037c24 */ /* 0x000fca000f8e02ff */
[----:B------:R-:W-:Y:S01]  /*16b90*/  STL [R1+0x1fc], R3 ;  /* 0x0001fc0301007387 */ /* 0x000fe20000100800 */
[----:B0-----:R-:W-:-:S03]  /*16ba0*/  IMAD R0, R14, UR5, RZ ;  /* 0x000000050e007c24 */ /* 0x001fc6000f8e02ff */
[----:B------:R-:W4:Y:S01]  /*16bb0*/  LDL.LU R14, [R1+0x424] ;  /* 0x00042400010e7983 */ /* 0x000f220000300800 */
[----:B------:R-:W-:-:S05]  /*16bc0*/  IMAD R2, R4, UR5, RZ ;  /* 0x0000000504027c24 */ /* 0x000fca000f8e02ff */
        /* <DEDUP_REMOVED lines=9> */
[----:B------:R-:W-:-:S03]  /*16c60*/  IMAD R3, R12, UR5, RZ ;  /* 0x000000050c037c24 */ /* 0x000fc6000f8e02ff */
[----:B------:R-:W4:Y:S04]  /*16c70*/  LDL.LU R12, [R1+0x40c] ;  /* 0x00040c00010c7983 */ /* 0x000f280000300800 */
[----:B------:R1:W-:Y:S01]  /*16c80*/  STL [R1+0x1ec], R3 ;  /* 0x0001ec0301007387 */ /* 0x0003e20000100800 */
[----:B0-----:R-:W-:-:S03]  /*16c90*/  IMAD R2, R11, UR5, RZ ;  /* 0x000000050b027c24 */ /* 0x001fc6000f8e02ff */
[----:B-1----:R-:W4:Y:S04]  /*16ca0*/  LDL.LU R3, [R1+0x408] ;  /* 0x0004080001037983 */ /* 0x002f280000300800 */
[----:B------:R-:W4:Y:S04]  /*16cb0*/  LDL.LU R4, [R1+0x404] ;  /* 0x0004040001047983 */ /* 0x000f280000300800 */
[----:B------:R2:W-:Y:S04]  /*16cc0*/  STL [R1+0x1e8], R2 ;  /* 0x0001e80201007387 */ /* 0x0005e80000100800 */
[----:B------:R-:W4:Y:S01]  /*16cd0*/  LDL.LU R11, [R1+0x400] ;  /* 0x00040000010b7983 */ /* 0x000f220000300800 */
[----:B------:R-:W-:-:S02]  /*16ce0*/  IMAD R30, R30, UR5, RZ ;  /* 0x000000051e1e7c24 */ /* 0x000fc4000f8e02ff */
[----:B--2---:R-:W-:Y:S02]  /*16cf0*/  IMAD R2, R10, UR5, RZ ;  /* 0x000000050a027c24 */ /* 0x004fe4000f8e02ff */
[----:B------:R-:W2:Y:S04]  /*16d00*/  LDL.LU R10, [R1+0x3fc] ;  /* 0x0003fc00010a7983 */ /* 0x000ea80000300800 */
[----:B------:R0:W-:Y:S04]  /*16d10*/  STL [R1+0x1e4], R30 ;  /* 0x0001e41e01007387 */ /* 0x0001e80000100800 */
[----:B------:R3:W-:Y:S01]  /*16d20*/  STL [R1+0x1e0], R2 ;  /* 0x0001e00201007387 */ /* 0x0007e20000100800 */
[----:B0-----:R-:W-:-:S02]  /*16d30*/  IMAD R30, R31, UR5, RZ ;  /* 0x000000051f1e7c24 */ /* 0x001fc4000f8e02ff */
[----:B---3--:R-:W-:Y:S02]  /*16d40*/  IMAD R2, R60, UR5, RZ ;  /* 0x000000053c027c24 */ /* 0x008fe4000f8e02ff */
[----:B------:R-:W3:Y:S04]  /*16d50*/  LDL.LU R60, [R1+0x3f8] ;  /* 0x0003f800013c7983 */ /* 0x000ee80000300800 */
[----:B------:R0:W-:Y:S04]  /*16d60*/  STL [R1+0x1dc], R30 ;  /* 0x0001dc1e01007387 */ /* 0x0001e80000100800 */
[----:B------:R4:W-:Y:S01]  /*16d70*/  STL [R1+0x1d8], R2 ;  /* 0x0001d80201007387 */ /* 0x0009e20000100800 */
[----:B0-----:R-:W-:-:S03]  /*16d80*/  IMAD R30, R5, UR5, RZ ;  /* 0x00000005051e7c24 */ /* 0x001fc6000f8e02ff */
[----:B------:R-:W3:Y:S01]  /*16d90*/  LDL.LU R5, [R1+0x3f4] ;  /* 0x0003f40001057983 */ /* 0x000ee20000300800 */
[----:B----4-:R-:W-:-:S03]  /*16da0*/  IMAD R2, R6, UR5, RZ ;  /* 0x0000000506027c24 */ /* 0x010fc6000f8e02ff */
[----:B------:R-:W-:Y:S04]  /*16db0*/  STL [R1+0x1d4], R30 ;  /* 0x0001d41e01007387 */ /* 0x000fe80000100800 */
[----:B------:R-:W4:Y:S04]  /*16dc0*/  LDL.LU R6, [R1+0x3f0] ;  /* 0x0003f00001067983 */ /* 0x000f280000300800 */
[----:B------:R0:W-:Y:S02]  /*16dd0*/  STL [R1+0x1d0], R2 ;  /* 0x0001d00201007387 */ /* 0x0001e40000100800 */
[----:B0-----:R-:W-:-:S02]  /*16de0*/  IMAD R2, R61, UR5, RZ ;  /* 0x000000053d027c24 */ /* 0x001fc4000f8e02ff */
[----:B------:R-:W4:Y:S04]  /*16df0*/  LDL.LU R61, [R1+0x3ec] ;  /* 0x0003ec00013d7983 */ /* 0x000f280000300800 */
[----:B------:R0:W-:Y:S01]  /*16e00*/  STL [R1+0x1cc], R2 ;  /* 0x0001cc0201007387 */ /* 0x0001e20000100800 */
[----:B------:R-:W-:Y:S02]  /*16e10*/  IMAD R27, R27, UR5, RZ ;  /* 0x000000051b1b7c24 */ /* 0x000fe4000f8e02ff */
[----:B------:R-:W-:-:S03]  /*16e20*/  IMAD R7, R7, UR5, RZ ;  /* 0x0000000507077c24 */ /* 0x000fc6000f8e02ff */
        /* <DEDUP_REMOVED lines=12> */
[----:B------:R0:W-:Y:S01]  /*16ef0*/  STL [R1+0x1b8], R0 ;  /* 0x0001b80001007387 */ /* 0x0001e20000100800 */
[----:B------:R-:W-:-:S03]  /*16f00*/  IMAD R28, R29, UR5, RZ ;  /* 0x000000051d1c7c24 */ /* 0x000fc6000f8e02ff */
[----:B------:R1:W-:Y:S01]  /*16f10*/  STL [R1+0x1b4], R2 ;  /* 0x0001b40201007387 */ /* 0x0003e20000100800 */
[----:B0-----:R-:W-:-:S03]  /*16f20*/  IMAD R0, R26, UR5, RZ ;  /* 0x000000051a007c24 */ /* 0x001fc6000f8e02ff */
[----:B------:R-:W-:Y:S01]  /*16f30*/  STL [R1+0x1b0], R28 ;  /* 0x0001b01c01007387 */ /* 0x000fe20000100800 */
[----:B-1----:R-:W-:-:S03]  /*16f40*/  IMAD R2, R13, UR5, RZ ;  /* 0x000000050d027c24 */ /* 0x002fc6000f8e02ff */
[----:B------:R-:W4:Y:S04]  /*16f50*/  LDL.LU R13, [R1+0x3d8] ;  /* 0x0003d800010d7983 */ /* 0x000f280000300800 */
[----:B------:R0:W-:Y:S04]  /*16f60*/  STL [R1+0x1ac], R0 ;  /* 0x0001ac0001007387 */ /* 0x0001e80000100800 */
[----:B------:R1:W-:Y:S01]  /*16f70*/  STL [R1+0x1a8], R2 ;  /* 0x0001a80201007387 */ /* 0x0003e20000100800 */
[----:B0-----:R-:W-:Y:S02]  /*16f80*/  IMAD R0, R12, UR5, RZ ;  /* 0x000000050c007c24 */ /* 0x001fe4000f8e02ff */
[----:B------:R-:W-:Y:S01]  /*16f90*/  IMAD R3, R3, UR5, RZ ;  /* 0x0000000503037c24 */ /* 0x000fe2000f8e02ff */
[----:B------:R-:W4:Y:S01]  /*16fa0*/  LDL.LU R12, [R1+0x3d4] ;  /* 0x0003d400010c7983 */ /* 0x000f220000300800 */
        /* <DEDUP_REMOVED lines=17> */
[----:B0-----:R-:W-:-:S05]  /*170c0*/  IMAD R0, R5, UR5, RZ ;  /* 0x0000000505007c24 */ /* 0x001fca000f8e02ff */
[----:B------:R0:W-:Y:S01]  /*170d0*/  STL [R1+0x18c], R0 ;  /* 0x00018c0001007387 */ /* 0x0001e20000100800 */
[----:B----4-:R-:W-:-:S05]  /*170e0*/  IMAD R2, R6, UR5, RZ ;  /* 0x0000000506027c24 */ /* 0x010fca000f8e02ff */
[----:B------:R1:W-:Y:S04]  /*170f0*/  STL [R1+0x188], R2 ;  /* 0x0001880201007387 */ /* 0x0003e80000100800 */
[----:B------:R-:W4:Y:S04]  /*17100*/  LDL.LU R5, [R1+0x3b4] ;  /* 0x0003b40001057983 */ /* 0x000f280000300800 */
[----:B------:R-:W4:Y:S01]  /*17110*/  LDL.LU R6, [R1+0x3b0] ;  /* 0x0003b00001067983 */ /* 0x000f220000300800 */
[----:B0-----:R-:W-:-:S05]  /*17120*/  IMAD R0, R61, UR5, RZ ;  /* 0x000000053d007c24 */ /* 0x001fca000f8e02ff */
[----:B------:R0:W-:Y:S04]  /*17130*/  STL [R1+0x184], R0 ;  /* 0x0001840001007387 */ /* 0x0001e80000100800 */
[----:B------:R-:W4:Y:S01]  /*17140*/  LDL.LU R61, [R1+0x3ac] ;  /* 0x0003ac00013d7983 */ /* 0x000f220000300800 */
[----:B------:R-:W-:-:S05]  /*17150*/  IMAD R26, R27, UR5, RZ ;  /* 0x000000051b1a7c24 */ /* 0x000fca000f8e02ff */
[----:B------:R-:W-:Y:S01]  /*17160*/  STL [R1+0x180], R26 ;  /* 0x0001801a01007387 */ /* 0x000fe20000100800 */
[----:B-1----:R-:W-:-:S03]  /*17170*/  IMAD R2, R7, UR5, RZ ;  /* 0x0000000507027c24 */ /* 0x002fc6000f8e02ff */
[----:B------:R-:W4:Y:S04]  /*17180*/  LDL.LU R7, [R1+0x3a8] ;  /* 0x0003a80001077983 */ /* 0x000f280000300800 */
[----:B------:R1:W-:Y:S01]  /*17190*/  STL [R1+0x17c], R2 ;  /* 0x00017c0201007387 */ /* 0x0003e20000100800 */
[----:B0-----:R-:W-:-:S05]  /*171a0*/  IMAD R0, R8, UR5, RZ ;  /* 0x0000000508007c24 */ /* 0x001fca000f8e02ff */
[----:B------:R0:W-:Y:S01]  /*171b0*/  STL [R1+0x178], R0 ;  /* 0x0001780001007387 */ /* 0x0001e20000100800 */
[----:B-1----:R-:W-:-:S03]  /*171c0*/  IMAD R2, R14, UR5, RZ ;  /* 0x000000050e027c24 */ /* 0x002fc6000f8e02ff */
[----:B0-----:R-:W4:Y:S04]  /*171d0*/  LDL.LU R0, [R1+0x3a4] ;  /* 0x0003a40001007983 */ /* 0x001f280000300800 */
[----:B------:R-:W4:Y:S04]  /*171e0*/  LDL.LU R28, [R1+0x3a0] ;  /* 0x0003a000011c7983 */ /* 0x000f280000300800 */
[----:B------:R-:W-:Y:S04]  /*171f0*/  STL [R1+0x174], R2 ;  /* 0x0001740201007387 */ /* 0x000fe80000100800 */
[----:B------:R-:W4:Y:S04]  /*17200*/  LDL.LU R29, [R1+0x39c] ;  /* 0x00039c00011d7983 */ /* 0x000f280000300800 */
[----:B------:R-:W4:Y:S04]  /*17210*/  LDL.LU R26, [R1+0x398] ;  /* 0x00039800011a7983 */ /* 0x000f280000300800 */
[----:B------:R-:W4:Y:S04]  /*17220*/  LDL.LU R8, [R1+0x394] ;  /* 0x0003940001087983 */ /* 0x000f280000300800 */
[----:B------:R-:W4:Y:S01]  /*17230*/  LDL.LU R14, [R1+0x390] ;  /* 0x00039000010e7983 */ /* 0x000f220000300800 */
[----:B------:R-:W-:-:S05]  /*17240*/  IMAD R13, R13, UR5, RZ ;  /* 0x000000050d0d7c24 */ /* 0x000fca000f8e02ff */
[----:B------:R0:W-:Y:S04]  /*17250*/  STL [R1+0x170], R13 ;  /* 0x0001700d01007387 */ /* 0x0001e80000100800 */
[----:B------:R-:W4:Y:S04]  /*17260*/  LDL.LU R27, [R1+0x38c] ;  /* 0x00038c00011b7983 */ /* 0x000f280000300800 */
[----:B0-----:R-:W4:Y:S01]  /*17270*/  LDL.LU R13, [R1+0x388] ;  /* 0x00038800010d7983 */ /* 0x001f220000300800 */
[----:B------:R-:W-:-:S05]  /*17280*/  IMAD R2, R12, UR5, RZ ;  /* 0x000000050c027c24 */ /* 0x000fca000f8e02ff */
[----:B------:R0:W-:Y:S04]  /*17290*/  STL [R1+0x16c], R2 ;  /* 0x00016c0201007387 */ /* 0x0001e80000100800 */
[----:B------:R-:W4:Y:S01]  /*172a0*/  LDL.LU R12, [R1+0x384] ;  /* 0x00038400010c7983 */ /* 0x000f220000300800 */
[----:B------:R-:W-:Y:S02]  /*172b0*/  IMAD R30, R30, UR5, RZ ;  /* 0x000000051e1e7c24 */ /* 0x000fe4000f8e02ff */
[----:B0-----:R-:W-:Y:S02]  /*172c0*/  IMAD R2, R11, UR5, RZ ;  /* 0x000000050b027c24 */ /* 0x001fe4000f8e02ff */
[----:B------:R-:W4:Y:S04]  /*172d0*/  LDL.LU R11, [R1+0x380] ;  /* 0x00038000010b7983 */ /* 0x000f280000300800 */
[----:B------:R0:W-:Y:S04]  /*172e0*/  STL [R1+0x168], R30 ;  /* 0x0001681e01007387 */ /* 0x0001e80000100800 */
[----:B------:R2:W-:Y:S01]  /*172f0*/  STL [R1+0x164], R2 ;  /* 0x0001640201007387 */ /* 0x0005e20000100800 */
[----:B0-----:R-:W-:-:S02]  /*17300*/  IMAD R30, R31, UR5, RZ ;  /* 0x000000051f1e7c24 */ /* 0x001fc4000f8e02ff */
[----:B--2---:R-:W-:Y:S02]  /*17310*/  IMAD R2, R10, UR5, RZ ;  /* 0x000000050a027c24 */ /* 0x004fe4000f8e02ff */
[----:B------:R-:W2:Y:S04]  /*17320*/  LDL.LU R10, [R1+0x37c] ;  /* 0x00037c00010a7983 */ /* 0x000ea80000300800 */
[----:B------:R0:W-:Y:S04]  /*17330*/  STL [R1+0x160], R30 ;  /* 0x0001601e01007387 */ /* 0x0001e80000100800 */
[----:B------:R3:W-:Y:S01]  /*17340*/  STL [R1+0x15c], R2 ;  /* 0x00015c0201007387 */ /* 0x0007e20000100800 */
[----:B0-----:R-:W-:-:S03]  /*17350*/  IMAD R30, R3, UR5, RZ ;  /* 0x00000005031e7c24 */ /* 0x001fc6000f8e02ff */
[----:B------:R-:W2:Y:S01]  /*17360*/  LDL.LU R3, [R1+0x378] ;  /* 0x0003780001037983 */ /* 0x000ea20000300800 */
[----:B---3--:R-:W-:-:S03]  /*17370*/  IMAD R2, R60, UR5, RZ ;  /* 0x000000053c027c24 */ /* 0x008fc6000f8e02ff */
[----:B------:R-:W-:Y:S04]  /*17380*/  STL [R1+0x158], R30 ;  /* 0x0001581e01007387 */ /* 0x000fe80000100800 */
[----:B------:R-:W3:Y:S04]  /*17390*/  LDL.LU R60, [R1+0x374] ;  /* 0x00037400013c7983 */ /* 0x000ee80000300800 */
[----:B------:R0:W-:Y:S02]  /*173a0*/  STL [R1+0x154], R2 ;  /* 0x0001540201007387 */ /* 0x0001e40000100800 */
[----:B0-----:R-:W-:-:S02]  /*173b0*/  IMAD R2, R4, UR5, RZ ;  /* 0x0000000504027c24 */ /* 0x001fc4000f8e02ff */
[----:B------:R-:W3:Y:S04]  /*173c0*/  LDL.LU R4, [R1+0x370] ;  /* 0x0003700001047983 */ /* 0x000ee80000300800 */
[----:B------:R-:W-:Y:S01]  /*173d0*/  STL [R1+0x150], R2 ;  /* 0x0001500201007387 */ /* 0x000fe20000100800 */
[----:B----4-:R-:W-:Y:S02]  /*173e0*/  IMAD R5, R5, UR5, RZ ;  /* 0x0000000505057c24 */ /* 0x010fe4000f8e02ff */
[----:B------:R-:W-:-:S03]  /*173f0*/  IMAD R6, R6, UR5, RZ ;  /* 0x0000000506067c24 */ /* 0x000fc6000f8e02ff */
[----:B------:R0:W-:Y:S04]  /*17400*/  STL [R1+0x14c], R5 ;  /* 0x00014c0501007387 */ /* 0x0001e80000100800 */
[----:B0-----:R-:W4:Y:S01]  /*17410*/  LDL.LU R5, [R1+0x36c] ;  /* 0x00036c0001057983 */ /* 0x001f220000300800 */
[----:B------:R-:W-:-:S03]  /*17420*/  IMAD R2, R61, UR5, RZ ;  /* 0x000000053d027c24 */ /* 0x000fc6000f8e02ff */
        /* <DEDUP_REMOVED lines=18> */
[----:B0-----:R-:W-:-:S03]  /*17550*/  IMAD R0, R14, UR5, RZ ;  /* 0x000000050e007c24 */ /* 0x001fc6000f8e02ff */
[----:B------:R-:W4:Y:S01]  /*17560*/  LDL.LU R14, [R1+0x358] ;  /* 0x00035800010e7983 */ /* 0x000f220000300800 */
[----:B------:R-:W-:-:S03]  /*17570*/  IMAD R26, R27, UR5, RZ ;  /* 0x000000051b1a7c24 */ /* 0x000fc6000f8e02ff */
[----:B------:R0:W-:Y:S01]  /*17580*/  STL [R1+0x128], R0 ;  /* 0x0001280001007387 */ /* 0x0001e20000100800 */
[----:B-1----:R-:W-:-:S03]  /*17590*/  IMAD R2, R13, UR5, RZ ;  /* 0x000000050d027c24 */ /* 0x002fc6000f8e02ff */
[----:B------:R-:W-:Y:S04]  /*175a0*/  STL [R1+0x124], R26 ;  /* 0x0001241a01007387 */ /* 0x000fe80000100800 */
[----:B------:R-:W4:Y:S01]  /*175b0*/  LDL.LU R30, [R1+0x354] ;  /* 0x00035400011e7983 */ /* 0x000f220000300800 */
[----:B0-----:R-:W-:-:S03]  /*175c0*/  IMAD R0, R12, UR5, RZ ;  /* 0x000000050c007c24 */ /* 0x001fc6000f8e02ff */
        /* <DEDUP_REMOVED lines=8> */
[----:B--2---:R-:W-:-:S03]  /*17650*/  IMAD R0, R10, UR5, RZ ;  /* 0x000000050a007c24 */ /* 0x004fc6000f8e02ff */
[----:B------:R-:W2:Y:S04]  /*17660*/  LDL.LU R10, [R1+0x340] ;  /* 0x00034000010a7983 */ /* 0x000ea80000300800 */
[----:B------:R3:W-:Y:S01]  /*17670*/  STL [R1+0x114], R0 ;  /* 0x0001140001007387 */ /* 0x0007e20000100800 */
[----:B------:R-:W-:Y:S02]  /*17680*/  IMAD R2, R3, UR5, RZ ;  /* 0x0000000503027c24 */ /* 0x000fe4000f8e02ff */
[----:B---3--:R-:W-:Y:S02]  /*17690*/  IMAD R0, R60, UR5, RZ ;  /* 0x000000053c007c24 */ /* 0x008fe4000f8e02ff */
[----:B------:R-:W3:Y:S04]  /*176a0*/  LDL.LU R60, [R1+0x33c] ;  /* 0x00033c00013c7983 */ /* 0x000ee80000300800 */
[----:B------:R0:W-:Y:S04]  /*176b0*/  STL [R1+0x110], R2 ;  /* 0x0001100201007387 */ /* 0x0001e80000100800 */
[----:B------:R1:W-:Y:S01]  /*176c0*/  STL [R1+0x10c], R0 ;  /* 0x00010c0001007387 */ /* 0x0003e20000100800 */
[----:B0-----:R-:W-:-:S03]  /*176d0*/  IMAD R2, R4, UR5, RZ ;  /* 0x0000000504027c24 */ /* 0x001fc6000f8e02ff */
[----:B-1----:R-:W3:Y:S04]  /*176e0*/  LDL.LU R0, [R1+0x338] ;  /* 0x0003380001007983 */ /* 0x002ee80000300800 */
[----:B------:R-:W3:Y:S04]  /*176f0*/  LDL.LU R28, [R1+0x334] ;  /* 0x00033400011c7983 */ /* 0x000ee80000300800 */
[----:B------:R0:W-:Y:S04]  /*17700*/  STL [R1+0x108], R2 ;  /* 0x0001080201007387 */ /* 0x0001e80000100800 */
[----:B------:R-:W3:Y:S01]  /*17710*/  LDL.LU R4, [R1+0x330] ;  /* 0x0003300001047983 */ /* 0x000ee20000300800 */
[----:B----4-:R-:W-:-:S05]  /*17720*/  IMAD R5, R5, UR5, RZ ;  /* 0x0000000505057c24 */ /* 0x010fca000f8e02ff */
[----:B------:R-:W-:Y:S01]  /*17730*/  STL [R1+0x104], R5 ;  /* 0x0001040501007387 */ /* 0x000fe20000100800 */
        /* <DEDUP_REMOVED lines=8> */
[----:B------:R-:W-:Y:S04]  /*177c0*/  STL [R1+0xf8], R2 ;  /* 0x0000f80201007387 */ /* 0x000fe80000100800 */
[----:B------:R-:W4:Y:S04]  /*177d0*/  LDL.LU R27, [R1+0x320] ;  /* 0x00032000011b7983 */ /* 0x000f280000300800 */
[----:B-1----:R-:W4:Y:S04]  /*177e0*/  LDL.LU R3, [R1+0x31c] ;  /* 0x00031c0001037983 */ /* 0x002f280000300800 */
[----:B------:R-:W4:Y:S04]  /*177f0*/  LDL.LU R5, [R1+0x318] ;  /* 0x0003180001057983 */ /* 0x000f280000300800 */
[----:B------:R-:W4:Y:S01]  /*17800*/  LDL.LU R6, [R1+0x314] ;  /* 0x0003140001067983 */ /* 0x000f220000300800 */
[----:B------:R-:W-:-:S05]  /*17810*/  IMAD R7, R8, UR5, RZ ;  /* 0x0000000508077c24 */ /* 0x000fca000f8e02ff */
[----:B------:R0:W-:Y:S04]  /*17820*/  STL [R1+0xf4], R7 ;  /* 0x0000f40701007387 */ /* 0x0001e80000100800 */
[----:B0-----:R-:W4:Y:S01]  /*17830*/  LDL.LU R7, [R1+0x310] ;  /* 0x0003100001077983 */ /* 0x001f220000300800 */
[----:B------:R-:W-:-:S03]  /*17840*/  IMAD R2, R14, UR5, RZ ;  /* 0x000000050e027c24 */ /* 0x000fc6000f8e02ff */
[----:B------:R-:W4:Y:S04]  /*17850*/  LDL.LU R8, [R1+0x30c] ;  /* 0x00030c0001087983 */ /* 0x000f280000300800 */
[----:B------:R0:W-:Y:S04]  /*17860*/  STL [R1+0xf0], R2 ;  /* 0x0000f00201007387 */ /* 0x0001e80000100800 */
[----:B------:R-:W4:Y:S01]  /*17870*/  LDL.LU R14, [R1+0x308] ;  /* 0x00030800010e7983 */ /* 0x000f220000300800 */
[----:B------:R-:W-:Y:S02]  /*17880*/  IMAD R30, R30, UR5, RZ ;  /* 0x000000051e1e7c24 */ /* 0x000fe4000f8e02ff */
[----:B0-----:R-:W-:-:S02]  /*17890*/  IMAD R2, R13, UR5, RZ ;  /* 0x000000050d027c24 */ /* 0x001fc4000f8e02ff */
        /* <DEDUP_REMOVED lines=9> */
[----:B------:R-:W4:Y:S04]  /*17930*/  LDL.LU R11, [R1+0x2fc] ;  /* 0x0002fc00010b7983 */ /* 0x000f280000300800 */
[----:B------:R-:W-:Y:S01]  /*17940*/  STL [R1+0xdc], R30 ;  /* 0x0000dc1e01007387 */ /* 0x000fe20000100800 */
[----:B--2---:R-:W-:-:S03]  /*17950*/  IMAD R2, R10, UR5, RZ ;  /* 0x000000050a027c24 */ /* 0x004fc6000f8e02ff */
[----:B------:R-:W2:Y:S04]  /*17960*/  LDL.LU R10, [R1+0x2f8] ;  /* 0x0002f800010a7983 */ /* 0x000ea80000300800 */
[----:B------:R3:W-:Y:S02]  /*17970*/  STL [R1+0xd8], R2 ;  /* 0x0000d80201007387 */ /* 0x0007e40000100800 */
[----:B---3--:R-:W-:Y:S02]  /*17980*/  IMAD R2, R60, UR5, RZ ;  /* 0x000000053c027c24 */ /* 0x008fe4000f8e02ff */
[----:B------:R-:W3:Y:S04]  /*17990*/  LDL.LU R60, [R1+0x2f4] ;  /* 0x0002f400013c7983 */ /* 0x000ee80000300800 */
[----:B------:R0:W-:Y:S01]  /*179a0*/  STL [R1+0xd4], R2 ;  /* 0x0000d40201007387 */ /* 0x0001e20000100800 */
[----:B------:R-:W-:-:S02]  /*179b0*/  IMAD R30, R0, UR5, RZ ;  /* 0x00000005001e7c24 */ /* 0x000fc4000f8e02ff */
[----:B------:R-:W-:-:S03]  /*179c0*/  IMAD R0, R28, UR5, RZ ;  /* 0x000000051c007c24 */ /* 0x000fc6000f8e02ff */
[----:B------:R-:W-:Y:S01]  /*179d0*/  STL [R1+0xd0], R30 ;  /* 0x0000d01e01007387 */ /* 0x000fe20000100800 */
[----:B0-----:R-:W-:-:S03]  /*179e0*/  IMAD R2, R4, UR5, RZ ;  /* 0x0000000504027c24 */ /* 0x001fc6000f8e02ff */
[----:B------:R-:W3:Y:S04]  /*179f0*/  LDL.LU R4, [R1+0x2f0] ;  /* 0x0002f00001047983 */ /* 0x000ee80000300800 */
[----:B------:R0:W-:Y:S04]  /*17a00*/  STL [R1+0xcc], R0 ;  /* 0x0000cc0001007387 */ /* 0x0001e80000100800 */
[----:B------:R4:W-:Y:S01]  /*17a10*/  STL [R1+0xc8], R2 ;  /* 0x0000c80201007387 */ /* 0x0009e20000100800 */
[----:B0-----:R-:W-:-:S05]  /*17a20*/  IMAD R0, R9, UR5, RZ ;  /* 0x0000000509007c24 */ /* 0x001fca000f8e02ff */
[----:B------:R0:W-:Y:S01]  /*17a30*/  STL [R1+0x41a0], R0 ;  /* 0x0041a00001007387 */ /* 0x0001e20000100800 */
[----:B----4-:R-:W-:-:S03]  /*17a40*/  IMAD R2, R61, UR5, RZ ;  /* 0x000000053d027c24 */ /* 0x010fc6000f8e02ff */
[----:B------:R-:W4:Y:S04]  /*17a50*/  LDL.LU R61, [R1+0x2ec] ;  /* 0x0002ec00013d7983 */ /* 0x000f280000300800 */
[----:B------:R1:W-:Y:S01]  /*17a60*/  STL [R1+0xc0], R2 ;  /* 0x0000c00201007387 */ /* 0x0003e20000100800 */
[----:B0-----:R-:W-:Y:S02]  /*17a70*/  IMAD R0, R29, UR5, RZ ;  /* 0x000000051d007c24 */ /* 0x001fe4000f8e02ff */
[----:B-1----:R-:W-:-:S03]  /*17a80*/  IMAD R2, R26, UR5, RZ ;  /* 0x000000051a027c24 */ /* 0x002fc6000f8e02ff */
        /* <DEDUP_REMOVED lines=10> */
[----:B------:R-:W4:Y:S04]  /*17b30*/  LDL.LU R6, [R1+0x2e4] ;  /* 0x0002e40001067983 */ /* 0x000f280000300800 */
[----:B------:R0:W-:Y:S01]  /*17b40*/  STL [R1+0xa8], R0 ;  /* 0x0000a80001007387 */ /* 0x0001e20000100800 */
[----:B------:R-:W-:Y:S02]  /*17b50*/  IMAD R3, R7, UR5, RZ ;  /* 0x0000000507037c24 */ /* 0x000fe4000f8e02ff */
[----:B-1----:R-:W-:-:S03]  /*17b60*/  IMAD R2, R8, UR5, RZ ;  /* 0x0000000508027c24 */ /* 0x002fc6000f8e02ff */
[----:B------:R-:W-:Y:S01]  /*17b70*/  STL [R1+0xa4], R3 ;  /* 0x0000a40301007387 */ /* 0x000fe20000100800 */
[----:B0-----:R-:W-:-:S03]  /*17b80*/  IMAD R0, R14, UR5, RZ ;  /* 0x000000050e007c24 */ /* 0x001fc6000f8e02ff */
[----:B------:R-:W4:Y:S04]  /*17b90*/  LDL.LU R14, [R1+0x2e0] ;  /* 0x0002e000010e7983 */ /* 0x000f280000300800 */
[----:B------:R-:W-:Y:S04]  /*17ba0*/  STL [R1+0xa0], R2 ;  /* 0x0000a00201007387 */ /* 0x000fe80000100800 */
[----:B------:R-:W4:Y:S04]  /*17bb0*/  LDL.LU R7, [R1+0x2dc] ;  /* 0x0002dc0001077983 */ /* 0x000f280000300800 */
[----:B------:R0:W-:Y:S02]  /*17bc0*/  STL [R1+0x9c], R0 ;  /* 0x00009c0001007387 */ /* 0x0001e40000100800 */
[----:B0-----:R-:W-:-:S02]  /*17bd0*/  IMAD R0, R13, UR5, RZ ;  /* 0x000000050d007c24 */ /* 0x001fc4000f8e02ff */
[----:B------:R-:W4:Y:S04]  /*17be0*/  LDL.LU R13, [R1+0x2d8] ;  /* 0x0002d800010d7983 */ /* 0x000f280000300800 */
[----:B------:R-:W4:Y:S04]  /*17bf0*/  LDL.LU R8, [R1+0x2d4] ;  /* 0x0002d40001087983 */ /* 0x000f280000300800 */
[----:B------:R0:W-:Y:S04]  /*17c00*/  STL [R1+0x98], R0 ;  /* 0x0000980001007387 */ /* 0x0001e80000100800 */
[----:B------:R-:W4:Y:S04]  /*17c10*/  LDL.LU R30, [R1+0x2d0] ;  /* 0x0002d000011e7983 */ /* 0x000f280000300800 */
[----:B------:R-:W4:Y:S01]  /*17c20*/  LDL.LU R29, [R1+0x2cc] ;  /* 0x0002cc00011d7983 */ /* 0x000f220000300800 */
[----:B0-----:R-:W-:-:S05]  /*17c30*/  IMAD R0, R12, UR5, RZ ;  /* 0x000000050c007c24 */ /* 0x001fca000f8e02ff */
[----:B------:R0:W-:Y:S04]  /*17c40*/  STL [R1+0x94], R0 ;  /* 0x0000940001007387 */ /* 0x0001e80000100800 */
[----:B------:R-:W4:Y:S01]  /*17c50*/  LDL.LU R28, [R1+0x2c8] ;  /* 0x0002c800011c7983 */ /* 0x000f220000300800 */
[----:B0-----:R-:W-:-:S05]  /*17c60*/  IMAD R0, R11, UR5, RZ ;  /* 0x000000050b007c24 */ /* 0x001fca000f8e02ff */
[----:B------:R3:W-:Y:S01]  /*17c70*/  STL [R1+0x90], R0 ;  /* 0x0000900001007387 */ /* 0x0007e20000100800 */
[----:B--2---:R-:W-:-:S05]  /*17c80*/  IMAD R2, R10, UR5, RZ ;  /* 0x000000050a027c24 */ /* 0x004fca000f8e02ff */
[----:B------:R-:W-:Y:S04]  /*17c90*/  STL [R1+0x8c], R2 ;  /* 0x00008c0201007387 */ /* 0x000fe80000100800 */
[----:B------:R-:W2:Y:S04]  /*17ca0*/  LDL.LU R12, [R1+0x2c4] ;  /* 0x0002c400010c7983 */ /* 0x000ea80000300800 */
[----:B------:R-:W2:Y:S01]  /*17cb0*/  LDL.LU R11, [R1+0x2c0] ;  /* 0x0002c000010b7983 */ /* 0x000ea20000300800 */
[----:B---3--:R-:W-:-:S05]  /*17cc0*/  IMAD R0, R60, UR5, RZ ;  /* 0x000000053c007c24 */ /* 0x008fca000f8e02ff */
[----:B------:R0:W-:Y:S04]  /*17cd0*/  STL [R1+0x88], R0 ;  /* 0x0000880001007387 */ /* 0x0001e80000100800 */
[----:B------:R-:W3:Y:S04]  /*17ce0*/  LDL.LU R10, [R1+0x2bc] ;  /* 0x0002bc00010a7983 */ /* 0x000ee80000300800 */
[----:B------:R-:W3:Y:S04]  /*17cf0*/  LDL.LU R60, [R1+0x2b8] ;  /* 0x0002b800013c7983 */ /* 0x000ee80000300800 */
[----:B------:R-:W3:Y:S04]  /*17d00*/  LDL.LU R27, [R1+0x2b4] ;  /* 0x0002b400011b7983 */ /* 0x000ee80000300800 */
[----:B------:R-:W3:Y:S01]  /*17d10*/  LDL.LU R26, [R1+0x2b0] ;  /* 0x0002b000011a7983 */ /* 0x000ee20000300800 */
[----:B0-----:R-:W-:-:S05]  /*17d20*/  IMAD R0, R4, UR5, RZ ;  /* 0x0000000504007c24 */ /* 0x001fca000f8e02ff */
[----:B------:R0:W-:Y:S01]  /*17d30*/  STL [R1+0x84], R0 ;  /* 0x0000840001007387 */ /* 0x0001e20000100800 */
[----:B----4-:R-:W-:-:S03]  /*17d40*/  IMAD R2, R61, UR5, RZ ;  /* 0x000000053d027c24 */ /* 0x010fc6000f8e02ff */
[----:B------:R-:W4:Y:S04]  /*17d50*/  LDL.LU R61, [R1+0x2ac] ;  /* 0x0002ac00013d7983 */ /* 0x000f280000300800 */
[----:B0-----:R-:W4:Y:S04]  /*17d60*/  LDL.LU R0, [R1+0x2a8] ;  /* 0x0002a80001007983 */ /* 0x001f280000300800 */
[----:B------:R0:W-:Y:S04]  /*17d70*/  STL [R1+0x80], R2 ;  /* 0x0000800201007387 */ /* 0x0001e80000100800 */
[----:B------:R-:W4:Y:S04]  /*17d80*/  LDL.LU R9, [R1+0x2a4] ;  /* 0x0002a40001097983 */ /* 0x000f280000300800 */
[----:B0-----:R-:W4:Y:S04]  /*17d90*/  LDL.LU R2, [R1+0x2a0] ;  /* 0x0002a00001027983 */ /* 0x001f280000300800 */
        /* <DEDUP_REMOVED lines=8> */
[----:B0-----:R-:W4:Y:S01]  /*17e20*/  LDL.LU R6, [R1+0x28c] ;  /* 0x00028c0001067983 */ /* 0x001f220000300800 */
[----:B------:R-:W-:-:S05]  /*17e30*/  IMAD R14, R14, UR5, RZ ;  /* 0x000000050e0e7c24 */ /* 0x000fca000f8e02ff */
[----:B------:R0:W-:Y:S01]  /*17e40*/  STL [R1+0x74], R14 ;  /* 0x0000740e01007387 */ /* 0x0001e20000100800 */
[----:B------:R-:W-:-:S03]  /*17e50*/  IMAD R7, R7, UR5, RZ ;  /* 0x0000000507077c24 */ /* 0x000fc6000f8e02ff */
[----:B0-----:R-:W4:Y:S04]  /*17e60*/  LDL.LU R14, [R1+0x4238] ;  /* 0x00423800010e7983 */ /* 0x001f280000300800 */
[----:B------:R0:W-:Y:S04]  /*17e70*/  STL [R1+0x70], R7 ;  /* 0x0000700701007387 */ /* 0x0001e80000100800 */
[----:B0-----:R-:W4:Y:S01]  /*17e80*/  LDL.LU R7, [R1+0x288] ;  /* 0x0002880001077983 */ /* 0x001f220000300800 */
[----:B------:R-:W-:Y:S02]  /*17e90*/  IMAD R13, R13, UR5, RZ ;  /* 0x000000050d0d7c24 */ /* 0x000fe4000f8e02ff */
[----:B------:R-:W-:-:S03]  /*17ea0*/  IMAD R8, R8, UR5, RZ ;  /* 0x0000000508087c24 */ /* 0x000fc6000f8e02ff */
[----:B------:R0:W-:Y:S01]  /*17eb0*/  STL [R1+0x6c], R13 ;  /* 0x00006c0d01007387 */ /* 0x0001e20000100800 */
[----:B------:R-:W-:Y:S02]  /*17ec0*/  IMAD R30, R30, UR5, RZ ;  /* 0x000000051e1e7c24 */ /* 0x000fe4000f8e02ff */
[----:B------:R-:W-:Y:S01]  /*17ed0*/  IMAD R29, R29, UR5, RZ ;  /* 0x000000051d1d7c24 */ /* 0x000fe2000f8e02ff */
[----:B0-----:R-:W4:Y:S04]  /*17ee0*/  LDL.LU R13, [R1+0x4234] ;  /* 0x00423400010d7983 */ /* 0x001f280000300800 */
[----:B------:R0:W-:Y:S01]  /*17ef0*/  STL [R1+0x68], R8 ;  /* 0x0000680801007387 */ /* 0x0001e20000100800 */
[----:B------:R-:W-:-:S03]  /*17f00*/  IMAD R28, R28, UR5, RZ ;  /* 0x000000051c1c7c24 */ /* 0x000fc6000f8e02ff */
[----:B0-----:R-:W4:Y:S04]  /*17f10*/  LDL.LU R8, [R1+0x18] ;  /* 0x0000180001087983 */ /* 0x001f280000300800 */
[----:B------:R0:W-:Y:S04]  /*17f20*/  STL [R1+0x64], R30 ;  /* 0x0000641e01007387 */ /* 0x0001e80000100800 */
[----:B0-----:R-:W4:Y:S04]  /*17f30*/  LDL.LU R30, [R1+0x14] ;  /* 0x00001400011e7983 */ /* 0x001f280000300800 */
[----:B------:R0:W-:Y:S04]  /*17f40*/  STL [R1+0x60], R29 ;  /* 0x0000601d01007387 */ /* 0x0001e80000100800 */
[----:B0-----:R-:W4:Y:S04]  /*17f50*/  LDL.LU R29, [R1+0x10] ;  /* 0x00001000011d7983 */ /* 0x001f280000300800 */
[----:B------:R0:W-:Y:S04]  /*17f60*/  STL [R1+0x5c], R28 ;  /* 0x00005c1c01007387 */ /* 0x0001e80000100800 */
[----:B0-----:R-:W4:Y:S01]  /*17f70*/  LDL.LU R28, [R1+0xc] ;  /* 0x00000c00011c7983 */ /* 0x001f220000300800 */
[----:B--2---:R-:W-:-:S02]  /*17f80*/  IMAD R12, R12, UR5, RZ ;  /* 0x000000050c0c7c24 */ /* 0x004fc4000f8e02ff */
[----:B------:R-:W-:-:S03]  /*17f90*/  IMAD R11, R11, UR5, RZ ;  /* 0x000000050b0b7c24 */ /* 0x000fc6000f8e02ff */
[----:B------:R0:W-:Y:S04]  /*17fa0*/  STL [R1+0x58], R12 ;  /* 0x0000580c01007387 */ /* 0x0001e80000100800 */
[----:B0-----:R-:W2:Y:S04]  /*17fb0*/  LDL.LU R12, [R1+0x4230] ;  /* 0x00423000010c7983 */ /* 0x001ea80000300800 */
[----:B------:R0:W-:Y:S01]  /*17fc0*/  STL [R1+0x54], R11 ;  /* 0x0000540b01007387 */ /* 0x0001e20000100800 */
[----:B---3--:R-:W-:-:S03]  /*17fd0*/  IMAD R10, R10, UR5, RZ ;  /* 0x000000050a0a7c24 */ /* 0x008fc6000f8e02ff */
[----:B0-----:R-:W3:Y:S01]  /*17fe0*/  LDL.LU R11, [R1+0x422c] ;  /* 0x00422c00010b7983 */ /* 0x001ee20000300800 */
[----:B------:R-:W-:-:S03]  /*17ff0*/  IMAD R60, R60, UR5, RZ ;  /* 0x000000053c3c7c24 */ /* 0x000fc6000f8e02ff */
[----:B------:R0:W-:Y:S01]  /*18000*/  STL [R1+0x50], R10 ;  /* 0x0000500a01007387 */ /* 0x0001e20000100800 */
[----:B------:R-:W-:Y:S02]  /*18010*/  IMAD R27, R27, UR5, RZ ;  /* 0x000000051b1b7c24 */ /* 0x000fe4000f8e02ff */
[----:B------:R-:W-:Y:S01]  /*18020*/  IMAD R26, R26, UR5, RZ ;  /* 0x000000051a1a7c24 */ /* 0x000fe2000f8e02ff */
[----:B0-----:R-:W2:Y:S04]  /*18030*/  LDL.LU R10, [R1+0x4228] ;  /* 0x00422800010a7983 */ /* 0x001ea80000300800 */
[----:B------:R0:W-:Y:S04]  /*18040*/  STL [R1+0x4c], R60 ;  /* 0x00004c3c01007387 */ /* 0x0001e80000100800 */
[----:B0-----:R-:W3:Y:S04]  /*18050*/  LDL.LU R60, [R1+0x4224] ;  /* 0x00422400013c7983 */ /* 0x001ee80000300800 */
[----:B------:R0:W-:Y:S04]  /*18060*/  STL [R1+0x48], R27 ;  /* 0x0000481b01007387 */ /* 0x0001e80000100800 */
[----:B0-----:R-:W2:Y:S04]  /*18070*/  LDL.LU R27, [R1+0x4] ;  /* 0x00000400011b7983 */ /* 0x001ea80000300800 */
[----:B------:R0:W-:Y:S01]  /*18080*/  STL [R1+0x44], R26 ;  /* 0x0000441a01007387 */ /* 0x0001e20000100800 */
[----:B----4-:R-:W-:-:S03]  /*18090*/  IMAD R61, R61, UR5, RZ ;  /* 0x000000053d3d7c24 */ /* 0x010fc6000f8e02ff */
[----:B0-----:R-:W4:Y:S01]  /*180a0*/  LDL.LU R26, [R1] ;  /* 0x00000000011a7983 */ /* 0x001f220000300800 */
[----:B------:R-:W-:-:S03]  /*180b0*/  IMAD R0, R0, UR5, RZ ;  /* 0x0000000500007c24 */ /* 0x000fc6000f8e02ff */
[----:B------:R0:W-:Y:S01]  /*180c0*/  STL [R1+0x40], R61 ;  /* 0x0000403d01007387 */ /* 0x0001e20000100800 */
[----:B------:R-:W-:-:S03]  /*180d0*/  IMAD R9, R9, UR5, RZ ;  /* 0x0000000509097c24 */ /* 0x000fc6000f8e02ff */
[----:B0-----:R-:W4:Y:S04]  /*180e0*/  LDL.LU R61, [R1+0x4220] ;  /* 0x00422000013d7983 */ /* 0x001f280000300800 */
[----:B------:R0:W-:Y:S04]  /*180f0*/  STL [R1+0x3c], R0 ;  /* 0x00003c0001007387 */ /* 0x0001e80000100800 */
[----:B------:R1:W-:Y:S01]  /*18100*/  STL [R1+0x38], R9 ;  /* 0x0000380901007387 */ /* 0x0003e20000100800 */
[----:B0-----:R-:W-:-:S03]  /*18110*/  IMAD R0, R2, UR5, RZ ;  /* 0x0000000502007c24 */ /* 0x001fc6000f8e02ff */
[----:B------:R-:W4:Y:S01]  /*18120*/  LDL.LU R2, [R1+0x284] ;  /* 0x0002840001027983 */ /* 0x000f220000300800 */
[----:B-1----:R-:W-:-:S03]  /*18130*/  IMAD R9, R31, UR5, RZ ;  /* 0x000000051f097c24 */ /* 0x002fc6000f8e02ff */
[----:B------:R0:W-:Y:S04]  /*18140*/  STL [R1+0x34], R0 ;  /* 0x0000340001007387 */ /* 0x0001e80000100800 */
[----:B------:R-:W-:Y:S01]  /*18150*/  STL [R1+0x30], R9 ;  /* 0x0000300901007387 */ /* 0x000fe20000100800 */
[----:B0-----:R-:W-:-:S03]  /*18160*/  IMAD R0, R3, UR5, RZ ;  /* 0x0000000503007c24 */ /* 0x001fc6000f8e02ff */
[----:B------:R-:W4:Y:S01]  /*18170*/  LDL.LU R3, [R1+0x280] ;  /* 0x0002800001037983 */ /* 0x000f220000300800 */
[----:B------:R-:W-:-:S03]  /*18180*/  IMAD R4, R4, UR5, RZ ;  /* 0x0000000504047c24 */ /* 0x000fc6000f8e02ff */
[----:B------:R-:W-:Y:S01]  /*18190*/  STL [R1+0x2c], R0 ;  /* 0x00002c0001007387 */ /* 0x000fe20000100800 */
        /* <DEDUP_REMOVED lines=9> */
[----:B------:R-:W4:Y:S01]  /*18230*/  LDL.LU R7, [R1+0x270] ;  /* 0x0002700001077983 */ /* 0x000f220000300800 */
[----:B------:R-:W-:-:S03]  /*18240*/  IMAD R31, R8, UR5, RZ ;  /* 0x00000005081f7c24 */ /* 0x000fc6000f8e02ff */
[----:B------:R-:W4:Y:S04]  /*18250*/  LDL.LU R8, [R1+0x26c] ;  /* 0x00026c0001087983 */ /* 0x000f280000300800 */
[----:B------:R-:W4:Y:S04]  /*18260*/  LDL.LU R9, [R1+0x268] ;  /* 0x0002680001097983 */ /* 0x000f280000300800 */
[----:B------:R-:W-:Y:S01]  /*18270*/  STL [R1+0x1c], R0 ;  /* 0x00001c0001007387 */ /* 0x000fe20000100800 */
[----:B------:R-:W-:-:S03]  /*18280*/  IMAD R30, R30, UR5, RZ ;  /* 0x000000051e1e7c24 */ /* 0x000fc6000f8e02ff */
[----:B------:R-:W-:Y:S04]  /*18290*/  STL [R1+0x18], R31 ;  /* 0x0000181f01007387 */ /* 0x000fe80000100800 */
[----:B------:R-:W-:Y:S04]  /*182a0*/  STL [R1+0x14], R30 ;  /* 0x0000141e01007387 */ /* 0x000fe80000100800 */
[----:B------:R0:W-:Y:S01]  /*182b0*/  STL [R1+0x4198], R30 ;  /* 0x0041981e01007387 */ /* 0x0001e20000100800 */
[----:B------:R-:W-:-:S03]  /*182c0*/  IMAD R29, R29, UR5, RZ ;  /* 0x000000051d1d7c24 */ /* 0x000fc6000f8e02ff */
[----:B------:R-:W-:Y:S04]  /*182d0*/  STL [R1+0x419c], R31 ;  /* 0x00419c1f01007387 */ /* 0x000fe80000100800 */
[----:B------:R-:W-:Y:S01]  /*182e0*/  STL [R1+0x10], R29 ;  /* 0x0000101d01007387 */ /* 0x000fe20000100800 */
[----:B------:R-:W-:-:S05]  /*182f0*/  IMAD R28, R28, UR5, RZ ;  /* 0x000000051c1c7c24 */ /* 0x000fca000f8e02ff */
[----:B------:R-:W-:Y:S04]  /*18300*/  STL [R1+0xc], R28 ;  /* 0x00000c1c01007387 */ /* 0x000fe80000100800 */
[----:B------:R-:W-:Y:S01]  /*18310*/  STL.64 [R1+0x41a8], R28 ;  /* 0x0041a81c01007387 */ /* 0x000fe20000100a00 */
[----:B---3--:R-:W-:Y:S02]  /*18320*/  IMAD R60, R60, UR5, RZ ;  /* 0x000000053c3c7c24 */ /* 0x008fe4000f8e02ff */
[----:B--2---:R-:W-:Y:S02]  /*18330*/  IMAD R27, R27, UR5, RZ ;  /* 0x000000051b1b7c24 */ /* 0x004fe4000f8e02ff */
[----:B----4-:R-:W-:Y:S02]  /*18340*/  IMAD R26, R26, UR5, RZ ;  /* 0x000000051a1a7c24 */ /* 0x010fe4000f8e02ff */
[----:B------:R-:W-:-:S05]  /*18350*/  IMAD R61, R61, UR5, RZ ;  /* 0x000000053d3d7c24 */ /* 0x000fca000f8e02ff */
[----:B------:R-:W-:Y:S04]  /*18360*/  STL [R1+0x8], R61 ;  /* 0x0000083d01007387 */ /* 0x000fe80000100800 */
[----:B------:R-:W-:Y:S01]  /*18370*/  STL.64 [R1+0x41b0], R60 ;  /* 0x0041b03c01007387 */ /* 0x000fe20000100a00 */
[----:B------:R-:W-:-:S03]  /*18380*/  IMAD R2, R2, UR5, RZ ;  /* 0x0000000502027c24 */ /* 0x000fc6000f8e02ff */
[----:B------:R-:W-:Y:S01]  /*18390*/  STL [R1+0x4], R27 ;  /* 0x0000041b01007387 */ /* 0x000fe20000100800 */
[----:B------:R-:W-:-:S05]  /*183a0*/  IMAD R3, R3, UR5, RZ ;  /* 0x0000000503037c24 */ /* 0x000fca000f8e02ff */
[----:B------:R-:W-:Y:S04]  /*183b0*/  STL.64 [R1+0x41b8], R2 ;  /* 0x0041b80201007387 */ /* 0x000fe80000100a00 */
[----:B------:R-:W-:Y:S04]  /*183c0*/  STL [R1], R26 ;  /* 0x0000001a01007387 */ /* 0x000fe80000100800 */
[----:B------:R1:W-:Y:S01]  /*183d0*/  STL.64 [R1+0x41c0], R26 ;  /* 0x0041c01a01007387 */ /* 0x0003e20000100a00 */
[----:B------:R-:W-:Y:S02]  /*183e0*/  IMAD R4, R4, UR5, RZ ;  /* 0x0000000504047c24 */ /* 0x000fe4000f8e02ff */
[----:B------:R-:W-:-:S02]  /*183f0*/  IMAD R5, R5, UR5, RZ ;  /* 0x0000000505057c24 */ /* 0x000fc4000f8e02ff */
[----:B------:R-:W-:-:S03]  /*18400*/  IMAD R6, R6, UR5, RZ ;  /* 0x0000000506067c24 */ /* 0x000fc6000f8e02ff */
[----:B------:R2:W-:Y:S01]  /*18410*/  STL.64 [R1+0x41c8], R4 ;  /* 0x0041c80401007387 */ /* 0x0005e20000100a00 */
[----:B------:R-:W-:-:S05]  /*18420*/  IMAD R7, R7, UR5, RZ ;  /* 0x0000000507077c24 */ /* 0x000fca000f8e02ff */
[----:B------:R-:W-:Y:S04]  /*18430*/  STL.64 [R1+0x41d0], R6 ;  /* 0x0041d00601007387 */ /* 0x000fe80000100a00 */
[----:B0-----:R-:W2:Y:S04]  /*18440*/  LDL.LU R30, [R1+0x264] ;  /* 0x00026400011e7983 */ /* 0x001ea80000300800 */
[----:B-1----:R-:W3:Y:S04]  /*18450*/  LDL R26, [R1+0x230] ;  /* 0x00023000011a7983 */ /* 0x002ee80000100800 */
[----:B------:R-:W4:Y:S04]  /*18460*/  LDL R27, [R1+0x234] ;  /* 0x00023400011b7983 */ /* 0x000f280000100800 */
[----:B------:R-:W4:Y:S04]  /*18470*/  LDL R2, [R1+0x238] ;  /* 0x0002380001027983 */ /* 0x000f280000100800 */
[----:B------:R-:W4:Y:S04]  /*18480*/  LDL R3, [R1+0x23c] ;  /* 0x00023c0001037983 */ /* 0x000f280000100800 */
[----:B------:R-:W4:Y:S04]  /*18490*/  LDL R60, [R1+0x240] ;  /* 0x00024000013c7983 */ /* 0x000f280000100800 */
[----:B------:R-:W4:Y:S04]  /*184a0*/  LDL R61, [R1+0x244] ;  /* 0x00024400013d7983 */ /* 0x000f280000100800 */
[----:B------:R-:W4:Y:S04]  /*184b0*/  LDL R28, [R1+0x248] ;  /* 0x00024800011c7983 */ /* 0x000f280000100800 */
[----:B------:R-:W4:Y:S04]  /*184c0*/  LDL R29, [R1+0x24c] ;  /* 0x00024c00011d7983 */ /* 0x000f280000100800 */
[----:B------:R-:W4:Y:S01]  /*184d0*/  LDL R31, [R1+0x250] ;  /* 0x00025000011f7983 */ /* 0x000f220000100800 */
[----:B------:R-:W-:-:S02]  /*184e0*/  IMAD R8, R8, UR5, RZ ;  /* 0x0000000508087c24 */ /* 0x000fc4000f8e02ff */
[----:B------:R-:W-:Y:S02]  /*184f0*/  IMAD R9, R9, UR5, RZ ;  /* 0x0000000509097c24 */ /* 0x000fe4000f8e02ff */
[----:B------:R-:W-:Y:S02]  /*18500*/  IMAD R10, R10, UR5, RZ ;  /* 0x000000050a0a7c24 */ /* 0x000fe4000f8e02ff */
[----:B------:R-:W-:Y:S02]  /*18510*/  IMAD R11, R11, UR5, RZ ;  /* 0x000000050b0b7c24 */ /* 0x000fe4000f8e02ff */
[----:B------:R-:W-:Y:S02]  /*18520*/  IMAD R12, R12, UR5, RZ ;  /* 0x000000050c0c7c24 */ /* 0x000fe4000f8e02ff */
[----:B------:R-:W-:Y:S02]  /*18530*/  IMAD R13, R13, UR5, RZ ;  /* 0x000000050d0d7c24 */ /* 0x000fe4000f8e02ff */
[----:B------:R-:W-:Y:S01]  /*18540*/  IMAD R14, R14, UR5, RZ ;  /* 0x000000050e0e7c24 */ /* 0x000fe2000f8e02ff */
[----:B------:R-:W-:Y:S01]  /*18550*/  STL.64 [R1+0x41d8], R8 ;  /* 0x0041d80801007387 */ /* 0x000fe20000100a00 */
[----:B------:R-:W-:-:S02]  /*18560*/  IMAD R16, R16, UR5, RZ ;  /* 0x0000000510107c24 */ /* 0x000fc4000f8e02ff */
[----:B------:R-:W-:Y:S01]  /*18570*/  IMAD R17, R17, UR5, RZ ;  /* 0x0000000511117c24 */ /* 0x000fe2000f8e02ff */
[----:B------:R3:W-:Y:S01]  /*18580*/  STL.64 [R1+0x41e0], R10 ;  /* 0x0041e00a01007387 */ /* 0x0007e20000100a00 */
[----:B------:R-:W-:Y:S02]  /*18590*/  IMAD R18, R18, UR5, RZ ;  /* 0x0000000512127c24 */ /* 0x000fe4000f8e02ff */
[----:B------:R-:W-:Y:S01]  /*185a0*/  IMAD R19, R19, UR5, RZ ;  /* 0x0000000513137c24 */ /* 0x000fe2000f8e02ff */
[----:B------:R-:W-:Y:S01]  /*185b0*/  STL.64 [R1+0x41e8], R12 ;  /* 0x0041e80c01007387 */ /* 0x000fe20000100a00 */
[----:B------:R-:W-:Y:S02]  /*185c0*/  IMAD R20, R20, UR5, RZ ;  /* 0x0000000514147c24 */ /* 0x000fe4000f8e02ff */
[----:B------:R-:W-:Y:S01]  /*185d0*/  IMAD R21, R21, UR5, RZ ;  /* 0x0000000515157c24 */ /* 0x000fe2000f8e02ff */
[----:B------:R-:W-:Y:S01]  /*185e0*/  STL.64 [R1+0x41f0], R14 ;  /* 0x0041f00e01007387 */ /* 0x000fe20000100a00 */
[----:B------:R-:W-:-:S02]  /*185f0*/  IMAD R22, R22, UR5, RZ ;  /* 0x0000000516167c24 */ /* 0x000fc4000f8e02ff */
[----:B------:R-:W-:Y:S01]  /*18600*/  IMAD R23, R23, UR5, RZ ;  /* 0x0000000517177c24 */ /* 0x000fe2000f8e02ff */
[----:B------:R-:W-:Y:S01]  /*18610*/  STL.64 [R1+0x41f8], R16 ;  /* 0x0041f81001007387 */ /* 0x000fe20000100a00 */
[----:B------:R-:W-:Y:S02]  /*18620*/  IMAD R24, R24, UR5, RZ ;  /* 0x0000000518187c24 */ /* 0x000fe4000f8e02ff */
[----:B------:R-:W-:Y:S01]  /*18630*/  IMAD R25, R25, UR5, RZ ;  /* 0x0000000519197c24 */ /* 0x000fe2000f8e02ff */
[----:B------:R-:W-:Y:S04]  /*18640*/  STL.64 [R1+0x4200], R18 ;  /* 0x0042001201007387 */ /* 0x000fe80000100a00 */
[----:B------:R-:W-:Y:S04]  /*18650*/  STL.64 [R1+0x4208], R20 ;  /* 0x0042081401007387 */ /* 0x000fe80000100a00 */
[----:B------:R-:W-:Y:S04]  /*18660*/  STL.64 [R1+0x4210], R22 ;  /* 0x0042101601007387 */ /* 0x000fe80000100a00 */
[----:B------:R-:W-:Y:S01]  /*18670*/  STL.64 [R1+0x4218], R24 ;  /* 0x0042181801007387 */ /* 0x000fe20000100a00 */
[----:B--2---:R-:W-:-:S03]  /*18680*/  IMAD R4, R30, UR5, RZ ;  /* 0x000000051e047c24 */ /* 0x004fc6000f8e02ff */
[----:B------:R-:W2:Y:S01]  /*18690*/  LDL R30, [R1+0x254] ;  /* 0x00025400011e7983 */ /* 0x000ea20000100800 */
[----:B---3--:R-:W-:-:S04]  /*186a0*/  IMAD.WIDE R10, R26, 0x2, R32 ;  /* 0x000000021a0a7825 */ /* 0x008fc800078e0220 */
[--C-:B----4-:R-:W-:Y:S01]  /*186b0*/  IMAD.WIDE R8, R27, 0x2, R32.reuse ;  /* 0x000000021b087825 */ /* 0x110fe200078e0220 */
[----:B------:R-:W-:Y:S03]  /*186c0*/  STL.64 [R1+0x488], R10 ;  /* 0x0004880a01007387 */ /* 0x000fe60000100a00 */
[--C-:B------:R-:W-:Y:S01]  /*186d0*/  IMAD.WIDE R6, R2, 0x2, R32.reuse ;  /* 0x0000000202067825 */ /* 0x100fe200078e0220 */
[----:B------:R-:W-:Y:S04]  /*186e0*/  STL [R1+0xc4], R4 ;  /* 0x0000c40401007387 */ /* 0x000fe80000100800 */
[----:B------:R0:W-:Y:S04]  /*186f0*/  STL.64 [R1+0x480], R8 ;  /* 0x0004800801007387 */ /* 0x0001e80000100a00 */
[----:B------:R1:W-:Y:S01]  /*18700*/  STL.64 [R1+0x478], R6 ;  /* 0x0004780601007387 */ /* 0x0003e20000100a00 */
[----:B0-----:R-:W-:-:S04]  /*18710*/  IMAD.WIDE R8, R3, 0x2, R32 ;  /* 0x0000000203087825 */ /* 0x001fc800078e0220 */
[--C-:B-1----:R-:W-:Y:S01]  /*18720*/  IMAD.WIDE R6, R60, 0x2, R32.reuse ;  /* 0x000000023c067825 */ /* 0x102fe200078e0220 */
[----:B------:R0:W-:Y:S03]  /*18730*/  STL.64 [R1+0x470], R8 ;  /* 0x0004700801007387 */ /* 0x0001e60000100a00 */
[--C-:B------:R-:W-:Y:S01]  /*18740*/  IMAD.WIDE R2, R61, 0x2, R32.reuse ;  /* 0x000000023d027825 */ /* 0x100fe200078e0220 */
[----:B------:R1:W-:Y:S04]  /*18750*/  STL.64 [R1+0x468], R6 ;  /* 0x0004680601007387 */ /* 0x0003e80000100a00 */
[----:B------:R3:W-:Y:S01]  /*18760*/  STL.64 [R1+0x460], R2 ;  /* 0x0004600201007387 */ /* 0x0007e20000100a00 */
[----:B0-----:R-:W-:-:S04]  /*18770*/  IMAD.WIDE R8, R28, 0x2, R32 ;  /* 0x000000021c087825 */ /* 0x001fc800078e0220 */
[--C-:B-1----:R-:W-:Y:S01]  /*18780*/  IMAD.WIDE R6, R29, 0x2, R32.reuse ;  /* 0x000000021d067825 */ /* 0x102fe200078e0220 */
[----:B------:R0:W-:Y:S04]  /*18790*/  STL.64 [R1+0x458], R8 ;  /* 0x0004580801007387 */ /* 0x0001e80000100a00 */
[----:B------:R-:W4:Y:S01]  /*187a0*/  LDL R25, [R1+0x258] ;  /* 0x0002580001197983 */ /* 0x000f220000100800 */
[----:B---3--:R-:W-:-:S03]  /*187b0*/  IMAD.WIDE R2, R31, 0x2, R32 ;  /* 0x000000021f027825 */ /* 0x008fc600078e0220 */
[----:B------:R1:W-:Y:S04]  /*187c0*/  STL.64 [R1+0x450], R6 ;  /* 0x0004500601007387 */ /* 0x0003e80000100a00 */
[----:B------:R-:W3:Y:S04]  /*187d0*/  LDL R22, [R1+0x25c] ;  /* 0x00025c0001167983 */ /* 0x000ee80000100800 */
[----:B------:R2:W-:Y:S04]  /*187e0*/  STL.64 [R1+0x448], R2 ;  /* 0x0004480201007387 */ /* 0x0005e80000100a00 */
[----:B------:R-:W3:Y:S04]  /*187f0*/  LDL R23, [R1+0x260] ;  /* 0x0002600001177983 */ /* 0x000ee80000100800 */
        /* <DEDUP_REMOVED lines=12> */
[----:B0-----:R-:W3:Y:S04]  /*188c0*/  LDL R8, [R1+0x540] ;  /* 0x0005400001087983 */ /* 0x001ee80000100800 */
[----:B------:R-:W3:Y:S04]  /*188d0*/  LDL R9, [R1+0x538] ;  /* 0x0005380001097983 */ /* 0x000ee80000100800 */
[----:B-1----:R-:W3:Y:S04]  /*188e0*/  LDL R6, [R1+0x530] ;  /* 0x0005300001067983 */ /* 0x002ee80000100800 */
[----:B------:R-:W3:Y:S04]  /*188f0*/  LDL R7, [R1+0x528] ;  /* 0x0005280001077983 */ /* 0x000ee80000100800 */
[----:B------:R-:W3:Y:S04]  /*18900*/  LDL R31, [R1+0x520] ;  /* 0x00052000011f7983 */ /* 0x000ee80000100800 */
[----:B------:R-:W3:Y:S04]  /*18910*/  LDL R5, [R1+0x518] ;  /* 0x0005180001057983 */ /* 0x000ee80000100800 */
[----:B------:R-:W3:Y:S01]  /*18920*/  LDL R26, [R1+0x510] ;  /* 0x00051000011a7983 */ /* 0x000ee20000100800 */
[----:B--2---:R-:W-:-:S05]  /*18930*/  IMAD.WIDE R2, R30, 0x2, R32 ;  /* 0x000000021e027825 */ /* 0x004fca00078e0220 */
[----:B------:R0:W-:Y:S04]  /*18940*/  STL.64 [R1+0x440], R2 ;  /* 0x0004400201007387 */ /* 0x0001e80000100a00 */
[----:B------:R-:W2:Y:S04]  /*18950*/  LDL R27, [R1+0x50c] ;  /* 0x00050c00011b7983 */ /* 0x000ea80000100800 */
[----:B------:R-:W2:Y:S04]  /*18960*/  LDL R60, [R1+0x500] ;  /* 0x00050000013c7983 */ /* 0x000ea80000100800 */
[----:B0-----:R-:W2:Y:S04]  /*18970*/  LDL R2, [R1+0x508] ;  /* 0x0005080001027983 */ /* 0x001ea80000100800 */
[----:B------:R-:W2:Y:S04]  /*18980*/  LDL R3, [R1+0x504] ;  /* 0x0005040001037983 */ /* 0x000ea80000100800 */
[----:B------:R-:W2:Y:S04]  /*18990*/  LDL R61, [R1+0x4fc] ;  /* 0x0004fc00013d7983 */ /* 0x000ea80000100800 */
[----:B------:R-:W2:Y:S04]  /*189a0*/  LDL R28, [R1+0x4f8] ;  /* 0x0004f800011c7983 */ /* 0x000ea80000100800 */
[----:B------:R-:W2:Y:S04]  /*189b0*/  LDL R29, [R1+0x4f4] ;  /* 0x0004f400011d7983 */ /* 0x000ea80000100800 */
[----:B------:R-:W2:Y:S01]  /*189c0*/  LDL R30, [R1+0x4f0] ;  /* 0x0004f000011e7983 */ /* 0x000ea20000100800 */
[----:B----4-:R-:W-:-:S05]  /*189d0*/  IMAD.WIDE R24, R25, 0x2, R32 ;  /* 0x0000000219187825 */ /* 0x010fca00078e0220 */
[----:B------:R3:W-:Y:S02]  /*189e0*/  STL.64 [R1+0x438], R24 ;  /* 0x0004381801007387 */ /* 0x0007e40000100a00 */
[----:B---3--:R-:W-:-:S05]  /*189f0*/  IMAD.WIDE R24, R22, 0x2, R32 ;  /* 0x0000000216187825 */ /* 0x008fca00078e0220 */
[----:B------:R0:W-:Y:S02]  /*18a00*/  STL.64 [R1+0x430], R24 ;  /* 0x0004301801007387 */ /* 0x0001e40000100a00 */
[----:B0-----:R-:W-:-:S04]  /*18a10*/  IMAD.WIDE R24, R23, 0x2, R32 ;  /* 0x0000000217187825 */ /* 0x001fc800078e0220 */
[--C-:B------:R-:W-:Y:S01]  /*18a20*/  IMAD.WIDE R22, R20, 0x2, R32.reuse ;  /* 0x0000000214167825 */ /* 0x100fe200078e0220 */
[----:B------:R0:W-:Y:S04]  /*18a30*/  STL.64 [R1+0x428], R24 ;  /* 0x0004281801007387 */ /* 0x0001e80000100a00 */
[----:B------:R1:W-:Y:S01]  /*18a40*/  STL.64 [R1+0x420], R22 ;  /* 0x0004201601007387 */ /* 0x0003e20000100a00 */
[----:B0-----:R-:W-:-:S04]  /*18a50*/  IMAD.WIDE R24, R21, 0x2, R32 ;  /* 0x0000000215187825 */ /* 0x001fc800078e0220 */
[--C-:B-1----:R-:W-:Y:S01]  /*18a60*/  IMAD.WIDE R22, R18, 0x2, R32.reuse ;  /* 0x0000000212167825 */ /* 0x102fe200078e0220 */
[----:B------:R-:W-:Y:S03]  /*18a70*/  STL.64 [R1+0x418], R24 ;  /* 0x0004181801007387 */ /* 0x000fe60000100a00 */
[--C-:B------:R-:W-:Y:S01]  /*18a80*/  IMAD.WIDE R20, R19, 0x2, R32.reuse ;  /* 0x0000000213147825 */ /* 0x100fe200078e0220 */
[----:B------:R-:W-:Y:S03]  /*18a90*/  STL.64 [R1+0x410], R22 ;  /* 0x0004101601007387 */ /* 0x000fe60000100a00 */
[--C-:B------:R-:W-:Y:S01]  /*18aa0*/  IMAD.WIDE R18, R16, 0x2, R32.reuse ;  /* 0x0000000210127825 */ /* 0x100fe200078e0220 */
[----:B------:R0:W-:Y:S03]  /*18ab0*/  STL.64 [R1+0x408], R20 ;  /* 0x0004081401007387 */ /* 0x0001e60000100a00 */
[--C-:B------:R-:W-:Y:S01]  /*18ac0*/  IMAD.WIDE R16, R17, 0x2, R32.reuse ;  /* 0x0000000211107825 */ /* 0x100fe200078e0220 */
[----:B------:R1:W-:Y:S04]  /*18ad0*/  STL.64 [R1+0x400], R18 ;  /* 0x0004001201007387 */ /* 0x0003e80000100a00 */
[----:B------:R3:W-:Y:S01]  /*18ae0*/  STL.64 [R1+0x3f8], R16 ;  /* 0x0003f81001007387 */ /* 0x0007e20000100a00 */
[----:B0-----:R-:W-:-:S04]  /*18af0*/  IMAD.WIDE R20, R14, 0x2, R32 ;  /* 0x000000020e147825 */ /* 0x001fc800078e0220 */
[--C-:B-1----:R-:W-:Y:S01]  /*18b00*/  IMAD.WIDE R18, R15, 0x2, R32.reuse ;  /* 0x000000020f127825 */ /* 0x102fe200078e0220 */
[----:B------:R-:W-:Y:S03]  /*18b10*/  STL.64 [R1+0x560], R20 ;  /* 0x0005601401007387 */ /* 0x000fe60000100a00 */
[--C-:B---3--:R-:W-:Y:S01]  /*18b20*/  IMAD.WIDE R16, R12, 0x2, R32.reuse ;  /* 0x000000020c107825 */ /* 0x108fe200078e0220 */
        /* <DEDUP_REMOVED lines=14> */
[----:B------:R0:W-:Y:S03]  /*18c10*/  STL.64 [R1+0x620], R10 ;  /* 0x0006200a01007387 */ /* 0x0001e60000100a00 */
[----:B------:R-:W-:-:S02]  /*18c20*/  IMAD.WIDE R6, R31, 0x2, R32 ;  /* 0x000000021f067825 */ /* 0x000fc400078e0220 */
[----:B------:R-:W3:Y:S04]  /*18c30*/  LDL R31, [R1+0x4ec] ;  /* 0x0004ec00011f7983 */ /* 0x000ee80000100800 */
[----:B------:R1:W-:Y:S01]  /*18c40*/  STL.64 [R1+0x638], R8 ;  /* 0x0006380801007387 */ /* 0x0003e20000100a00 */
[----:B0-----:R-:W-:-:S03]  /*18c50*/  IMAD.WIDE R10, R5, 0x2, R32 ;  /* 0x00000002050a7825 */ /* 0x001fc600078e0220 */
[----:B------:R2:W-:Y:S04]  /*18c60*/  STL.64 [R1+0x658], R6 ;  /* 0x0006580601007387 */ /* 0x0005e80000100a00 */
[----:B------:R0:W-:Y:S01]  /*18c70*/  STL.64 [R1+0x678], R10 ;  /* 0x0006780a01007387 */ /* 0x0001e20000100a00 */
[----:B-1----:R-:W-:-:S05]  /*18c80*/  IMAD.WIDE R8, R26, 0x2, R32 ;  /* 0x000000021a087825 */ /* 0x002fca00078e0220 */
[----:B------:R1:W-:Y:S01]  /*18c90*/  STL.64 [R1+0x690], R8 ;  /* 0x0006900801007387 */ /* 0x0003e20000100a00 */
[----:B--2---:R-:W-:-:S04]  /*18ca0*/  IMAD.WIDE R6, R27, 0x2, R32 ;  /* 0x000000021b067825 */ /* 0x004fc800078e0220 */
[--C-:B0-----:R-:W-:Y:S01]  /*18cb0*/  IMAD.WIDE R10, R2, 0x2, R32.reuse ;  /* 0x00000002020a7825 */ /* 0x101fe200078e0220 */
[----:B------:R0:W-:Y:S03]  /*18cc0*/  STL.64 [R1+0x6b0], R6 ;  /* 0x0006b00601007387 */ /* 0x0001e60000100a00 */
[--C-:B-1----:R-:W-:Y:S01]  /*18cd0*/  IMAD.WIDE R8, R3, 0x2, R32.reuse ;  /* 0x0000000203087825 */ /* 0x102fe200078e0220 */
[----:B------:R-:W-:Y:S03]  /*18ce0*/  STL.64 [R1+0x6c8], R10 ;  /* 0x0006c80a01007387 */ /* 0x000fe60000100a00 */
[--C-:B------:R-:W-:Y:S01]  /*18cf0*/  IMAD.WIDE R2, R61, 0x2, R32.reuse ;  /* 0x000000023d027825 */ /* 0x100fe200078e0220 */
[----:B------:R1:W-:Y:S03]  /*18d00*/  STL.64 [R1+0x6e8], R8 ;  /* 0x0006e80801007387 */ /* 0x0003e60000100a00 */
[----:B0-----:R-:W-:-:S05]  /*18d10*/  IMAD.WIDE R6, R60, 0x2, R32 ;  /* 0x000000023c067825 */ /* 0x001fca00078e0220 */
[----:B------:R0:W-:Y:S01]  /*18d20*/  STL.64 [R1+0x700], R6 ;  /* 0x0007000601007387 */ /* 0x0001e20000100a00 */
[----:B-1----:R-:W-:-:S03]  /*18d30*/  IMAD.WIDE R8, R28, 0x2, R32 ;  /* 0x000000021c087825 */ /* 0x002fc600078e0220 */
[----:B------:R1:W-:Y:S04]  /*18d40*/  STL.64 [R1+0x720], R2 ;  /* 0x0007200201007387 */ /* 0x0003e80000100a00 */
[----:B------:R2:W-:Y:S01]  /*18d50*/  STL.64 [R1+0x740], R8 ;  /* 0x0007400801007387 */ /* 0x0005e20000100a00 */
[----:B0-----:R-:W-:-:S03]  /*18d60*/  IMAD.WIDE R6, R29, 0x2, R32 ;  /* 0x000000021d067825 */ /* 0x001fc600078e0220 */
[----:B------:R-:W4:Y:S01]  /*18d70*/  LDL R25, [R1+0x4e8] ;  /* 0x0004e80001197983 */ /* 0x000f220000100800 */
[----:B-1----:R-:W-:-:S03]  /*18d80*/  IMAD.WIDE R2, R30, 0x2, R32 ;  /* 0x000000021e027825 */ /* 0x002fc600078e0220 */
[----:B------:R0:W-:Y:S04]  /*18d90*/  STL.64 [R1+0x758], R6 ;  /* 0x0007580601007387 */ /* 0x0001e80000100a00 */
[----:B------:R-:W4:Y:S04]  /*18da0*/  LDL R22, [R1+0x4e4] ;  /* 0x0004e40001167983 */ /* 0x000f280000100800 */
[----:B------:R3:W-:Y:S04]  /*18db0*/  STL.64 [R1+0x778], R2 ;  /* 0x0007780201007387 */ /* 0x0007e80000100a00 */
[----:B------:R-:W4:Y:S04]  /*18dc0*/  LDL R23, [R1+0x4e0] ;  /* 0x0004e00001177983 */ /* 0x000f280000100800 */
        /* <DEDUP_REMOVED lines=12> */
[----:B--2---:R-:W2:Y:S04]  /*18e90*/  LDL R8, [R1+0x4ac] ;  /* 0x0004ac0001087983 */ /* 0x004ea80000100800 */
[----:B------:R-:W2:Y:S04]  /*18ea0*/  LDL R9, [R1+0x4a8] ;  /* 0x0004a80001097983 */ /* 0x000ea80000100800 */
[----:B0-----:R-:W2:Y:S04]  /*18eb0*/  LDL R6, [R1+0x4a4] ;  /* 0x0004a40001067983 */ /* 0x001ea80000100800 */
[----:B------:R-:W2:Y:S04]  /*18ec0*/  LDL R7, [R1+0x4a0] ;  /* 0x0004a00001077983 */ /* 0x000ea80000100800 */
[----:B------:R-:W2:Y:S04]  /*18ed0*/  LDL R30, [R1+0x49c] ;  /* 0x00049c00011e7983 */ /* 0x000ea80000100800 */
[----:B------:R-:W2:Y:S04]  /*18ee0*/  LDL R5, [R1+0x498] ;  /* 0x0004980001057983 */ /* 0x000ea80000100800 */
[----:B------:R-:W2:Y:S01]  /*18ef0*/  LDL R26, [R1+0x494] ;  /* 0x00049400011a7983 */ /* 0x000ea20000100800 */
[----:B---3--:R-:W-:-:S05]  /*18f00*/  IMAD.WIDE R2, R31, 0x2, R32 ;  /* 0x000000021f027825 */ /* 0x008fca00078e0220 */
[----:B------:R0:W-:Y:S04]  /*18f10*/  STL.64 [R1+0x790], R2 ;  /* 0x0007900201007387 */ /* 0x0001e80000100a00 */
[----:B------:R-:W3:Y:S04]  /*18f20*/  LDL R27, [R1+0x490] ;  /* 0x00049000011b7983 */ /* 0x000ee80000100800 */
[----:B------:R-:W3:Y:S04]  /*18f30*/  LDL R60, [R1+0x224] ;  /* 0x00022400013c7983 */ /* 0x000ee80000100800 */
[----:B0-----:R-:W3:Y:S04]  /*18f40*/  LDL R2, [R1+0x22c] ;  /* 0x00022c0001027983 */ /* 0x001ee80000100800 */
[----:B------:R-:W3:Y:S04]  /*18f50*/  LDL R3, [R1+0x228] ;  /* 0x0002280001037983 */ /* 0x000ee80000100800 */
[----:B------:R-:W3:Y:S04]  /*18f60*/  LDL R61, [R1+0x220] ;  /* 0x00022000013d7983 */ /* 0x000ee80000100800 */
[----:B------:R-:W3:Y:S04]  /*18f70*/  LDL R28, [R1+0x21c] ;  /* 0x00021c00011c7983 */ /* 0x000ee80000100800 */
[----:B------:R-:W3:Y:S04]  /*18f80*/  LDL R29, [R1+0x218] ;  /* 0x00021800011d7983 */ /* 0x000ee80000100800 */
[----:B------:R-:W3:Y:S01]  /*18f90*/  LDL R31, [R1+0x214] ;  /* 0x00021400011f7983 */ /* 0x000ee20000100800 */
[----:B----4-:R-:W-:-:S05]  /*18fa0*/  IMAD.WIDE R24, R25, 0x2, R32 ;  /* 0x0000000219187825 */ /* 0x010fca00078e0220 */
[----:B------:R0:W-:Y:S02]  /*18fb0*/  STL.64 [R1+0x7b0], R24 ;  /* 0x0007b01801007387 */ /* 0x0001e40000100a00 */
[----:B0-----:R-:W-:-:S05]  /*18fc0*/  IMAD.WIDE R24, R22, 0x2, R32 ;  /* 0x0000000216187825 */ /* 0x001fca00078e0220 */
        /* <DEDUP_REMOVED lines=18> */
[--C-:B----4-:R-:W-:Y:S01]  /*190f0*/  IMAD.WIDE R16, R12, 0x2, R32.reuse ;  /* 0x000000020c107825 */ /* 0x110fe200078e0220 */
        /* <DEDUP_REMOVED lines=8> */
[----:B--2---:R-:W-:-:S04]  /*19180*/  IMAD.WIDE R14, R8, 0x2, R32 ;  /* 0x00000002080e7825 */ /* 0x004fc800078e0220 */
[--C-:B0-----:R-:W-:Y:S01]  /*19190*/  IMAD.WIDE R12, R9, 0x2, R32.reuse ;  /* 0x00000002090c7825 */ /* 0x101fe200078e0220 */
[----:B------:R-:W-:Y:S03]  /*191a0*/  STL.64 [R1+0x958], R14 ;  /* 0x0009580e01007387 */ /* 0x000fe60000100a00 */
[--C-:B-1----:R-:W-:Y:S01]  /*191b0*/  IMAD.WIDE R10, R6, 0x2, R32.reuse ;  /* 0x00000002060a7825 */ /* 0x102fe200078e0220 */
[----:B------:R-:W-:Y:S03]  /*191c0*/  STL.64 [R1+0x978], R12 ;  /* 0x0009780c01007387 */ /* 0x000fe60000100a00 */
[--C-:B------:R-:W-:Y:S01]  /*191d0*/  IMAD.WIDE R8, R7, 0x2, R32.reuse ;  /* 0x0000000207087825 */ /* 0x100fe200078e0220 */
[----:B------:R0:W-:Y:S03]  /*191e0*/  STL.64 [R1+0x998], R10 ;  /* 0x0009980a01007387 */ /* 0x0001e60000100a00 */
[----:B------:R-:W-:-:S02]  /*191f0*/  IMAD.WIDE R6, R30, 0x2, R32 ;  /* 0x000000021e067825 */ /* 0x000fc400078e0220 */
[----:B------:R-:W2:Y:S04]  /*19200*/  LDL R30, [R1+0x210] ;  /* 0x00021000011e7983 */ /* 0x000ea80000100800 */
[----:B------:R1:W-:Y:S01]  /*19210*/  STL.64 [R1+0x9b0], R8 ;  /* 0x0009b00801007387 */ /* 0x0003e20000100a00 */
[----:B0-----:R-:W-:-:S03]  /*19220*/  IMAD.WIDE R10, R5, 0x2, R32 ;  /* 0x00000002050a7825 */ /* 0x001fc600078e0220 */
[----:B------:R3:W-:Y:S04]  /*19230*/  STL.64 [R1+0x9e0], R6 ;  /* 0x0009e00601007387 */ /* 0x0007e80000100a00 */
[----:B------:R0:W-:Y:S01]  /*19240*/  STL.64 [R1+0x9f8], R10 ;  /* 0x0009f80a01007387 */ /* 0x0001e20000100a00 */
[----:B-1----:R-:W-:-:S04]  /*19250*/  IMAD.WIDE R8, R26, 0x2, R32 ;  /* 0x000000021a087825 */ /* 0x002fc800078e0220 */
[--C-:B---3--:R-:W-:Y:S01]  /*19260*/  IMAD.WIDE R6, R27, 0x2, R32.reuse ;  /* 0x000000021b067825 */ /* 0x108fe200078e0220 */
[----:B------:R1:W-:Y:S03]  /*19270*/  STL.64 [R1+0xa18], R8 ;  /* 0x000a180801007387 */ /* 0x0003e60000100a00 */
[--C-:B0-----:R-:W-:Y:S01]  /*19280*/  IMAD.WIDE R10, R2, 0x2, R32.reuse ;  /* 0x00000002020a7825 */ /* 0x101fe200078e0220 */
[----:B------:R0:W-:Y:S04]  /*19290*/  STL.64 [R1+0xa30], R6 ;  /* 0x000a300601007387 */ /* 0x0001e80000100a00 */
[----:B------:R-:W-:Y:S01]  /*192a0*/  STL.64 [R1+0xa50], R10 ;  /* 0x000a500a01007387 */ /* 0x000fe20000100a00 */
[----:B-1----:R-:W-:-:S04]  /*192b0*/  IMAD.WIDE R8, R3, 0x2, R32 ;  /* 0x0000000203087825 */ /* 0x002fc800078e0220 */
[--C-:B0-----:R-:W-:Y:S01]  /*192c0*/  IMAD.WIDE R6, R60, 0x2, R32.reuse ;  /* 0x000000023c067825 */ /* 0x101fe200078e0220 */
        /* <DEDUP_REMOVED lines=193> */
[----:B------:R-:W4:Y:S04]  /*19ee0*/  LDL R25, [R1+0x114] ;  /* 0x0001140001197983 */ /* 0x000f280000100800 */
[----:B------:R0:W-:Y:S01]  /*19ef0*/  STL.64 [R1+0x11d0], R6 ;  /* 0x0011d00601007387 */ /* 0x0001e20000100a00 */
[----:B-1----:R-:W-:-:S03]  /*19f00*/  IMAD.WIDE R2, R31, 0x2, R32 ;  /* 0x000000021f027825 */ /* 0x002fc600078e0220 */
        /* <DEDUP_REMOVED lines=15> */
[----:B---3--:R-:W3:Y:S04]  /*1a000*/  LDL R8, [R1+0xd8] ;  /* 0x0000d80001087983 */ /* 0x008ee80000100800 */
[----:B------:R-:W3:Y:S04]  /*1a010*/  LDL R9, [R1+0xd4] ;  /* 0x0000d40001097983 */ /* 0x000ee80000100800 */
[----:B0-----:R-:W3:Y:S04]  /*1a020*/  LDL R6, [R1+0xd0] ;  /* 0x0000d00001067983 */ /* 0x001ee80000100800 */
        /* <DEDUP_REMOVED lines=44> */
[----:B---3--:R-:W-:-:S04]  /*1a2f0*/  IMAD.WIDE R14, R8, 0x2, R32 ;  /* 0x00000002080e7825 */ /* 0x008fc800078e0220 */
[--C-:B0-----:R-:W-:Y:S01]  /*1a300*/  IMAD.WIDE R12, R9, 0x2, R32.reuse ;  /* 0x00000002090c7825 */ /* 0x101fe200078e0220 */
[----:B------:R-:W-:Y:S03]  /*1a310*/  STL.64 [R1+0x13d8], R14 ;  /* 0x0013d80e01007387 */ /* 0x000fe60000100a00 */
        /* <DEDUP_REMOVED lines=8> */
[----:B------:R-:W-:Y:S01]  /*1a3a0*/  STL.64 [R1+0x1460], R4 ;  /* 0x0014600401007387 */ /* 0x000fe20000100a00 */
[----:B0-----:R-:W-:-:S04]  /*1a3b0*/  IMAD.WIDE R8, R26, 0x2, R32 ;  /* 0x000000021a087825 */ /* 0x001fc800078e0220 */
[--C-:B-1----:R-:W-:Y:S01]  /*1a3c0*/  IMAD.WIDE R6, R27, 0x2, R32.reuse ;  /* 0x000000021b067825 */ /* 0x102fe200078e0220 */
[----:B------:R-:W-:Y:S04]  /*1a3d0*/  STL.64 [R1+0x1480], R8 ;  /* 0x0014800801007387 */ /* 0x000fe80000100a00 */
[----:B------:R2:W-:Y:S02]  /*1a3e0*/  STL.64 [R1+0x14a0], R6 ;  /* 0x0014a00601007387 */ /* 0x0005e40000100a00 */
[----:B--2---:R-:W-:-:S04]  /*1a3f0*/  IMAD.WIDE R6, R60, 0x2, R32 ;  /* 0x000000023c067825 */ /* 0x004fc800078e0220 */
[----:B------:R-:W-:-:S04]  /*1a400*/  IMAD.WIDE R4, R2, 0x2, R32 ;  /* 0x0000000202047825 */ /* 0x000fc800078e0220 */
[--C-:B------:R-:W-:Y:S01]  /*1a410*/  IMAD.WIDE R2, R3, 0x2, R32.reuse ;  /* 0x0000000203027825 */ /* 0x100fe200078e0220 */
[----:B------:R0:W-:Y:S04]  /*1a420*/  STL.64 [R1+0x14b8], R4 ;  /* 0x0014b80401007387 */ /* 0x0001e80000100a00 */
[----:B------:R1:W-:Y:S04]  /*1a430*/  STL.64 [R1+0x14d8], R2 ;  /* 0x0014d80201007387 */ /* 0x0003e80000100a00 */
[----:B------:R2:W-:Y:S01]  /*1a440*/  STL.64 [R1+0x14f0], R6 ;  /* 0x0014f00601007387 */ /* 0x0005e20000100a00 */
[----:B0-----:R-:W-:-:S04]  /*1a450*/  IMAD.WIDE R4, R61, 0x2, R32 ;  /* 0x000000023d047825 */ /* 0x001fc800078e0220 */
[--C-:B-1----:R-:W-:Y:S01]  /*1a460*/  IMAD.WIDE R2, R28, 0x2, R32.reuse ;  /* 0x000000021c027825 */ /* 0x102fe200078e0220 */
[----:B------:R0:W-:Y:S03]  /*1a470*/  STL.64 [R1+0x1510], R4 ;  /* 0x0015100401007387 */ /* 0x0001e60000100a00 */
[--C-:B--2---:R-:W-:Y:S01]  /*1a480*/  IMAD.WIDE R6, R29, 0x2, R32.reuse ;  /* 0x000000021d067825 */ /* 0x104fe200078e0220 */
[----:B------:R1:W-:Y:S04]  /*1a490*/  STL.64 [R1+0x1528], R2 ;  /* 0x0015280201007387 */ /* 0x0003e80000100a00 */
[----:B------:R2:W-:Y:S01]  /*1a4a0*/  STL.64 [R1+0x1548], R6 ;  /* 0x0015480601007387 */ /* 0x0005e20000100a00 */
[----:B0-----:R-:W-:-:S03]  /*1a4b0*/  IMAD.WIDE R4, R31, 0x2, R32 ;  /* 0x000000021f047825 */ /* 0x001fc600078e0220 */
[----:B------:R-:W3:Y:S01]  /*1a4c0*/  LDL R25, [R1+0x98] ;  /* 0x0000980001197983 */ /* 0x000ee20000100800 */
        /* <DEDUP_REMOVED lines=25> */
[----:B-1----:R-:W2:Y:S04]  /*1a660*/  LDL R2, [R1+0x3c] ;  /* 0x00003c0001027983 */ /* 0x002ea80000100800 */
[----:B------:R-:W2:Y:S04]  /*1a670*/  LDL R3, [R1+0x38] ;  /* 0x0000380001037983 */ /* 0x000ea80000100800 */
[----:B------:R-:W2:Y:S04]  /*1a680*/  LDL R60, [R1+0x34] ;  /* 0x00003400013c7983 */ /* 0x000ea80000100800 */
[----:B------:R-:W2:Y:S04]  /*1a690*/  LDL R61, [R1+0x30] ;  /* 0x00003000013d7983 */ /* 0x000ea80000100800 */
[----:B------:R-:W2:Y:S04]  /*1a6a0*/  LDL R28, [R1+0x2c] ;  /* 0x00002c00011c7983 */ /* 0x000ea80000100800 */
[----:B------:R-:W2:Y:S04]  /*1a6b0*/  LDL R29, [R1+0x28] ;  /* 0x00002800011d7983 */ /* 0x000ea80000100800 */
[----:B------:R-:W2:Y:S04]  /*1a6c0*/  LDL R31, [R1+0x24] ;  /* 0x00002400011f7983 */ /* 0x000ea80000100800 */
[----:B------:R-:W2:Y:S01]  /*1a6d0*/  LDL R30, [R1+0x20] ;  /* 0x00002000011e7983 */ /* 0x000ea20000100800 */
[----:B---3--:R-:W-:-:S05]  /*1a6e0*/  IMAD.WIDE R24, R25, 0x2, R32 ;  /* 0x0000000219187825 */ /* 0x008fca00078e0220 */
[----:B------:R4:W-:Y:S02]  /*1a6f0*/  STL.64 [R1+0x15a0], R24 ;  /* 0x0015a01801007387 */ /* 0x0009e40000100a00 */
[----:B----4-:R-:W-:-:S04]  /*1a700*/  IMAD.WIDE R24, R22, 0x2, R32 ;  /* 0x0000000216187825 */ /* 0x010fc800078e0220 */
[--C-:B------:R-:W-:Y:S01]  /*1a710*/  IMAD.WIDE R22, R23, 0x2, R32.reuse ;  /* 0x0000000217167825 */ /* 0x100fe200078e0220 */
[----:B------:R0:W-:Y:S04]  /*1a720*/  STL.64 [R1+0x15b8], R24 ;  /* 0x0015b81801007387 */ /* 0x0001e80000100a00 */
[----:B0-----:R-:W3:Y:S04]  /*1a730*/  LDL.LU.64 R24, [R1+0x4218] ;  /* 0x0042180001187983 */ /* 0x001ee80000300a00 */
[----:B------:R0:W-:Y:S02]  /*1a740*/  STL.64 [R1+0x15d8], R22 ;  /* 0x0015d81601007387 */ /* 0x0001e40000100a00 */
[----:B0-----:R-:W-:-:S04]  /*1a750*/  IMAD.WIDE R22, R20, 0x2, R32 ;  /* 0x0000000214167825 */ /* 0x001fc800078e0220 */
[--C-:B------:R-:W-:Y:S01]  /*1a760*/  IMAD.WIDE R20, R21, 0x2, R32.reuse ;  /* 0x0000000215147825 */ /* 0x100fe200078e0220 */
[----:B------:R0:W-:Y:S04]  /*1a770*/  STL.64 [R1+0x15f0], R22 ;  /* 0x0015f01601007387 */ /* 0x0001e80000100a00 */
[----:B0-----:R-:W4:Y:S04]  /*1a780*/  LDL.LU.64 R22, [R1+0x4210] ;  /* 0x0042100001167983 */ /* 0x001f280000300a00 */
[----:B------:R0:W-:Y:S02]  /*1a790*/  STL.64 [R1+0x1610], R20 ;  /* 0x0016101401007387 */ /* 0x0001e40000100a00 */
[----:B0-----:R-:W-:-:S04]  /*1a7a0*/  IMAD.WIDE R20, R18, 0x2, R32 ;  /* 0x0000000212147825 */ /* 0x001fc800078e0220 */
        /* <DEDUP_REMOVED lines=29> */
[----:B--2---:R-:W-:-:S04]  /*1a980*/  IMAD.WIDE R8, R6, 0x2, R32 ;  /* 0x0000000206087825 */ /* 0x004fc800078e0220 */
[--C-:B------:R-:W-:Y:S01]  /*1a990*/  IMAD.WIDE R6, R7, 0x2, R32.reuse ;  /* 0x0000000207067825 */ /* 0x100fe200078e0220 */
[----:B------:R0:W-:Y:S04]  /*1a9a0*/  STL.64 [R1+0x1788], R8 ;  /* 0x0017880801007387 */ /* 0x0001e80000100a00 */
[----:B0-----:R-:W2:Y:S04]  /*1a9b0*/  LDL.LU.64 R8, [R1+0x41d8] ;  /* 0x0041d80001087983 */ /* 0x001ea80000300a00 */
        /* <DEDUP_REMOVED lines=31> */
[----:B0-----:R-:W-:-:S02]  /*1abb0*/  IMAD.WIDE R30, R0, 0x2, R32 ;  /* 0x00000002001e7825 */ /* 0x001fc400078e0220 */
[----:B------:R-:W3:Y:S04]  /*1abc0*/  LDL.LU R0, [R1+0x41a0] ;  /* 0x0041a00001007983 */ /* 0x000ee80000300800 */
[----:B------:R0:W-:Y:S04]  /*1abd0*/  STL.64 [R1+0x2d60], R30 ;  /* 0x002d601e01007387 */ /* 0x0001e80000100a00 */
[----:B0-----:R-:W4:Y:S02]  /*1abe0*/  LDL.LU R31, [R1+0x419c] ;  /* 0x00419c00011f7983 */ /* 0x001f240000300800 */
[----:B----4-:R-:W-:-:S05]  /*1abf0*/  IMAD.WIDE R30, R31, 0x2, R32 ;  /* 0x000000021f1e7825 */ /* 0x010fca00078e0220 */
[----:B------:R0:W-:Y:S04]  /*1ac00*/  STL.64 [R1+0x2d80], R30 ;  /* 0x002d801e01007387 */ /* 0x0001e80000100a00 */
[----:B0-----:R-:W4:Y:S01]  /*1ac10*/  LDL.LU R30, [R1+0x4198] ;  /* 0x00419800011e7983 */ /* 0x001f220000300800 */
[----:B------:R-:W-:Y:S02]  /*1ac20*/  IMAD R34, R34, UR5, RZ ;  /* 0x0000000522227c24 */ /* 0x000fe4000f8e02ff */
[----:B------:R-:W-:Y:S02]  /*1ac30*/  IMAD R35, R35, UR5, RZ ;  /* 0x0000000523237c24 */ /* 0x000fe4000f8e02ff */
[----:B------:R-:W-:Y:S02]  /*1ac40*/  IMAD R36, R36, UR5, RZ ;  /* 0x0000000524247c24 */ /* 0x000fe4000f8e02ff */
[----:B------:R-:W-:-:S02]  /*1ac50*/  IMAD R37, R37, UR5, RZ ;  /* 0x0000000525257c24 */ /* 0x000fc4000f8e02ff */
[----:B------:R-:W-:Y:S02]  /*1ac60*/  IMAD R38, R38, UR5, RZ ;  /* 0x0000000526267c24 */ /* 0x000fe4000f8e02ff */
[----:B------:R-:W-:Y:S02]  /*1ac70*/  IMAD R39, R39, UR5, RZ ;  /* 0x0000000527277c24 */ /* 0x000fe4000f8e02ff */
        /* <DEDUP_REMOVED lines=9> */
[----:B----4-:R-:W-:-:S05]  /*1ad10*/  IMAD.WIDE R30, R30, 0x2, R32 ;  /* 0x000000021e1e7825 */ /* 0x010fca00078e0220 */
[----:B------:R2:W-:Y:S02]  /*1ad20*/  STL.64 [R1+0x2da0], R30 ;  /* 0x002da01e01007387 */ /* 0x0005e40000100a00 */
[----:B--2---:R-:W-:-:S05]  /*1ad30*/  IMAD.WIDE R30, R29, 0x2, R32 ;  /* 0x000000021d1e7825 */ /* 0x004fca00078e0220 */
[----:B------:R0:W-:Y:S02]  /*1ad40*/  STL.64 [R1+0x2dc0], R30 ;  /* 0x002dc01e01007387 */ /* 0x0001e40000100a00 */
[----:B0-----:R-:W-:-:S05]  /*1ad50*/  IMAD.WIDE R30, R28, 0x2, R32 ;  /* 0x000000021c1e7825 */ /* 0x001fca00078e0220 */
[----:B------:R0:W-:Y:S04]  /*1ad60*/  STL.64 [R1+0x2de0], R30 ;  /* 0x002de01e01007387 */ /* 0x0001e80000100a00 */
[----:B0-----:R-:W2:Y:S04]  /*1ad70*/  LDL.LU.64 R30, [R1+0x4190] ;  /* 0x00419000011e7983 */ /* 0x001ea80000300a00 */
[----:B------:R-:W-:Y:S04]  /*1ad80*/  STL [R1+0x4110], R28 ;  /* 0x0041101c01007387 */ /* 0x000fe80000100800 */
[----:B------:R0:W-:Y:S02]  /*1ad90*/  STL [R1+0x4114], R29 ;  /* 0x0041141d01007387 */ /* 0x0001e40000100800 */
[----:B0-----:R-:W-:-:S05]  /*1ada0*/  IMAD.WIDE R28, R61, 0x2, R32 ;  /* 0x000000023d1c7825 */ /* 0x001fca00078e0220 */
[----:B------:R0:W-:Y:S02]  /*1adb0*/  STL.64 [R1+0x2e00], R28 ;  /* 0x002e001c01007387 */ /* 0x0001e40000100a00 */
[----:B0-----:R-:W-:-:S05]  /*1adc0*/  IMAD.WIDE R28, R27, 0x2, R32 ;  /* 0x000000021b1c7825 */ /* 0x001fca00078e0220 */
[----:B------:R0:W-:Y:S04]  /*1add0*/  STL.64 [R1+0x2e20], R28 ;  /* 0x002e201c01007387 */ /* 0x0001e80000100a00 */
[----:B------:R3:W-:Y:S01]  /*1ade0*/  STL.64 [R1+0x4118], R26 ;  /* 0x0041181a01007387 */ /* 0x0007e20000100a00 */
[----:B0-----:R-:W-:-:S05]  /*1adf0*/  IMAD.WIDE R28, R26, 0x2, R32 ;  /* 0x000000021a1c7825 */ /* 0x001fca00078e0220 */
[----:B------:R0:W-:Y:S01]  /*1ae00*/  STL.64 [R1+0x2e40], R28 ;  /* 0x002e401c01007387 */ /* 0x0001e20000100a00 */
[----:B---3--:R-:W-:-:S03]  /*1ae10*/  IMAD.WIDE R26, R2, 0x2, R32 ;  /* 0x00000002021a7825 */ /* 0x008fc600078e0220 */
[----:B------:R-:W-:Y:S01]  /*1ae20*/  STL.64 [R1+0x4120], R60 ;  /* 0x0041203c01007387 */ /* 0x000fe20000100a00 */
[----:B0-----:R-:W-:-:S05]  /*1ae30*/  IMAD.WIDE R28, R60, 0x2, R32 ;  /* 0x000000023c1c7825 */ /* 0x001fca00078e0220 */
[----:B------:R0:W-:Y:S04]  /*1ae40*/  STL.64 [R1+0x2e60], R28 ;  /* 0x002e601c01007387 */ /* 0x0001e80000100a00 */
[----:B------:R1:W-:Y:S04]  /*1ae50*/  STL.64 [R1+0x4128], R2 ;  /* 0x0041280201007387 */ /* 0x0003e80000100a00 */
[----:B------:R3:W-:Y:S01]  /*1ae60*/  STL.64 [R1+0x2e80], R26 ;  /* 0x002e801a01007387 */ /* 0x0007e20000100a00 */
[----:B0-----:R-:W-:-:S04]  /*1ae70*/  IMAD.WIDE R28, R3, 0x2, R32 ;  /* 0x00000002031c7825 */ /* 0x001fc800078e0220 */
[--C-:B-1----:R-:W-:Y:S01]  /*1ae80*/  IMAD.WIDE R2, R5, 0x2, R32.reuse ;  /* 0x0000000205027825 */ /* 0x102fe200078e0220 */
[----:B------:R-:W-:Y:S03]  /*1ae90*/  STL.64 [R1+0x2ea0], R28 ;  /* 0x002ea01c01007387 */ /* 0x000fe60000100a00 */
[--C-:B---3--:R-:W-:Y:S01]  /*1aea0*/  IMAD.WIDE R26, R4, 0x2, R32.reuse ;  /* 0x00000002041a7825 */ /* 0x108fe200078e0220 */
[----:B------:R0:W-:Y:S04]  /*1aeb0*/  STL.64 [R1+0x4130], R4 ;  /* 0x0041300401007387 */ /* 0x0001e80000100a00 */
[----:B------:R-:W-:Y:S04]  /*1aec0*/  STL.64 [R1+0x2ec0], R26 ;  /* 0x002ec01a01007387 */ /* 0x000fe80000100a00 */
[----:B------:R1:W-:Y:S01]  /*1aed0*/  STL.64 [R1+0x2ee0], R2 ;  /* 0x002ee00201007387 */ /* 0x0003e20000100a00 */
[----:B0-----:R-:W-:-:S03]  /*1aee0*/  IMAD.WIDE R4, R6, 0x2, R32 ;  /* 0x0000000206047825 */ /* 0x001fc600078e0220 */
[----:B------:R-:W-:Y:S04]  /*1aef0*/  STL.64 [R1+0x4138], R6 ;  /* 0x0041380601007387 */ /* 0x000fe80000100a00 */
[----:B------:R0:W-:Y:S01]  /*1af00*/  STL.64 [R1+0x2f00], R4 ;  /* 0x002f000401007387 */ /* 0x0001e20000100a00 */
[----:B-1----:R-:W-:-:S05]  /*1af10*/  IMAD.WIDE R2, R7, 0x2, R32 ;  /* 0x0000000207027825 */ /* 0x002fca00078e0220 */
        /* <DEDUP_REMOVED lines=47> */
[----:B------:R-:W-:Y:S01]  /*1b210*/  STL.64 [R1+0x4188], R34 ;  /* 0x0041882201007387 */ /* 0x000fe20000100a00 */
[----:B------:R-:W-:-:S03]  /*1b220*/  IMAD.WIDE R6, R36, 0x2, R32 ;  /* 0x0000000224067825 */ /* 0x000fc600078e0220 */
[----:B------:R0:W-:Y:S01]  /*1b230*/  STL.64 [R1+0x3180], R4 ;  /* 0x0031800401007387 */ /* 0x0001e20000100a00 */
[----:B-1----:R-:W-:-:S05]  /*1b240*/  IMAD.WIDE R2, R35, 0x2, R32 ;  /* 0x0000000223027825 */ /* 0x002fca00078e0220 */
[----:B------:R1:W-:Y:S01]  /*1b250*/  STL.64 [R1+0x31a0], R2 ;  /* 0x0031a00201007387 */ /* 0x0003e20000100a00 */
[----:B0-----:R-:W-:-:S03]  /*1b260*/  IMAD.WIDE R4, R37, 0x2, R32 ;  /* 0x0000000225047825 */ /* 0x001fc600078e0220 */
[----:B------:R0:W-:Y:S04]  /*1b270*/  STL.64 [R1+0x31c0], R6 ;  /* 0x0031c00601007387 */ /* 0x0001e80000100a00 */
[----:B------:R3:W-:Y:S01]  /*1b280*/  STL.64 [R1+0x31e0], R4 ;  /* 0x0031e00401007387 */ /* 0x0007e20000100a00 */
[----:B-1----:R-:W-:-:S04]  /*1b290*/  IMAD.WIDE R2, R38, 0x2, R32 ;  /* 0x0000000226027825 */ /* 0x002fc800078e0220 */
[--C-:B0-----:R-:W-:Y:S01]  /*1b2a0*/  IMAD.WIDE R6, R39, 0x2, R32.reuse ;  /* 0x0000000227067825 */ /* 0x101fe200078e0220 */
[----:B------:R0:W-:Y:S03]  /*1b2b0*/  STL.64 [R1+0x3200], R2 ;  /* 0x0032000201007387 */ /* 0x0001e60000100a00 */
[--C-:B---3--:R-:W-:Y:S01]  /*1b2c0*/  IMAD.WIDE R4, R40, 0x2, R32.reuse ;  /* 0x0000000228047825 */ /* 0x108fe200078e0220 */
[----:B------:R1:W-:Y:S04]  /*1b2d0*/  STL.64 [R1+0x3220], R6 ;  /* 0x0032200601007387 */ /* 0x0003e80000100a00 */
[----:B------:R3:W-:Y:S01]  /*1b2e0*/  STL.64 [R1+0x3240], R4 ;  /* 0x0032400401007387 */ /* 0x0007e20000100a00 */
[----:B0-----:R-:W-:-:S04]  /*1b2f0*/  IMAD.WIDE R2, R41, 0x2, R32 ;  /* 0x0000000229027825 */ /* 0x001fc800078e0220 */
[--C-:B-1----:R-:W-:Y:S01]  /*1b300*/  IMAD.WIDE R6, R42, 0x2, R32.reuse ;  /* 0x000000022a067825 */ /* 0x102fe200078e0220 */
[----:B------:R0:W-:Y:S03]  /*1b310*/  STL.64 [R1+0x3260], R2 ;  /* 0x0032600201007387 */ /* 0x0001e60000100a00 */
[--C-:B---3--:R-:W-:Y:S01]  /*1b320*/  IMAD.WIDE R4, R43, 0x2, R32.reuse ;  /* 0x000000022b047825 */ /* 0x108fe200078e0220 */
[----:B------:R1:W-:Y:S04]  /*1b330*/  STL.64 [R1+0x3280], R6 ;  /* 0x0032800601007387 */ /* 0x0003e80000100a00 */
[----:B------:R-:W2:Y:S01]  /*1b340*/  LDL R9, [R1+0x230] ;  /* 0x0002300001097983 */ /* 0x000ea20000100800 */
[----:B0-----:R-:W-:-:S03]  /*1b350*/  IMAD.WIDE R2, R44, 0x2, R32 ;  /* 0x000000022c027825 */ /* 0x001fc600078e0220 */
[----:B------:R0:W-:Y:S04]  /*1b360*/  STL.64 [R1+0x32a0], R4 ;  /* 0x0032a00401007387 */ /* 0x0001e80000100a00 */
[----:B-1----:R-:W3:Y:S04]  /*1b370*/  LDL R6, [R1+0x234] ;  /* 0x0002340001067983 */ /* 0x002ee80000100800 */
[----:B------:R1:W-:Y:S04]  /*1b380*/  STL.64 [R1+0x32c0], R2 ;  /* 0x0032c00201007387 */ /* 0x0003e80000100a00 */
[----:B------:R-:W4:Y:S04]  /*1b390*/  LDL R7, [R1+0x238] ;  /* 0x0002380001077983 */ /* 0x000f280000100800 */
[----:B0-----:R-:W4:Y:S04]  /*1b3a0*/  LDL R4, [R1+0x23c] ;  /* 0x00023c0001047983 */ /* 0x001f280000100800 */
[----:B------:R-:W4:Y:S04]  /*1b3b0*/  LDL R5, [R1+0x240] ;  /* 0x0002400001057983 */ /* 0x000f280000100800 */
[----:B-1----:R-:W4:Y:S04]  /*1b3c0*/  LDL R2, [R1+0x244] ;  /* 0x0002440001027983 */ /* 0x002f280000100800 */
[----:B------:R-:W4:Y:S04]  /*1b3d0*/  LDL R3, [R1+0x248] ;  /* 0x0002480001037983 */ /* 0x000f280000100800 */
[----:B------:R-:W4:Y:S04]  /*1b3e0*/  LDL R60, [R1+0x24c] ;  /* 0x00024c00013c7983 */ /* 0x000f280000100800 */
[----:B------:R-:W4:Y:S01]  /*1b3f0*/  LDL R61, [R1+0x250] ;  /* 0x00025000013d7983 */ /* 0x000f220000100800 */
[----:B------:R-:W-:-:S03]  /*1b400*/  IMAD.WIDE R12, R45, 0x2, R32 ;  /* 0x000000022d0c7825 */ /* 0x000fc600078e0220 */
[----:B------:R-:W4:Y:S04]  /*1b410*/  LDL R26, [R1+0x254] ;  /* 0x00025400011a7983 */ /* 0x000f280000100800 */
[----:B------:R-:W4:Y:S01]  /*1b420*/  LDL R27, [R1+0x258] ;  /* 0x00025800011b7983 */ /* 0x000f220000100800 */
[----:B------:R-:W-:-:S03]  /*1b430*/  IMAD.WIDE R10, R46, 0x2, R32 ;  /* 0x000000022e0a7825 */ /* 0x000fc600078e0220 */
[----:B------:R0:W-:Y:S01]  /*1b440*/  STL.64 [R1+0x32e0], R12 ;  /* 0x0032e00c01007387 */ /* 0x0001e20000100a00 */
[----:B------:R-:W-:-:S03]  /*1b450*/  IMAD.WIDE R14, R47, 0x2, R32 ;  /* 0x000000022f0e7825 */ /* 0x000fc600078e0220 */
[----:B------:R1:W-:Y:S04]  /*1b460*/  STL.64 [R1+0x3300], R10 ;  /* 0x0033000a01007387 */ /* 0x0003e80000100a00 */
[----:B------:R-:W-:Y:S01]  /*1b470*/  STL.64 [R1+0x3320], R14 ;  /* 0x0033200e01007387 */ /* 0x000fe20000100a00 */
[----:B0-----:R-:W-:-:S03]  /*1b480*/  IMAD.WIDE R12, R48, 0x2, R32 ;  /* 0x00000002300c7825 */ /* 0x001fc600078e0220 */
[----:B------:R-:W4:Y:S04]  /*1b490*/  LDL R29, [R1+0x25c] ;  /* 0x00025c00011d7983 */ /* 0x000f280000100800 */
[----:B------:R0:W-:Y:S04]  /*1b4a0*/  STL.64 [R1+0x3340], R12 ;  /* 0x0033400c01007387 */ /* 0x0001e80000100a00 */
[----:B------:R-:W4:Y:S01]  /*1b4b0*/  LDL R28, [R1+0x260] ;  /* 0x00026000011c7983 */ /* 0x000f220000100800 */
[----:B------:R-:W-:Y:S02]  /*1b4c0*/  IMAD R49, R49, UR5, RZ ;  /* 0x0000000531317c24 */ /* 0x000fe4000f8e02ff */
[----:B------:R-:W-:-:S02]  /*1b4d0*/  IMAD R50, R50, UR5, RZ ;  /* 0x0000000532327c24 */ /* 0x000fc4000f8e02ff */
[----:B-1----:R-:W-:-:S04]  /*1b4e0*/  IMAD.WIDE R10, R49, 0x2, R32 ;  /* 0x00000002310a7825 */ /* 0x002fc800078e0220 */
[----:B------:R-:W-:Y:S01]  /*1b4f0*/  IMAD R51, R51, UR5, RZ ;  /* 0x0000000533337c24 */ /* 0x000fe2000f8e02ff */
[----:B------:R1:W-:Y:S01]  /*1b500*/  STL.64 [R1+0x3360], R10 ;  /* 0x0033600a01007387 */ /* 0x0003e20000100a00 */
[----:B------:R-:W-:Y:S02]  /*1b510*/  IMAD R52, R52, UR5, RZ ;  /* 0x0000000534347c24 */ /* 0x000fe4000f8e02ff */
[----:B0-----:R-:W-:-:S04]  /*1b520*/  IMAD.WIDE R12, R50, 0x2, R32 ;  /* 0x00000002320c7825 */ /* 0x001fc800078e0220 */
[----:B------:R-:W-:Y:S01]  /*1b530*/  IMAD R53, R53, UR5, RZ ;  /* 0x0000000535357c24 */ /* 0x000fe2000f8e02ff */
[----:B------:R0:W-:Y:S01]  /*1b540*/  STL.64 [R1+0x3380], R12 ;  /* 0x0033800c01007387 */ /* 0x0001e20000100a00 */
[----:B------:R-:W-:Y:S02]  /*1b550*/  IMAD R54, R54, UR5, RZ ;  /* 0x0000000536367c24 */ /* 0x000fe4000f8e02ff */
[----:B-1----:R-:W-:-:S04]  /*1b560*/  IMAD.WIDE R10, R51, 0x2, R32 ;  /* 0x00000002330a7825 */ /* 0x002fc800078e0220 */
[--C-:B------:R-:W-:Y:S01]  /*1b570*/  IMAD.WIDE R14, R52, 0x2, R32.reuse ;  /* 0x00000002340e7825 */ /* 0x100fe200078e0220 */
[----:B------:R1:W-:Y:S03]  /*1b580*/  STL.64 [R1+0x33a0], R10 ;  /* 0x0033a00a01007387 */ /* 0x0003e60000100a00 */
[----:B------:R-:W-:Y:S02]  /*1b590*/  IMAD R55, R55, UR5, RZ ;  /* 0x0000000537377c24 */ /* 0x000fe4000f8e02ff */
[----:B0-----:R-:W-:Y:S01]  /*1b5a0*/  IMAD.WIDE R12, R53, 0x2, R32 ;  /* 0x00000002350c7825 */ /* 0x001fe200078e0220 */
[----:B------:R0:W-:Y:S03]  /*1b5b0*/  STL.64 [R1+0x33c0], R14 ;  /* 0x0033c00e01007387 */ /* 0x0001e60000100a00 */
[----:B------:R-:W-:-:S02]  /*1b5c0*/  IMAD R56, R56, UR5, RZ ;  /* 0x0000000538387c24 */ /* 0x000fc4000f8e02ff */
[--C-:B-1----:R-:W-:Y:S01]  /*1b5d0*/  IMAD.WIDE R10, R54, 0x2, R32.reuse ;  /* 0x00000002360a7825 */ /* 0x102fe200078e0220 */
        /* <DEDUP_REMOVED lines=8> */
[--C-:B0-----:R-:W-:Y:S01]  /*1b660*/  IMAD.WIDE R10, R57, 0x2, R32.reuse ;  /* 0x00000002390a7825 */ /* 0x101fe200078e0220 */
[----:B------:R0:W-:Y:S01]  /*1b670*/  STL.64 [R1+0x3428], R12 ;  /* 0x0034280c01007387 */ /* 0x0001e20000100a00 */
[----:B------:R-:W-:Y:S02]  /*1b680*/  ULDC UR5, c[0x0][0x234] ;  /* 0x00008d0000057ab9 */ /* 0x000fe40000000800 */
[--C-:B-1----:R-:W-:Y:S01]  /*1b690*/  IMAD.WIDE R14, R58, 0x2, R32.reuse ;  /* 0x000000023a0e7825 */ /* 0x102fe200078e0220 */
[----:B------:R1:W-:Y:S03]  /*1b6a0*/  STL.64 [R1+0x3448], R10 ;  /* 0x0034480a01007387 */ /* 0x0003e60000100a00 */
[--C-:B0-----:R-:W-:Y:S01]  /*1b6b0*/  IMAD.WIDE R12, R0, 0x2, R32.reuse ;  /* 0x00000002000c7825 */ /* 0x101fe200078e0220 */
[----:B------:R-:W-:Y:S03]  /*1b6c0*/  STL.64 [R1+0x3468], R14 ;  /* 0x0034680e01007387 */ /* 0x000fe60000100a00 */
[----:B-1----:R-:W-:-:S02]  /*1b6d0*/  IMAD.WIDE R10, R59, 0x2, R32 ;  /* 0x000000023b0a7825 */ /* 0x002fc400078e0220 */
[----:B------:R-:W4:Y:S04]  /*1b6e0*/  LDL.LU R32, [R1+0x53c] ;  /* 0x00053c0001207983 */ /* 0x000f280000300800 */
[----:B------:R-:W-:Y:S04]  /*1b6f0*/  STL.64 [R1+0x34a8], R12 ;  /* 0x0034a80c01007387 */ /* 0x000fe80000100a00 */
[----:B------:R-:W4:Y:S04]  /*1b700*/  LDL.LU R33, [R1+0x544] ;  /* 0x0005440001217983 */ /* 0x000f280000300800 */
[----:B------:R2:W-:Y:S02]  /*1b710*/  STL.64 [R1+0x3488], R10 ;  /* 0x0034880a01007387 */ /* 0x0005e40000100a00 */
[----:B--2---:R-:W-:-:S05]  /*1b720*/  IMAD.WIDE R10, R9, 0x2, R30 ;  /* 0x00000002090a7825 */ /* 0x004fca00078e021e */
[----:B------:R0:W-:Y:S01]  /*1b730*/  STL.64 [R1+0x3f0], R10 ;  /* 0x0003f00a01007387 */ /* 0x0001e20000100a00 */
[----:B---3--:R-:W-:-:S04]  /*1b740*/  IMAD.WIDE R8, R6, 0x2, R30 ;  /* 0x0000000206087825 */ /* 0x008fc800078e021e */
[--C-:B----4-:R-:W-:Y:S01]  /*1b750*/  IMAD.WIDE R6, R7, 0x2, R30.reuse ;  /* 0x0000000207067825 */ /* 0x110fe200078e021e */
[----:B------:R1:W-:Y:S03]  /*1b760*/  STL.64 [R1+0x3e8], R8 ;  /* 0x0003e80801007387 */ /* 0x0003e60000100a00 */
[--C-:B0-----:R-:W-:Y:S01]  /*1b770*/  IMAD.WIDE R10, R4, 0x2, R30.reuse ;  /* 0x00000002040a7825 */ /* 0x101fe200078e021e */
[----:B------:R0:W-:Y:S04]  /*1b780*/  STL.64 [R1+0x3e0], R6 ;  /* 0x0003e00601007387 */ /* 0x0001e80000100a00 */
[----:B------:R-:W-:Y:S01]  /*1b790*/  STL.64 [R1+0x3d8], R10 ;  /* 0x0003d80a01007387 */ /* 0x000fe20000100a00 */
[----:B-1----:R-:W-:-:S04]  /*1b7a0*/  IMAD.WIDE R8, R5, 0x2, R30 ;  /* 0x0000000205087825 */ /* 0x002fc800078e021e */
[--C-:B0-----:R-:W-:Y:S01]  /*1b7b0*/  IMAD.WIDE R6, R2, 0x2, R30.reuse ;  /* 0x0000000202067825 */ /* 0x101fe200078e021e */
        /* <DEDUP_REMOVED lines=9> */
[--C-:B--2---:R-:W-:Y:S01]  /*1b850*/  IMAD.WIDE R2, R27, 0x2, R30.reuse ;  /* 0x000000021b027825 */ /* 0x104fe200078e021e */
[----:B------:R-:W2:Y:S04]  /*1b860*/  LDL R25, [R1+0x514] ;  /* 0x0005140001197983 */ /* 0x000ea80000100800 */
[----:B------:R0:W-:Y:S04]  /*1b870*/  STL.64 [R1+0x3a8], R4 ;  /* 0x0003a80401007387 */ /* 0x0001e80000100a00 */
[----:B------:R-:W3:Y:S04]  /*1b880*/  LDL R22, [R1+0x51c] ;  /* 0x00051c0001167983 */ /* 0x000ee80000100800 */
[----:B------:R1:W-:Y:S04]  /*1b890*/  STL.64 [R1+0x3a0], R2 ;  /* 0x0003a00201007387 */ /* 0x0003e80000100a00 */
[----:B------:R-:W4:Y:S01]  /*1b8a0*/  LDL R23, [R1+0x524] ;  /* 0x0005240001177983 */ /* 0x000f220000100800 */
[----:B0-----:R-:W-:-:S03]  /*1b8b0*/  IMAD.WIDE R4, R29, 0x2, R30 ;  /* 0x000000021d047825 */ /* 0x001fc600078e021e */
[----:B------:R-:W4:Y:S04]  /*1b8c0*/  LDL R20, [R1+0x52c] ;  /* 0x00052c0001147983 */ /* 0x000f280000100800 */
[----:B------:R-:W4:Y:S01]  /*1b8d0*/  LDL R21, [R1+0x534] ;  /* 0x0005340001157983 */ /* 0x000f220000100800 */
[----:B-1----:R-:W-:-:S03]  /*1b8e0*/  IMAD.WIDE R2, R28, 0x2, R30 ;  /* 0x000000021c027825 */ /* 0x002fc600078e021e */
[----:B------:R-:W4:Y:S04]  /*1b8f0*/  LDL R18, [R1+0x54c] ;  /* 0x00054c0001127983 */ /* 0x000f280000100800 */
        /* <DEDUP_REMOVED lines=15> */
[----:B0-----:R-:W4:Y:S04]  /*1b9f0*/  LDL R4, [R1+0x504] ;  /* 0x0005040001047983 */ /* 0x001f280000100800 */
[----:B------:R-:W4:Y:S04]  /*1ba00*/  LDL R5, [R1+0x500] ;  /* 0x0005000001057983 */ /* 0x000f280000100800 */
[----:B-1----:R-:W4:Y:S04]  /*1ba10*/  LDL R2, [R1+0x4fc] ;  /* 0x0004fc0001027983 */ /* 0x002f280000100800 */
[----:B------:R-:W4:Y:S04]  /*1ba20*/  LDL R3, [R1+0x4f8] ;  /* 0x0004f80001037983 */ /* 0x000f280000100800 */
[----:B------:R-:W4:Y:S04]  /*1ba30*/  LDL R60, [R1+0x4f4] ;  /* 0x0004f400013c7983 */ /* 0x000f280000100800 */
[----:B------:R-:W4:Y:S04]  /*1ba40*/  LDL R61, [R1+0x4f0] ;  /* 0x0004f000013d7983 */ /* 0x000f280000100800 */
[----:B------:R-:W4:Y:S04]  /*1ba50*/  LDL R26, [R1+0x4ec] ;  /* 0x0004ec00011a7983 */ /* 0x000f280000100800 */
[----:B------:R-:W4:Y:S04]  /*1ba60*/  LDL R27, [R1+0x4e8] ;  /* 0x0004e800011b7983 */ /* 0x000f280000100800 */
[----:B------:R-:W4:Y:S04]  /*1ba70*/  LDL R29, [R1+0x4e4] ;  /* 0x0004e400011d7983 */ /* 0x000f280000100800 */
[----:B------:R-:W4:Y:S01]  /*1ba80*/  LDL R28, [R1+0x4e0] ;  /* 0x0004e000011c7983 */ /* 0x000f220000100800 */
[----:B--2---:R-:W-:-:S04]  /*1ba90*/  IMAD.WIDE R34, R25, 0x2, R30 ;  /* 0x0000000219227825 */ /* 0x004fc800078e021e */
[--C-:B---3--:R-:W-:Y:S01]  /*1baa0*/  IMAD.WIDE R24, R22, 0x2, R30.reuse ;  /* 0x0000000216187825 */ /* 0x108fe200078e021e */
[----:B------:R0:W-:Y:S03]  /*1bab0*/  STL.64 [R1+0x388], R34 ;  /* 0x0003882201007387 */ /* 0x0001e60000100a00 */
[--C-:B----4-:R-:W-:Y:S01]  /*1bac0*/  IMAD.WIDE R22, R23, 0x2, R30.reuse ;  /* 0x0000000217167825 */ /* 0x110fe200078e021e */
[----:B------:R1:W-:Y:S03]  /*1bad0*/  STL.64 [R1+0x380], R24 ;  /* 0x0003801801007387 */ /* 0x0003e60000100a00 */
[--C-:B0-----:R-:W-:Y:S01]  /*1bae0*/  IMAD.WIDE R34, R20, 0x2, R30.reuse ;  /* 0x0000000214227825 */ /* 0x101fe200078e021e */
[----:B------:R0:W-:Y:S03]  /*1baf0*/  STL.64 [R1+0x378], R22 ;  /* 0x0003781601007387 */ /* 0x0001e60000100a00 */
[--C-:B-1----:R-:W-:Y:S01]  /*1bb00*/  IMAD.WIDE R24, R21, 0x2, R30.reuse ;  /* 0x0000000215187825 */ /* 0x102fe200078e021e */
[----:B------:R-:W-:Y:S03]  /*1bb10*/  STL.64 [R1+0x370], R34 ;  /* 0x0003702201007387 */ /* 0x000fe60000100a00 */
[----:B------:R-:W-:-:S04]  /*1bb20*/  IMAD.WIDE R20, R33, 0x2, R30 ;  /* 0x0000000221147825 */ /* 0x000fc800078e021e */
[--C-:B0-----:R-:W-:Y:S01]  /*1bb30*/  IMAD.WIDE R22, R32, 0x2, R30.reuse ;  /* 0x0000000220167825 */ /* 0x101fe200078e021e */
[----:B------:R0:W-:Y:S04]  /*1bb40*/  STL.64 [R1+0x368], R24 ;  /* 0x0003681801007387 */ /* 0x0001e80000100a00 */
[----:B------:R1:W-:Y:S04]  /*1bb50*/  STL.64 [R1+0x360], R22 ;  /* 0x0003601601007387 */ /* 0x0003e80000100a00 */
[----:B------:R2:W-:Y:S01]  /*1bb60*/  STL.64 [R1+0x568], R20 ;  /* 0x0005681401007387 */ /* 0x0005e20000100a00 */
[----:B0-----:R-:W-:-:S04]  /*1bb70*/  IMAD.WIDE R24, R18, 0x2, R30 ;  /* 0x0000000212187825 */ /* 0x001fc800078e021e */
[--C-:B-1----:R-:W-:Y:S01]  /*1bb80*/  IMAD.WIDE R22, R19, 0x2, R30.reuse ;  /* 0x0000000213167825 */ /* 0x102fe200078e021e */
[----:B------:R-:W-:Y:S03]  /*1bb90*/  STL.64 [R1+0x580], R24 ;  /* 0x0005801801007387 */ /* 0x000fe60000100a00 */
[--C-:B--2---:R-:W-:Y:S01]  /*1bba0*/  IMAD.WIDE R20, R16, 0x2, R30.reuse ;  /* 0x0000000210147825 */ /* 0x104fe200078e021e */
        /* <DEDUP_REMOVED lines=38> */
[----:B0-----:R-:W-:-:S04]  /*1be10*/  IMAD.WIDE R6, R27, 0x2, R30 ;  /* 0x000000021b067825 */ /* 0x001fc800078e021e */
[--C-:B-1----:R-:W-:Y:S01]  /*1be20*/  IMAD.WIDE R4, R29, 0x2, R30.reuse ;  /* 0x000000021d047825 */ /* 0x102fe200078e021e */
[----:B------:R0:W-:Y:S03]  /*1be30*/  STL.64 [R1+0x7b8], R6 ;  /* 0x0007b80601007387 */ /* 0x0001e60000100a00 */
[--C-:B--2---:R-:W-:Y:S01]  /*1be40*/  IMAD.WIDE R2, R28, 0x2, R30.reuse ;  /* 0x000000021c027825 */ /* 0x104fe200078e021e */
[----:B------:R-:W2:Y:S04]  /*1be50*/  LDL R35, [R1+0x4dc] ;  /* 0x0004dc0001237983 */ /* 0x000ea80000100800 */
        /* <DEDUP_REMOVED lines=24> */
[----:B----4-:R-:W4:Y:S04]  /*1bfe0*/  LDL R2, [R1+0x220] ;  /* 0x0002200001027983 */ /* 0x010f280000100800 */
[----:B------:R-:W4:Y:S04]  /*1bff0*/  LDL R3, [R1+0x21c] ;  /* 0x00021c0001037983 */ /* 0x000f280000100800 */
[----:B------:R-:W4:Y:S04]  /*1c000*/  LDL R60, [R1+0x218] ;  /* 0x00021800013c7983 */ /* 0x000f280000100800 */
[----:B------:R-:W4:Y:S04]  /*1c010*/  LDL R61, [R1+0x214] ;  /* 0x00021400013d7983 */ /* 0x000f280000100800 */
[----:B------:R-:W4:Y:S04]  /*1c020*/  LDL R26, [R1+0x210] ;  /* 0x00021000011a7983 */ /* 0x000f280000100800 */
[----:B------:R-:W4:Y:S04]  /*1c030*/  LDL R27, [R1+0x20c] ;  /* 0x00020c00011b7983 */ /* 0x000f280000100800 */
[----:B------:R-:W4:Y:S04]  /*1c040*/  LDL R29, [R1+0x208] ;  /* 0x00020800011d7983 */ /* 0x000f280000100800 */
[----:B------:R-:W4:Y:S01]  /*1c050*/  LDL R28, [R1+0x204] ;  /* 0x00020400011c7983 */ /* 0x000f220000100800 */
[----:B--2---:R-:W-:-:S05]  /*1c060*/  IMAD.WIDE R34, R35, 0x2, R30 ;  /* 0x0000000223227825 */ /* 0x004fca00078e021e */
[----:B------:R3:W-:Y:S02]  /*1c070*/  STL.64 [R1+0x810], R34 ;  /* 0x0008102201007387 */ /* 0x0007e40000100a00 */
[----:B---3--:R-:W-:-:S04]  /*1c080*/  IMAD.WIDE R34, R24, 0x2, R30 ;  /* 0x0000000218227825 */ /* 0x008fc800078e021e */
[--C-:B------:R-:W-:Y:S01]  /*1c090*/  IMAD.WIDE R24, R25, 0x2, R30.reuse ;  /* 0x0000000219187825 */ /* 0x100fe200078e021e */
[----:B------:R0:W-:Y:S04]  /*1c0a0*/  STL.64 [R1+0x828], R34 ;  /* 0x0008282201007387 */ /* 0x0001e80000100a00 */
[----:B------:R1:W-:Y:S01]  /*1c0b0*/  STL.64 [R1+0x848], R24 ;  /* 0x0008481801007387 */ /* 0x0003e20000100a00 */
[----:B0-----:R-:W-:-:S04]  /*1c0c0*/  IMAD.WIDE R34, R22, 0x2, R30 ;  /* 0x0000000216227825 */ /* 0x001fc800078e021e */
[--C-:B-1----:R-:W-:Y:S01]  /*1c0d0*/  IMAD.WIDE R24, R23, 0x2, R30.reuse ;  /* 0x0000000217187825 */ /* 0x102fe200078e021e */
        /* <DEDUP_REMOVED lines=37> */
[--C-:B----4-:R-:W-:Y:S01]  /*1c330*/  IMAD.WIDE R4, R2, 0x2, R30.reuse ;  /* 0x0000000202047825 */ /* 0x110fe200078e021e */
        /* <DEDUP_REMOVED lines=291> */
[----:B------:R0:W-:Y:S04]  /*1d570*/  STL.64 [R1+0x15a8], R6 ;  /* 0x0015a80601007387 */ /* 0x0001e80000100a00 */
[----:B------:R-:W3:Y:S01]  /*1d580*/  LDL R35, [R1+0x8c] ;  /* 0x00008c0001237983 */ /* 0x000ee20000100800 */
[----:B--2---:R-:W-:-:S03]  /*1d590*/  IMAD.WIDE R2, R28, 0x2, R30 ;  /* 0x000000021c027825 */ /* 0x004fc600078e021e */
[----:B------:R1:W-:Y:S04]  /*1d5a0*/  STL.64 [R1+0x15c0], R4 ;  /* 0x0015c00401007387 */ /* 0x0003e80000100a00 */
[----:B------:R-:W2:Y:S04]  /*1d5b0*/  LDL R24, [R1+0x88] ;  /* 0x0000880001187983 */ /* 0x000ea80000100800 */
[----:B------:R4:W-:Y:S04]  /*1d5c0*/  STL.64 [R1+0x15e0], R2 ;  /* 0x0015e00201007387 */ /* 0x0009e80000100a00 */
[----:B------:R-:W2:Y:S04]  /*1d5d0*/  LDL R25, [R1+0x84] ;  /* 0x0000840001197983 */ /* 0x000ea80000100800 */
        /* <DEDUP_REMOVED lines=16> */
[----:B0-----:R-:W2:Y:S04]  /*1d6e0*/  LDL R6, [R1+0x40] ;  /* 0x0000400001067983 */ /* 0x001ea80000100800 */
[----:B------:R-:W2:Y:S04]  /*1d6f0*/  LDL R7, [R1+0x3c] ;  /* 0x00003c0001077983 */ /* 0x000ea80000100800 */
[----:B-1----:R-:W2:Y:S04]  /*1d700*/  LDL R4, [R1+0x38] ;  /* 0x0000380001047983 */ /* 0x002ea80000100800 */
[----:B------:R-:W2:Y:S04]  /*1d710*/  LDL R5, [R1+0x34] ;  /* 0x0000340001057983 */ /* 0x000ea80000100800 */
        /* <DEDUP_REMOVED lines=8> */
[----:B---3--:R-:W-:-:S05]  /*1d7a0*/  IMAD.WIDE R34, R35, 0x2, R30 ;  /* 0x0000000223227825 */ /* 0x008fca00078e021e */
        /* <DEDUP_REMOVED lines=56> */
[----:B----4-:R-:W-:-:S04]  /*1db30*/  IMAD.WIDE R4, R2, 0x2, R30 ;  /* 0x0000000202047825 */ /* 0x010fc800078e021e */
        /* <DEDUP_REMOVED lines=17> */
[----:B0-----:R-:W4:Y:S04]  /*1dc50*/  LDL.LU.64 R26, [R1+0x4118] ;  /* 0x00411800011a7983 */ /* 0x001f280000300a00 */
[----:B------:R0:W-:Y:S04]  /*1dc60*/  STL.64 [R1+0x2da8], R28 ;  /* 0x002da81c01007387 */ /* 0x0001e80000100a00 */
[----:B0-----:R-:W3:Y:S02]  /*1dc70*/  LDL.LU R29, [R1+0x4114] ;  /* 0x00411400011d7983 */ /* 0x001ee40000300800 */
[----:B---3--:R-:W-:-:S05]  /*1dc80*/  IMAD.WIDE R28, R29, 0x2, R30 ;  /* 0x000000021d1c7825 */ /* 0x008fca00078e021e */
[----:B------:R0:W-:Y:S04]  /*1dc90*/  STL.64 [R1+0x2dc8], R28 ;  /* 0x002dc81c01007387 */ /* 0x0001e80000100a00 */
[----:B0-----:R-:W3:Y:S02]  /*1dca0*/  LDL.LU R28, [R1+0x4110] ;  /* 0x00411000011c7983 */ /* 0x001ee40000300800 */
[----:B---3--:R-:W-:-:S05]  /*1dcb0*/  IMAD.WIDE R28, R28, 0x2, R30 ;  /* 0x000000021c1c7825 */ /* 0x008fca00078e021e */
[----:B------:R2:W-:Y:S02]  /*1dcc0*/  STL.64 [R1+0x2de8], R28 ;  /* 0x002de81c01007387 */ /* 0x0005e40000100a00 */
[----:B--2---:R-:W-:-:S05]  /*1dcd0*/  IMAD.WIDE R28, R61, 0x2, R30 ;  /* 0x000000023d1c7825 */ /* 0x004fca00078e021e */
[----:B------:R4:W-:Y:S02]  /*1dce0*/  STL.64 [R1+0x2e08], R28 ;  /* 0x002e081c01007387 */ /* 0x0009e40000100a00 */
[----:B----4-:R-:W-:-:S05]  /*1dcf0*/  IMAD.WIDE R28, R27, 0x2, R30 ;  /* 0x000000021b1c7825 */ /* 0x010fca00078e021e */
[----:B------:R0:W-:Y:S02]  /*1dd00*/  STL.64 [R1+0x2e28], R28 ;  /* 0x002e281c01007387 */ /* 0x0001e40000100a00 */
[----:B0-----:R-:W-:-:S05]  /*1dd10*/  IMAD.WIDE R28, R26, 0x2, R30 ;  /* 0x000000021a1c7825 */ /* 0x001fca00078e021e */
[----:B------:R0:W-:Y:S04]  /*1dd20*/  STL.64 [R1+0x2e48], R28 ;  /* 0x002e481c01007387 */ /* 0x0001e80000100a00 */
[----:B0-----:R-:W2:Y:S04]  /*1dd30*/  LDL.LU.64 R28, [R1+0x4108] ;  /* 0x00410800011c7983 */ /* 0x001ea80000300a00 */
[----:B------:R-:W-:Y:S04]  /*1dd40*/  STL [R1+0x4080], R26 ;  /* 0x0040801a01007387 */ /* 0x000fe80000100800 */
[----:B------:R0:W-:Y:S04]  /*1dd50*/  STL [R1+0x4084], R27 ;  /* 0x0040841b01007387 */ /* 0x0001e80000100800 */
[----:B------:R1:W-:Y:S01]  /*1dd60*/  STL.64 [R1+0x4090], R60 ;  /* 0x0040903c01007387 */ /* 0x0003e20000100a00 */
[----:B0-----:R-:W-:-:S05]  /*1dd70*/  IMAD.WIDE R26, R60, 0x2, R30 ;  /* 0x000000023c1a7825 */ /* 0x001fca00078e021e */
[----:B------:R0:W-:Y:S01]  /*1dd80*/  STL.64 [R1+0x2e68], R26 ;  /* 0x002e681a01007387 */ /* 0x0001e20000100a00 */
[----:B-1----:R-:W-:-:S03]  /*1dd90*/  IMAD.WIDE R60, R3, 0x2, R30 ;  /* 0x00000002033c7825 */ /* 0x002fc600078e021e */
[----:B------:R1:W-:Y:S01]  /*1dda0*/  STL.64 [R1+0x4098], R2 ;  /* 0x0040980201007387 */ /* 0x0003e20000100a00 */
[----:B0-----:R-:W-:-:S05]  /*1ddb0*/  IMAD.WIDE R26, R2, 0x2, R30 ;  /* 0x00000002021a7825 */ /* 0x001fca00078e021e */
[----:B------:R0:W-:Y:S01]  /*1ddc0*/  STL.64 [R1+0x2e88], R26 ;  /* 0x002e881a01007387 */ /* 0x0001e20000100a00 */
[----:B-1----:R-:W-:-:S03]  /*1ddd0*/  IMAD.WIDE R2, R5, 0x2, R30 ;  /* 0x0000000205027825 */ /* 0x002fc600078e021e */
[----:B------:R-:W-:Y:S04]  /*1dde0*/  STL.64 [R1+0x2ea8], R60 ;  /* 0x002ea83c01007387 */ /* 0x000fe80000100a00 */
[----:B------:R1:W-:Y:S01]  /*1ddf0*/  STL.64 [R1+0x40a0], R4 ;  /* 0x0040a00401007387 */ /* 0x0003e20000100a00 */
[----:B0-----:R-:W-:-:S05]  /*1de00*/  IMAD.WIDE R26, R4, 0x2, R30 ;  /* 0x00000002041a7825 */ /* 0x001fca00078e021e */
[----:B------:R-:W-:Y:S01]  /*1de10*/  STL.64 [R1+0x2ec8], R26 ;  /* 0x002ec81a01007387 */ /* 0x000fe20000100a00 */
[----:B-1----:R-:W-:-:S03]  /*1de20*/  IMAD.WIDE R4, R6, 0x2, R30 ;  /* 0x0000000206047825 */ /* 0x002fc600078e021e */
[----:B------:R0:W-:Y:S04]  /*1de30*/  STL.64 [R1+0x2ee8], R2 ;  /* 0x002ee80201007387 */ /* 0x0001e80000100a00 */
[----:B------:R-:W-:Y:S04]  /*1de40*/  STL.64 [R1+0x40a8], R6 ;  /* 0x0040a80601007387 */ /* 0x000fe80000100a00 */
[----:B------:R1:W-:Y:S01]  /*1de50*/  STL.64 [R1+0x2f08], R4 ;  /* 0x002f080401007387 */ /* 0x0003e20000100a00 */
[----:B0-----:R-:W-:-:S05]  /*1de60*/  IMAD.WIDE R2, R7, 0x2, R30 ;  /* 0x0000000207027825 */ /* 0x001fca00078e021e */
[----:B------:R0:W-:Y:S01]  /*1de70*/  STL.64 [R1+0x2f28], R2 ;  /* 0x002f280201007387 */ /* 0x0001e20000100a00 */
[----:B-1----:R-:W-:-:S03]  /*1de80*/  IMAD.WIDE R4, R8, 0x2, R30 ;  /* 0x0000000208047825 */ /* 0x002fc600078e021e */
        /* <DEDUP_REMOVED lines=50> */
[----:B------:R-:W-:Y:S01]  /*1e1b0*/  STL.64 [R1+0x4100], R36 ;  /* 0x0041002401007387 */ /* 0x000fe20000100a00 */
[----:B------:R-:W-:-:S03]  /*1e1c0*/  IMAD.WIDE R6, R38, 0x2, R30 ;  /* 0x0000000226067825 */ /* 0x000fc600078e021e */
[----:B------:R1:W-:Y:S01]  /*1e1d0*/  STL.64 [R1+0x31c8], R4 ;  /* 0x0031c80401007387 */ /* 0x0003e20000100a00 */
[----:B0-----:R-:W-:-:S05]  /*1e1e0*/  IMAD.WIDE R2, R37, 0x2, R30 ;  /* 0x0000000225027825 */ /* 0x001fca00078e021e */
[----:B------:R0:W-:Y:S01]  /*1e1f0*/  STL.64 [R1+0x31e8], R2 ;  /* 0x0031e80201007387 */ /* 0x0001e20000100a00 */
[----:B-1----:R-:W-:-:S03]  /*1e200*/  IMAD.WIDE R4, R39, 0x2, R30 ;  /* 0x0000000227047825 */ /* 0x002fc600078e021e */
[----:B------:R1:W-:Y:S04]  /*1e210*/  STL.64 [R1+0x3208], R6 ;  /* 0x0032080601007387 */ /* 0x0003e80000100a00 */
[----:B------:R3:W-:Y:S01]  /*1e220*/  STL.64 [R1+0x3228], R4 ;  /* 0x0032280401007387 */ /* 0x0007e20000100a00 */
[----:B0-----:R-:W-:-:S04]  /*1e230*/  IMAD.WIDE R2, R40, 0x2, R30 ;  /* 0x0000000228027825 */ /* 0x001fc800078e021e */
[--C-:B-1----:R-:W-:Y:S01]  /*1e240*/  IMAD.WIDE R6, R41, 0x2, R30.reuse ;  /* 0x0000000229067825 */ /* 0x102fe200078e021e */
        /* <DEDUP_REMOVED lines=12> */
[----:B------:R-:W3:Y:S04]  /*1e310*/  LDL R10, [R1+0x234] ;  /* 0x00023400010a7983 */ /* 0x000ee80000100800 */
[----:B------:R4:W-:Y:S04]  /*1e320*/  STL.64 [R1+0x3308], R2 ;  /* 0x0033080201007387 */ /* 0x0009e80000100a00 */
[----:B------:R-:W3:Y:S04]  /*1e330*/  LDL R11, [R1+0x238] ;  /* 0x00023800010b7983 */ /* 0x000ee80000100800 */
[----:B------:R-:W3:Y:S04]  /*1e340*/  LDL R8, [R1+0x23c] ;  /* 0x00023c0001087983 */ /* 0x000ee80000100800 */
[----:B------:R-:W3:Y:S04]  /*1e350*/  LDL R9, [R1+0x240] ;  /* 0x0002400001097983 */ /* 0x000ee80000100800 */
[----:B-1----:R-:W3:Y:S04]  /*1e360*/  LDL R6, [R1+0x244] ;  /* 0x0002440001067983 */ /* 0x002ee80000100800 */
[----:B------:R-:W3:Y:S04]  /*1e370*/  LDL R7, [R1+0x248] ;  /* 0x0002480001077983 */ /* 0x000ee80000100800 */
[----:B0-----:R-:W3:Y:S04]  /*1e380*/  LDL R4, [R1+0x24c] ;  /* 0x00024c0001047983 */ /* 0x001ee80000100800 */
[----:B------:R-:W3:Y:S04]  /*1e390*/  LDL R5, [R1+0x250] ;  /* 0x0002500001057983 */ /* 0x000ee80000100800 */
[----:B----4-:R-:W4:Y:S01]  /*1e3a0*/  LDL R2, [R1+0x254] ;  /* 0x0002540001027983 */ /* 0x010f220000100800 */
[----:B------:R-:W-:-:S03]  /*1e3b0*/  IMAD.WIDE R16, R47, 0x2, R30 ;  /* 0x000000022f107825 */ /* 0x000fc600078e021e */
[----:B------:R-:W4:Y:S01]  /*1e3c0*/  LDL R3, [R1+0x258] ;  /* 0x0002580001037983 */ /* 0x000f220000100800 */
[----:B------:R-:W-:-:S03]  /*1e3d0*/  IMAD.WIDE R14, R48, 0x2, R30 ;  /* 0x00000002300e7825 */ /* 0x000fc600078e021e */
[----:B------:R-:W4:Y:S04]  /*1e3e0*/  LDL R60, [R1+0x25c] ;  /* 0x00025c00013c7983 */ /* 0x000f280000100800 */
[----:B------:R0:W-:Y:S04]  /*1e3f0*/  STL.64 [R1+0x3328], R16 ;  /* 0x0033281001007387 */ /* 0x0001e80000100a00 */
[----:B------:R-:W4:Y:S04]  /*1e400*/  LDL R61, [R1+0x260] ;  /* 0x00026000013d7983 */ /* 0x000f280000100800 */
[----:B------:R1:W-:Y:S04]  /*1e410*/  STL.64 [R1+0x3348], R14 ;  /* 0x0033480e01007387 */ /* 0x0003e80000100a00 */
[----:B------:R-:W4:Y:S04]  /*1e420*/  LDL R27, [R1+0x514] ;  /* 0x00051400011b7983 */ /* 0x000f280000100800 */
[----:B------:R-:W4:Y:S01]  /*1e430*/  LDL R26, [R1+0x51c] ;  /* 0x00051c00011a7983 */ /* 0x000f220000100800 */
[----:B------:R-:W-:-:S04]  /*1e440*/  IMAD.WIDE R18, R49, 0x2, R30 ;  /* 0x0000000231127825 */ /* 0x000fc800078e021e */
[--C-:B0-----:R-:W-:Y:S01]  /*1e450*/  IMAD.WIDE R16, R50, 0x2, R30.reuse ;  /* 0x0000000232107825 */ /* 0x101fe200078e021e */
[----:B------:R0:W-:Y:S03]  /*1e460*/  STL.64 [R1+0x3368], R18 ;  /* 0x0033681201007387 */ /* 0x0001e60000100a00 */
[--C-:B-1----:R-:W-:Y:S01]  /*1e470*/  IMAD.WIDE R14, R51, 0x2, R30.reuse ;  /* 0x00000002330e7825 */ /* 0x102fe200078e021e */
        /* <DEDUP_REMOVED lines=16> */
[----:B------:R-:W-:Y:S03]  /*1e580*/  STL.64 [R1+0x3490], R18 ;  /* 0x0034901201007387 */ /* 0x000fe60000100a00 */
[----:B------:R-:W-:Y:S02]  /*1e590*/  IMAD.WIDE R14, R0, 0x2, R30 ;  /* 0x00000002000e7825 */ /* 0x000fe400078e021e */
[----:B------:R-:W4:Y:S04]  /*1e5a0*/  LDL.LU R30, [R1+0x534] ;  /* 0x00053400011e7983 */ /* 0x000f280000300800 */
[----:B------:R2:W-:Y:S04]  /*1e5b0*/  STL.64 [R1+0x34c0], R16 ;  /* 0x0034c01001007387 */ /* 0x0005e80000100a00 */
[----:B------:R-:W4:Y:S04]  /*1e5c0*/  LDL.LU R31, [R1+0x54c] ;  /* 0x00054c00011f7983 */ /* 0x000f280000300800 */
[----:B------:R3:W-:Y:S01]  /*1e5d0*/  STL.64 [R1+0x34b0], R14 ;  /* 0x0034b00e01007387 */ /* 0x0007e20000100a00 */
[----:B--2---:R-:W-:-:S05]  /*1e5e0*/  IMAD.WIDE R16, R13, 0x2, R28 ;  /* 0x000000020d107825 */ /* 0x004fca00078e021c */
[----:B------:R-:W-:Y:S01]  /*1e5f0*/  STL.64 [R1+0x358], R16 ;  /* 0x0003581001007387 */ /* 0x000fe20000100a00 */
[----:B---3--:R-:W-:-:S04]  /*1e600*/  IMAD.WIDE R14, R10, 0x2, R28 ;  /* 0x000000020a0e7825 */ /* 0x008fc800078e021c */
        /* <DEDUP_REMOVED lines=17> */
[----:B------:R-:W2:Y:S04]  /*1e720*/  LDL R25, [R1+0x524] ;  /* 0x0005240001197983 */ /* 0x000ea80000100800 */
[----:B------:R1:W-:Y:S04]  /*1e730*/  STL.64 [R1+0x310], R4 ;  /* 0x0003100401007387 */ /* 0x0003e80000100a00 */
[----:B------:R-:W3:Y:S01]  /*1e740*/  LDL R22, [R1+0x52c] ;  /* 0x00052c0001167983 */ /* 0x000ee20000100800 */
[----:B0-----:R-:W-:-:S03]  /*1e750*/  IMAD.WIDE R6, R61, 0x2, R28 ;  /* 0x000000023d067825 */ /* 0x001fc600078e021c */
[----:B------:R0:W-:Y:S01]  /*1e760*/  STL.64 [R1+0x308], R2 ;  /* 0x0003080201007387 */ /* 0x0001e20000100a00 */
[----:B-1----:R-:W-:-:S04]  /*1e770*/  IMAD.WIDE R4, R27, 0x2, R28 ;  /* 0x000000021b047825 */ /* 0x002fc800078e021c */
[----:B0-----:R-:W-:-:S05]  /*1e780*/  IMAD.WIDE R2, R60, 0x2, R28 ;  /* 0x000000023c027825 */ /* 0x001fca00078e021c */
[----:B------:R0:W-:Y:S04]  /*1e790*/  STL.64 [R1+0x300], R2 ;  /* 0x0003000201007387 */ /* 0x0001e80000100a00 */
[----:B------:R1:W-:Y:S04]  /*1e7a0*/  STL.64 [R1+0x2f8], R6 ;  /* 0x0002f80601007387 */ /* 0x0003e80000100a00 */
[----:B------:R-:W4:Y:S01]  /*1e7b0*/  LDL R23, [R1+0x554] ;  /* 0x0005540001177983 */ /* 0x000f220000100800 */
[----:B0-----:R-:W-:-:S03]  /*1e7c0*/  IMAD.WIDE R2, R26, 0x2, R28 ;  /* 0x000000021a027825 */ /* 0x001fc600078e021c */
        /* <DEDUP_REMOVED lines=16> */
[----:B-1----:R-:W4:Y:S04]  /*1e8d0*/  LDL R6, [R1+0x4fc] ;  /* 0x0004fc0001067983 */ /* 0x002f280000100800 */
[----:B------:R-:W4:Y:S04]  /*1e8e0*/  LDL R7, [R1+0x4f8] ;  /* 0x0004f80001077983 */ /* 0x000f280000100800 */
[----:B0-----:R-:W4:Y:S04]  /*1e8f0*/  LDL R4, [R1+0x4f4] ;  /* 0x0004f40001047983 */ /* 0x001f280000100800 */
[----:B------:R-:W4:Y:S04]  /*1e900*/  LDL R5, [R1+0x4f0] ;  /* 0x0004f00001057983 */ /* 0x000f280000100800 */
[----:B------:R-:W4:Y:S04]  /*1e910*/  LDL R2, [R1+0x4ec] ;  /* 0x0004ec0001027983 */ /* 0x000f280000100800 */
[----:B------:R-:W4:Y:S04]  /*1e920*/  LDL R3, [R1+0x4e8] ;  /* 0x0004e80001037983 */ /* 0x000f280000100800 */
[----:B------:R-:W4:Y:S04]  /*1e930*/  LDL R60, [R1+0x4e4] ;  /* 0x0004e400013c7983 */ /* 0x000f280000100800 */
[----:B------:R-:W4:Y:S04]  /*1e940*/  LDL R61, [R1+0x4e0] ;  /* 0x0004e000013d7983 */ /* 0x000f280000100800 */
[----:B------:R-:W4:Y:S04]  /*1e950*/  LDL R27, [R1+0x4dc] ;  /* 0x0004dc00011b7983 */ /* 0x000f280000100800 */
[----:B------:R-:W4:Y:S01]  /*1e960*/  LDL R26, [R1+0x4d8] ;  /* 0x0004d800011a7983 */ /* 0x000f220000100800 */
[----:B------:R-:W-:-:S04]  /*1e970*/  IMAD.WIDE R36, R30, 0x2, R28 ;  /* 0x000000021e247825 */ /* 0x000fc800078e021c */
[----:B--2---:R-:W-:-:S04]  /*1e980*/  IMAD.WIDE R34, R25, 0x2, R28 ;  /* 0x0000000219227825 */ /* 0x004fc800078e021c */
[--C-:B---3--:R-:W-:Y:S01]  /*1e990*/  IMAD.WIDE R24, R22, 0x2, R28.reuse ;  /* 0x0000000216187825 */ /* 0x108fe200078e021c */
        /* <DEDUP_REMOVED lines=8> */
[----:B------:R-:W-:Y:S01]  /*1ea20*/  STL.64 [R1+0x588], R36 ;  /* 0x0005882401007387 */ /* 0x000fe20000100a00 */
[----:B----4-:R-:W-:-:S04]  /*1ea30*/  IMAD.WIDE R34, R23, 0x2, R28 ;  /* 0x0000000217227825 */ /* 0x010fc800078e021c */
[--C-:B0-----:R-:W-:Y:S01]  /*1ea40*/  IMAD.WIDE R24, R20, 0x2, R28.reuse ;  /* 0x0000000214187825 */ /* 0x101fe200078e021c */
        /* <DEDUP_REMOVED lines=78> */
[----:B------:R-:W4:Y:S01]  /*1ef30*/  LDL R26, [R1+0x1fc] ;  /* 0x0001fc00011a7983 */ /* 0x000f220000100800 */
[----:B---3--:R-:W-:-:S05]  /*1ef40*/  IMAD.WIDE R36, R37, 0x2, R28 ;  /* 0x0000000225247825 */ /* 0x008fca00078e021c */
[----:B------:R2:W-:Y:S02]  /*1ef50*/  STL.64 [R1+0x850], R36 ;  /* 0x0008502401007387 */ /* 0x0005e40000100a00 */
[----:B--2---:R-:W-:-:S05]  /*1ef60*/  IMAD.WIDE R36, R34, 0x2, R28 ;  /* 0x0000000222247825 */ /* 0x004fca00078e021c */
[----:B------:R0:W-:Y:S02]  /*1ef70*/  STL.64 [R1+0x868], R36 ;  /* 0x0008682401007387 */ /* 0x0001e40000100a00 */
[----:B0-----:R-:W-:-:S04]  /*1ef80*/  IMAD.WIDE R36, R35, 0x2, R28 ;  /* 0x0000000223247825 */ /* 0x001fc800078e021c */
        /* <DEDUP_REMOVED lines=439> */
[----:B0-----:R-:W-:-:S05]  /*20b00*/  IMAD.WIDE R60, R27, 0x2, R28 ;  /* 0x000000021b3c7825 */ /* 0x001fca00078e021c */
[----:B------:R0:W-:Y:S04]  /*20b10*/  STL.64 [R1+0x2dd0], R60 ;  /* 0x002dd03c01007387 */ /* 0x0001e80000100a00 */
[----:B0-----:R-:W3:Y:S01]  /*20b20*/  LDL.LU.64 R60, [R1+0x4090] ;  /* 0x00409000013c7983 */ /* 0x001ee20000300a00 */
[----:B------:R-:W-:-:S05]  /*20b30*/  IMAD.WIDE R26, R26, 0x2, R28 ;  /* 0x000000021a1a7825 */ /* 0x000fca00078e021c */
[----:B------:R3:W-:Y:S02]  /*20b40*/  STL.64 [R1+0x2df0], R26 ;  /* 0x002df01a01007387 */ /* 0x0007e40000100a00 */
[--C-:B---3--:R-:W-:Y:S02]  /*20b50*/  IMAD.WIDE R26, R61, 0x2, R28.reuse ;  /* 0x000000023d1a7825 */ /* 0x108fe400078e021c */
[----:B------:R-:W3:Y:S04]  /*20b60*/  LDL.LU R61, [R1+0x4088] ;  /* 0x00408800013d7983 */ /* 0x000ee80000300800 */
[----:B------:R0:W-:Y:S04]  /*20b70*/  STL.64 [R1+0x2e10], R26 ;  /* 0x002e101a01007387 */ /* 0x0001e80000100a00 */
[----:B0-----:R-:W4:Y:S02]  /*20b80*/  LDL.LU R27, [R1+0x4084] ;  /* 0x00408400011b7983 */ /* 0x001f240000300800 */
[----:B----4-:R-:W-:-:S05]  /*20b90*/  IMAD.WIDE R26, R27, 0x2, R28 ;  /* 0x000000021b1a7825 */ /* 0x010fca00078e021c */
[----:B------:R0:W-:Y:S04]  /*20ba0*/  STL.64 [R1+0x2e30], R26 ;  /* 0x002e301a01007387 */ /* 0x0001e80000100a00 */
[----:B0-----:R-:W4:Y:S02]  /*20bb0*/  LDL.LU R26, [R1+0x4080] ;  /* 0x00408000011a7983 */ /* 0x001f240000300800 */
[----:B----4-:R-:W-:-:S05]  /*20bc0*/  IMAD.WIDE R26, R26, 0x2, R28 ;  /* 0x000000021a1a7825 */ /* 0x010fca00078e021c */
[----:B------:R0:W-:Y:S02]  /*20bd0*/  STL.64 [R1+0x2e50], R26 ;  /* 0x002e501a01007387 */ /* 0x0001e40000100a00 */
[----:B0-----:R-:W-:-:S05]  /*20be0*/  IMAD.WIDE R26, R60, 0x2, R28 ;  /* 0x000000023c1a7825 */ /* 0x001fca00078e021c */
[----:B------:R0:W-:Y:S04]  /*20bf0*/  STL.64 [R1+0x2e70], R26 ;  /* 0x002e701a01007387 */ /* 0x0001e80000100a00 */
[----:B0-----:R-:W4:Y:S04]  /*20c00*/  LDL.LU.64 R26, [R1+0x4078] ;  /* 0x00407800011a7983 */ /* 0x001f280000300a00 */
[----:B---3--:R2:W-:Y:S02]  /*20c10*/  STL.64 [R1+0x4008], R60 ;  /* 0x0040083c01007387 */ /* 0x0085e40000100a00 */
[----:B--2---:R-:W-:-:S05]  /*20c20*/  IMAD.WIDE R60, R2, 0x2, R28 ;  /* 0x00000002023c7825 */ /* 0x004fca00078e021c */
[----:B------:R0:W-:Y:S04]  /*20c30*/  STL.64 [R1+0x2e90], R60 ;  /* 0x002e903c01007387 */ /* 0x0001e80000100a00 */
[----:B------:R1:W-:Y:S01]  /*20c40*/  STL.64 [R1+0x4010], R2 ;  /* 0x0040100201007387 */ /* 0x0003e20000100a00 */
[----:B0-----:R-:W-:-:S05]  /*20c50*/  IMAD.WIDE R60, R3, 0x2, R28 ;  /* 0x00000002033c7825 */ /* 0x001fca00078e021c */
[----:B------:R0:W-:Y:S01]  /*20c60*/  STL.64 [R1+0x2eb0], R60 ;  /* 0x002eb03c01007387 */ /* 0x0001e20000100a00 */
[----:B-1----:R-:W-:-:S03]  /*20c70*/  IMAD.WIDE R2, R5, 0x2, R28 ;  /* 0x0000000205027825 */ /* 0x002fc600078e021c */
[----:B------:R1:W-:Y:S01]  /*20c80*/  STL.64 [R1+0x4018], R4 ;  /* 0x0040180401007387 */ /* 0x0003e20000100a00 */
[----:B0-----:R-:W-:-:S04]  /*20c90*/  IMAD.WIDE R60, R4, 0x2, R28 ;  /* 0x00000002043c7825 */ /* 0x001fc800078e021c */
[--C-:B-1----:R-:W-:Y:S01]  /*20ca0*/  IMAD.WIDE R4, R6, 0x2, R28.reuse ;  /* 0x0000000206047825 */ /* 0x102fe200078e021c */
[----:B------:R-:W-:Y:S04]  /*20cb0*/  STL.64 [R1+0x2ed0], R60 ;  /* 0x002ed03c01007387 */ /* 0x000fe80000100a00 */
        /* <DEDUP_REMOVED lines=55> */
[----:B-1----:R-:W-:-:S04]  /*21030*/  IMAD.WIDE R4, R36, 0x2, R28 ;  /* 0x0000000224047825 */ /* 0x002fc800078e021c */
[--C-:B------:R-:W-:Y:S01]  /*21040*/  IMAD.WIDE R6, R38, 0x2, R28.reuse ;  /* 0x0000000226067825 */ /* 0x100fe200078e021c */
[----:B------:R1:W-:Y:S03]  /*21050*/  STL.64 [R1+0x31d0], R4 ;  /* 0x0031d00401007387 */ /* 0x0003e60000100a00 */
        /* <DEDUP_REMOVED lines=15> */
[----:B------:R1:W-:Y:S04]  /*21150*/  STL.64 [R1+0x32d0], R6 ;  /* 0x0032d00601007387 */ /* 0x0003e80000100a00 */
[----:B------:R-:W4:Y:S01]  /*21160*/  LDL.LU R17, [R1+0x230] ;  /* 0x0002300001117983 */ /* 0x000f220000300800 */
[----:B0-----:R-:W-:-:S03]  /*21170*/  IMAD.WIDE R2, R46, 0x2, R28 ;  /* 0x000000022e027825 */ /* 0x001fc600078e021c */
[----:B------:R0:W-:Y:S04]  /*21180*/  STL.64 [R1+0x32f0], R4 ;  /* 0x0032f00401007387 */ /* 0x0001e80000100a00 */
[----:B------:R-:W2:Y:S04]  /*21190*/  LDL.LU R14, [R1+0x234] ;  /* 0x00023400010e7983 */ /* 0x000ea80000300800 */
[----:B------:R3:W-:Y:S04]  /*211a0*/  STL.64 [R1+0x3310], R2 ;  /* 0x0033100201007387 */ /* 0x0007e80000100a00 */
        /* <DEDUP_REMOVED lines=8> */
[----:B------:R-:W2:Y:S04]  /*21230*/  LDL.LU R7, [R1+0x258] ;  /* 0x0002580001077983 */ /* 0x000ea80000300800 */
[----:B0-----:R-:W2:Y:S04]  /*21240*/  LDL.LU R4, [R1+0x25c] ;  /* 0x00025c0001047983 */ /* 0x001ea80000300800 */
[----:B------:R-:W2:Y:S04]  /*21250*/  LDL.LU R5, [R1+0x260] ;  /* 0x0002600001057983 */ /* 0x000ea80000300800 */
[----:B---3--:R-:W3:Y:S04]  /*21260*/  LDL.LU R2, [R1+0x514] ;  /* 0x0005140001027983 */ /* 0x008ee80000300800 */
[----:B------:R-:W3:Y:S04]  /*21270*/  LDL.LU R3, [R1+0x51c] ;  /* 0x00051c0001037983 */ /* 0x000ee80000300800 */
[----:B------:R-:W3:Y:S04]  /*21280*/  LDL.LU R60, [R1+0x524] ;  /* 0x00052400013c7983 */ /* 0x000ee80000300800 */
[----:B------:R-:W3:Y:S01]  /*21290*/  LDL.LU R61, [R1+0x52c] ;  /* 0x00052c00013d7983 */ /* 0x000ee20000300800 */
[----:B------:R-:W-:-:S04]  /*212a0*/  IMAD.WIDE R18, R47, 0x2, R28 ;  /* 0x000000022f127825 */ /* 0x000fc800078e021c */
        /* <DEDUP_REMOVED lines=24> */
[----:B-1----:R-:W-:Y:S01]  /*21430*/  IMAD.WIDE R22, R0, 0x2, R28 ;  /* 0x0000000200167825 */ /* 0x002fe200078e021c */
[----:B------:R2:W-:Y:S04]  /*21440*/  STL.64 [R1+0x34c8], R18 ;  /* 0x0034c81201007387 */ /* 0x0005e80000100a00 */
[----:B------:R-:W-:Y:S01]  /*21450*/  STL.64 [R1+0x34b8], R22 ;  /* 0x0034b81601007387 */ /* 0x000fe20000100a00 */
[----:B----4-:R-:W-:-:S05]  /*21460*/  IMAD.WIDE R20, R17, 0x2, R26 ;  /* 0x0000000211147825 */ /* 0x010fca00078e021a */
[----:B------:R-:W-:Y:S01]  /*21470*/  STL.64 [R1+0x2c0], R20 ;  /* 0x0002c01401007387 */ /* 0x000fe20000100a00 */
[----:B--2---:R-:W-:-:S04]  /*21480*/  IMAD.WIDE R18, R14, 0x2, R26 ;  /* 0x000000020e127825 */ /* 0x004fc800078e021a */
        /* <DEDUP_REMOVED lines=34> */
[----:B------:R-:W2:Y:S04]  /*216b0*/  LDL.LU R34, [R1+0x554] ;  /* 0x0005540001227983 */ /* 0x000ea80000300800 */
[----:B------:R3:W-:Y:S04]  /*216c0*/  STL.64 [R1+0x230], R2 ;  /* 0x0002300201007387 */ /* 0x0007e80000100a00 */
        /* <DEDUP_REMOVED lines=20> */
[----:B------:R-:W4:Y:S04]  /*21810*/  LDL.LU R7, [R1+0x4e4] ;  /* 0x0004e40001077983 */ /* 0x000f280000300800 */
[----:B-1----:R-:W4:Y:S04]  /*21820*/  LDL.LU R4, [R1+0x4e0] ;  /* 0x0004e00001047983 */ /* 0x002f280000300800 */
[----:B------:R-:W4:Y:S04]  /*21830*/  LDL.LU R5, [R1+0x4dc] ;  /* 0x0004dc0001057983 */ /* 0x000f280000300800 */
[----:B---3--:R-:W3:Y:S04]  /*21840*/  LDL.LU R2, [R1+0x4d8] ;  /* 0x0004d80001027983 */ /* 0x008ee80000300800 */
[----:B------:R-:W3:Y:S04]  /*21850*/  LDL.LU R3, [R1+0x4d4] ;  /* 0x0004d40001037983 */ /* 0x000ee80000300800 */
[----:B------:R-:W3:Y:S04]  /*21860*/  LDL.LU R60, [R1+0x4d0] ;  /* 0x0004d000013c7983 */ /* 0x000ee80000300800 */
[----:B------:R-:W3:Y:S01]  /*21870*/  LDL.LU R61, [R1+0x4cc] ;  /* 0x0004cc00013d7983 */ /* 0x000ee20000300800 */
[----:B------:R-:W-:-:S04]  /*21880*/  IMAD.WIDE R32, R33, 0x2, R26 ;  /* 0x0000000221207825 */ /* 0x000fc800078e021a */
[--C-:B------:R-:W-:Y:S01]  /*21890*/  IMAD.WIDE R30, R31, 0x2, R26.reuse ;  /* 0x000000021f1e7825 */ /* 0x100fe200078e021a */
[----:B------:R4:W-:Y:S04]  /*218a0*/  STL.64 [R1+0x3ff0], R32 ;  /* 0x003ff02001007387 */ /* 0x0009e80000100a00 */
[----:B------:R0:W-:Y:S01]  /*218b0*/  STL.64 [R1+0x3ff8], R30 ;  /* 0x003ff81e01007387 */ /* 0x0001e20000100a00 */
[----:B--2---:R-:W-:-:S05]  /*218c0*/  IMAD.WIDE R28, R34, 0x2, R26 ;  /* 0x00000002221c7825 */ /* 0x004fca00078e021a */
[----:B------:R1:W-:Y:S01]  /*218d0*/  STL.64 [R1+0x4000], R28 ;  /* 0x0040001c01007387 */ /* 0x0003e20000100a00 */
[----:B----4-:R-:W-:-:S04]  /*218e0*/  IMAD.WIDE R32, R35, 0x2, R26 ;  /* 0x0000000223207825 */ /* 0x010fc800078e021a */
[--C-:B0-----:R-:W-:Y:S01]  /*218f0*/  IMAD.WIDE R30, R24, 0x2, R26.reuse ;  /* 0x00000002181e7825 */ /* 0x101fe200078e021a */
[----:B------:R-:W-:Y:S03]  /*21900*/  STL.64 [R1+0x558], R32 ;  /* 0x0005582001007387 */ /* 0x000fe60000100a00 */
        /* <DEDUP_REMOVED lines=45> */
[----:B------:R0:W-:Y:S03]  /*21be0*/  STL.64 [R1+0x4d8], R8 ;  /* 0x0004d80801007387 */ /* 0x0001e60000100a00 */
[--C-:B-1----:R-:W-:Y:S01]  /*21bf0*/  IMAD.WIDE R4, R60, 0x2, R26.reuse ;  /* 0x000000023c047825 */ /* 0x102fe200078e021a */
[----:B------:R1:W-:Y:S03]  /*21c00*/  STL.64 [R1+0x7a8], R6 ;  /* 0x0007a80601007387 */ /* 0x0003e60000100a00 */
[--C-:B------:R-:W-:Y:S01]  /*21c10*/  IMAD.WIDE R2, R61, 0x2, R26.reuse ;  /* 0x000000023d027825 */ /* 0x100fe200078e021a */
[----:B------:R-:W2:Y:S04]  /*21c20*/  LDL.LU R31, [R1+0x4c8] ;  /* 0x0004c800011f7983 */ /* 0x000ea80000300800 */
[----:B------:R3:W-:Y:S04]  /*21c30*/  STL.64 [R1+0x4d0], R4 ;  /* 0x0004d00401007387 */ /* 0x0007e80000100a00 */
[----:B------:R-:W4:Y:S04]  /*21c40*/  LDL.LU R32, [R1+0x4c4] ;  /* 0x0004c40001207983 */ /* 0x000f280000300800 */
        /* <DEDUP_REMOVED lines=27> */
[----:B------:R-:W3:Y:S04]  /*21e00*/  LDL.LU R3, [R1+0x1f8] ;  /* 0x0001f80001037983 */ /* 0x000ee80000300800 */
[----:B------:R-:W3:Y:S04]  /*21e10*/  LDL.LU R60, [R1+0x1f4] ;  /* 0x0001f400013c7983 */ /* 0x000ee80000300800 */
[----:B------:R-:W3:Y:S01]  /*21e20*/  LDL.LU R61, [R1+0x1f0] ;  /* 0x0001f000013d7983 */ /* 0x000ee20000300800 */
[----:B--2---:R-:W-:-:S04]  /*21e30*/  IMAD.WIDE R30, R31, 0x2, R26 ;  /* 0x000000021f1e7825 */ /* 0x004fc800078e021a */
[--C-:B----4-:R-:W-:Y:S01]  /*21e40*/  IMAD.WIDE R28, R32, 0x2, R26.reuse ;  /* 0x00000002201c7825 */ /* 0x110fe200078e021a */
[----:B------:R0:W-:Y:S04]  /*21e50*/  STL.64 [R1+0x4c8], R30 ;  /* 0x0004c81e01007387 */ /* 0x0001e80000100a00 */
[----:B------:R1:W-:Y:S01]  /*21e60*/  STL.64 [R1+0x800], R28 ;  /* 0x0008001c01007387 */ /* 0x0003e20000100a00 */
[----:B0-----:R-:W-:-:S04]  /*21e70*/  IMAD.WIDE R30, R33, 0x2, R26 ;  /* 0x00000002211e7825 */ /* 0x001fc800078e021a */
[--C-:B-1----:R-:W-:Y:S01]  /*21e80*/  IMAD.WIDE R28, R34, 0x2, R26.reuse ;  /* 0x00000002221c7825 */ /* 0x102fe200078e021a */
[----:B------:R0:W-:Y:S03]  /*21e90*/  STL.64 [R1+0x4c0], R30 ;  /* 0x0004c01e01007387 */ /* 0x0001e60000100a00 */
[--C-:B------:R-:W-:Y:S01]  /*21ea0*/  IMAD.WIDE R32, R35, 0x2, R26.reuse ;  /* 0x0000000223207825 */ /* 0x100fe200078e021a */
[----:B------:R1:W-:Y:S04]  /*21eb0*/  STL.64 [R1+0x838], R28 ;  /* 0x0008381c01007387 */ /* 0x0003e80000100a00 */
[----:B------:R-:W-:Y:S01]  /*21ec0*/  STL.64 [R1+0x4b8], R32 ;  /* 0x0004b82001007387 */ /* 0x000fe20000100a00 */
        /* <DEDUP_REMOVED lines=39> */
[--C-:B---3--:R-:W-:Y:S01]  /*22140*/  IMAD.WIDE R6, R4, 0x2, R26.reuse ;  /* 0x0000000204067825 */ /* 0x108fe200078e021a */
        /* <DEDUP_REMOVED lines=288> */
[----:B------:R-:W2:Y:S01]  /*23350*/  LDL.LU R24, [R1+0x78] ;  /* 0x0000780001187983 */ /* 0x000ea20000300800 */
[----:B------:R-:W-:-:S03]  /*23360*/  IMAD.WIDE R2, R61, 0x2, R26 ;  /* 0x000000023d027825 */ /* 0x000fc600078e021a */
        /* <DEDUP_REMOVED lines=31> */
[----:B------:R-:W3:Y:S01]  /*23560*/  LDL.LU R33, [R1] ;  /* 0x0000000001217983 */ /* 0x000ee20000300800 */
[----:B--2---:R-:W-:-:S05]  /*23570*/  IMAD.WIDE R34, R24, 0x2, R26 ;  /* 0x0000000218227825 */ /* 0x004fca00078e021a */
[----:B------:R0:W-:Y:S01]  /*23580*/  STL.64 [R1+0x78], R34 ;  /* 0x0000782201007387 */ /* 0x0001e20000100a00 */
[----:B----4-:R-:W-:-:S03]  /*23590*/  IMAD.WIDE R24, R25, 0x2, R26 ;  /* 0x0000000219187825 */ /* 0x010fc600078e021a */
[----:B0-----:R-:W2:Y:S04]  /*235a0*/  LDL.LU.64 R34, [R1+0x4070] ;  /* 0x0040700001227983 */ /* 0x001ea80000300a00 */
        /* <DEDUP_REMOVED lines=46> */
[----:B---3--:R-:W-:-:S04]  /*23890*/  IMAD.WIDE R6, R4, 0x2, R26 ;  /* 0x0000000204067825 */ /* 0x008fc800078e021a */
        /* <DEDUP_REMOVED lines=13> */
[----:B------:R0:W-:Y:S04]  /*23970*/  STL.64 [R1+0x1698], R60 ;  /* 0x0016983c01007387 */ /* 0x0001e80000100a00 */
[----:B0-----:R-:W3:Y:S01]  /*23980*/  LDL.LU.64 R60, [R1+0x4008] ;  /* 0x00400800013c7983 */ /* 0x001ee20000300a00 */
[----:B------:R-:W-:-:S05]  /*23990*/  IMAD.WIDE R28, R29, 0x2, R26 ;  /* 0x000000021d1c7825 */ /* 0x000fca00078e021a */
[----:B------:R0:W-:Y:S02]  /*239a0*/  STL.64 [R1+0x10], R28 ;  /* 0x0000101c01007387 */ /* 0x0001e40000100a00 */
[----:B0-----:R-:W-:-:S05]  /*239b0*/  IMAD.WIDE R28, R30, 0x2, R26 ;  /* 0x000000021e1c7825 */ /* 0x001fca00078e021a */
[----:B------:R0:W-:Y:S02]  /*239c0*/  STL.64 [R1+0x16c8], R28 ;  /* 0x0016c81c01007387 */ /* 0x0001e40000100a00 */
[----:B0-----:R-:W-:-:S04]  /*239d0*/  IMAD.WIDE R28, R31, 0x2, R26 ;  /* 0x000000021f1c7825 */ /* 0x001fc800078e021a */
[--C-:B------:R-:W-:Y:S01]  /*239e0*/  IMAD.WIDE R30, R32, 0x2, R26.reuse ;  /* 0x00000002201e7825 */ /* 0x100fe200078e021a */
[----:B------:R0:W-:Y:S04]  /*239f0*/  STL.64 [R1+0x8], R28 ;  /* 0x0000081c01007387 */ /* 0x0001e80000100a00 */
[----:B------:R1:W-:Y:S01]  /*23a00*/  STL.64 [R1+0x16f0], R30 ;  /* 0x0016f01e01007387 */ /* 0x0003e20000100a00 */
[----:B0-----:R-:W-:-:S03]  /*23a10*/  IMAD.WIDE R28, R33, 0x2, R26 ;  /* 0x00000002211c7825 */ /* 0x001fc600078e021a */
[----:B---3--:R-:W-:Y:S01]  /*23a20*/  STL [R1+0x3f98], R61 ;  /* 0x003f983d01007387 */ /* 0x008fe20000100800 */
[----:B-1----:R-:W-:-:S03]  /*23a30*/  IMAD.WIDE R30, R60, 0x2, R26 ;  /* 0x000000023c1e7825 */ /* 0x002fc600078e021a */
[----:B------:R2:W-:Y:S04]  /*23a40*/  STL.64 [R1], R28 ;  /* 0x0000001c01007387 */ /* 0x0005e80000100a00 */
[----:B------:R-:W-:Y:S01]  /*23a50*/  STL.64 [R1+0x1728], R30 ;  /* 0x0017281e01007387 */ /* 0x000fe20000100a00 */
[----:B--2---:R-:W-:-:S04]  /*23a60*/  IMAD.WIDE R28, R2, 0x2, R26 ;  /* 0x00000002021c7825 */ /* 0x004fc800078e021a */
[----:B------:R-:W-:-:S05]  /*23a70*/  IMAD.WIDE R2, R3, 0x2, R26 ;  /* 0x0000000203027825 */ /* 0x000fca00078e021a */
[----:B------:R4:W-:Y:S04]  /*23a80*/  STL.64 [R1+0x3fd8], R2 ;  /* 0x003fd80201007387 */ /* 0x0009e80000100a00 */
[----:B------:R-:W-:Y:S01]  /*23a90*/  STL.64 [R1+0x1748], R28 ;  /* 0x0017481c01007387 */ /* 0x000fe20000100a00 */
[----:B----4-:R-:W-:-:S04]  /*23aa0*/  IMAD.WIDE R2, R4, 0x2, R26 ;  /* 0x0000000204027825 */ /* 0x010fc800078e021a */
[----:B------:R-:W-:-:S05]  /*23ab0*/  IMAD.WIDE R4, R5, 0x2, R26 ;  /* 0x0000000205047825 */ /* 0x000fca00078e021a */
[----:B------:R-:W-:Y:S04]  /*23ac0*/  STL.64 [R1+0x3fe0], R4 ;  /* 0x003fe00401007387 */ /* 0x000fe80000100a00 */
[----:B------:R0:W-:Y:S02]  /*23ad0*/  STL.64 [R1+0x1780], R2 ;  /* 0x0017800201007387 */ /* 0x0001e40000100a00 */
[----:B0-----:R-:W-:-:S04]  /*23ae0*/  IMAD.WIDE R2, R6, 0x2, R26 ;  /* 0x0000000206027825 */ /* 0x001fc800078e021a */
        /* <DEDUP_REMOVED lines=22> */
[----:B------:R0:W-:Y:S01]  /*23c50*/  STL.64 [R1+0x3058], R2 ;  /* 0x0030580201007387 */ /* 0x0001e20000100a00 */
[----:B------:R-:W-:-:S04]  /*23c60*/  IMAD.WIDE R4, R22, 0x2, R26 ;  /* 0x0000000216047825 */ /* 0x000fc800078e021a */
[----:B0-----:R-:W-:-:S04]  /*23c70*/  IMAD.WIDE R2, R18, 0x2, R26 ;  /* 0x0000000212027825 */ /* 0x001fc800078e021a */
[----:B------:R-:W-:-:S05]  /*23c80*/  IMAD.WIDE R18, R19, 0x2, R26 ;  /* 0x0000000213127825 */ /* 0x000fca00078e021a */
[----:B------:R-:W-:Y:S04]  /*23c90*/  STL.64 [R1+0x3fd0], R18 ;  /* 0x003fd01201007387 */ /* 0x000fe80000100a00 */
[----:B------:R0:W-:Y:S02]  /*23ca0*/  STL.64 [R1+0x3098], R2 ;  /* 0x0030980201007387 */ /* 0x0001e40000100a00 */
[----:B0-----:R-:W-:-:S04]  /*23cb0*/  IMAD.WIDE R2, R20, 0x2, R26 ;  /* 0x0000000214027825 */ /* 0x001fc800078e021a */
[----:B------:R-:W-:-:S05]  /*23cc0*/  IMAD.WIDE R20, R21, 0x2, R26 ;  /* 0x0000000215147825 */ /* 0x000fca00078e021a */
[----:B------:R-:W-:Y:S04]  /*23cd0*/  STL.64 [R1+0x3fe8], R20 ;  /* 0x003fe81401007387 */ /* 0x000fe80000100a00 */
[----:B------:R0:W-:Y:S04]  /*23ce0*/  STL.64 [R1+0x30d8], R2 ;  /* 0x0030d80201007387 */ /* 0x0001e80000100a00 */
[----:B------:R1:W-:Y:S01]  /*23cf0*/  STL.64 [R1+0x3118], R4 ;  /* 0x0031180401007387 */ /* 0x0003e20000100a00 */
[----:B0-----:R-:W-:-:S04]  /*23d00*/  IMAD.WIDE R2, R24, 0x2, R26 ;  /* 0x0000000218027825 */ /* 0x001fc800078e021a */
[--C-:B-1----:R-:W-:Y:S01]  /*23d10*/  IMAD.WIDE R4, R34, 0x2, R26.reuse ;  /* 0x0000000222047825 */ /* 0x102fe200078e021a */
[----:B------:R0:W-:Y:S04]  /*23d20*/  STL.64 [R1+0x3158], R2 ;  /* 0x0031580201007387 */ /* 0x0001e80000100a00 */
[----:B------:R1:W-:Y:S01]  /*23d30*/  STL.64 [R1+0x3198], R4 ;  /* 0x0031980401007387 */ /* 0x0003e20000100a00 */
[----:B0-----:R-:W-:-:S04]  /*23d40*/  IMAD.WIDE R2, R36, 0x2, R26 ;  /* 0x0000000224027825 */ /* 0x001fc800078e021a */
[--C-:B-1----:R-:W-:Y:S01]  /*23d50*/  IMAD.WIDE R4, R38, 0x2, R26.reuse ;  /* 0x0000000226047825 */ /* 0x102fe200078e021a */
[----:B------:R0:W-:Y:S04]  /*23d60*/  STL.64 [R1+0x31d8], R2 ;  /* 0x0031d80201007387 */ /* 0x0001e80000100a00 */
[----:B------:R1:W-:Y:S04]  /*23d70*/  STL.64 [R1+0x3218], R4 ;  /* 0x0032180401007387 */ /* 0x0003e80000100a00 */
[----:B------:R-:W2:Y:S01]  /*23d80*/  LDL.LU.64 R30, [R1+0x488] ;  /* 0x00048800011e7983 */ /* 0x000ea20000300a00 */
[----:B0-----:R-:W-:-:S04]  /*23d90*/  IMAD.WIDE R2, R40, 0x2, R26 ;  /* 0x0000000228027825 */ /* 0x001fc800078e021a */
[--C-:B-1----:R-:W-:Y:S01]  /*23da0*/  IMAD.WIDE R4, R42, 0x2, R26.reuse ;  /* 0x000000022a047825 */ /* 0x102fe200078e021a */
[----:B------:R0:W-:Y:S04]  /*23db0*/  STL.64 [R1+0x3258], R2 ;  /* 0x0032580201007387 */ /* 0x0001e80000100a00 */
[----:B0-----:R-:W3:Y:S04]  /*23dc0*/  LDL.LU.64 R2, [R1+0x3f0] ;  /* 0x0003f00001027983 */ /* 0x001ee80000300a00 */
[----:B------:R0:W-:Y:S04]  /*23dd0*/  STL.64 [R1+0x3298], R4 ;  /* 0x0032980401007387 */ /* 0x0001e80000100a00 */
[----:B------:R-:W4:Y:S01]  /*23de0*/  LDL.LU.64 R16, [R1+0x358] ;  /* 0x0003580001107983 */ /* 0x000f220000300a00 */
[----:B0-----:R-:W-:-:S05]  /*23df0*/  IMAD.WIDE R4, R44, 0x2, R26 ;  /* 0x000000022c047825 */ /* 0x001fca00078e021a */
        /* <DEDUP_REMOVED lines=14> */
[----:B------:R-:W-:-:S03]  /*23ee0*/  IMAD.WIDE R6, R55, 0x2, R26 ;  /* 0x0000000237067825 */ /* 0x000fc600078e021a */
[----:B0-----:R-:W4:Y:S04]  /*23ef0*/  LDL.LU.64 R4, [R1+0x478] ;  /* 0x0004780001047983 */ /* 0x001f280000300a00 */
[----:B------:R0:W-:Y:S01]  /*23f00*/  STL.64 [R1+0x3420], R6 ;  /* 0x0034200601007387 */ /* 0x0001e20000100a00 */
[----:B------:R-:W-:-:S03]  /*23f10*/  IMAD.WIDE R18, R58, 0x2, R26 ;  /* 0x000000023a127825 */ /* 0x000fc600078e021a */
[----:B0-----:R-:W4:Y:S01]  /*23f20*/  LDL.LU.64 R6, [R1+0x3e0] ;  /* 0x0003e00001067983 */ /* 0x001f220000300a00 */
[----:B------:R-:W-:-:S03]  /*23f30*/  IMAD.WIDE R60, R56, 0x2, R26 ;  /* 0x00000002383c7825 */ /* 0x000fc600078e021a */
[----:B------:R-:W4:Y:S01]  /*23f40*/  LDL.LU.64 R28, [R1+0x348] ;  /* 0x00034800011c7983 */ /* 0x000f220000300a00 */
[----:B------:R-:W-:-:S03]  /*23f50*/  IMAD.WIDE R22, R23, 0x2, R26 ;  /* 0x0000000217167825 */ /* 0x000fc600078e021a */
[----:B------:R-:W-:Y:S01]  /*23f60*/  STL.64 [R1+0x3480], R18 ;  /* 0x0034801201007387 */ /* 0x000fe20000100a00 */
[----:B------:R-:W-:-:S04]  /*23f70*/  IMAD.WIDE R24, R25, 0x2, R26 ;  /* 0x0000000219187825 */ /* 0x000fc800078e021a */
        /* <DEDUP_REMOVED lines=13> */
[----:B------:R-:W-:Y:S01]  /*24050*/  IMAD.WIDE R26, R0, 0x2, R26 ;  /* 0x00000002001a7825 */ /* 0x000fe200078e021a */
[----:B--2---:R0:W-:Y:S03]  /*24060*/  STL [R1+0x3f80], R30 ;  /* 0x003f801e01007387 */ /* 0x0041e60000100800 */
[----:B------:R-:W-:Y:S02]  /*24070*/  IMAD.MOV.U32 R0, RZ, RZ, R31 ;  /* 0x000000ffff007224 */ /* 0x000fe400078e001f */
[----:B0-----:R-:W2:Y:S04]  /*24080*/  LDL.LU.64 R30, [R1+0x2b0] ;  /* 0x0002b000011e7983 */ /* 0x001ea80000300a00 */
[----:B------:R0:W-:Y:S04]  /*24090*/  STL [R1+0x3f78], R0 ;  /* 0x003f780001007387 */ /* 0x0001e80000100800 */
[----:B---3--:R1:W-:Y:S01]  /*240a0*/  STL [R1+0x3f7c], R2 ;  /* 0x003f7c0201007387 */ /* 0x0083e20000100800 */
[----:B0-----:R-:W-:-:S03]  /*240b0*/  IMAD.MOV.U32 R0, RZ, RZ, R3 ;  /* 0x000000ffff007224 */ /* 0x001fc600078e0003 */
[----:B-1----:R-:W3:Y:S04]  /*240c0*/  LDL.LU.64 R2, [R1+0x470] ;  /* 0x0004700001027983 */ /* 0x002ee80000300a00 */
[----:B------:R0:W-:Y:S04]  /*240d0*/  STL [R1+0x3f70], R0 ;  /* 0x003f700001007387 */ /* 0x0001e80000100800 */
[----:B----4-:R1:W-:Y:S01]  /*240e0*/  STL [R1+0x3f74], R16 ;  /* 0x003f741001007387 */ /* 0x0103e20000100800 */
[----:B0-----:R-:W-:-:S03]  /*240f0*/  IMAD.MOV.U32 R0, RZ, RZ, R17 ;  /* 0x000000ffff007224 */ /* 0x001fc600078e0011 */
[----:B-1----:R-:W4:Y:S04]  /*24100*/  LDL.LU.64 R16, [R1+0x3d8] ;  /* 0x0003d80001107983 */ /* 0x002f280000300a00 */
[----:B------:R0:W-:Y:S04]  /*24110*/  STL [R1+0x3f68], R0 ;  /* 0x003f680001007387 */ /* 0x0001e80000100800 */
[----:B------:R1:W-:Y:S01]  /*24120*/  STL [R1+0x3f6c], R14 ;  /* 0x003f6c0e01007387 */ /* 0x0003e20000100800 */
        /* <DEDUP_REMOVED lines=8> */
[----:B0-----:R-:W-:-:S03]  /*241b0*/  MOV R0, R33 ;  /* 0x0000002100007202 */ /* 0x001fc60000000f00 */
        /* <DEDUP_REMOVED lines=22> */
[----:B--2---:R1:W-:Y:S01]  /*24320*/  STL [R1+0x3f2c], R30 ;  /* 0x003f2c1e01007387 */ /* 0x0043e20000100800 */
[----:B0-----:R-:W-:-:S03]  /*24330*/  IMAD.MOV.U32 R0, RZ, RZ, R31 ;  /* 0x000000ffff007224 */ /* 0x001fc600078e001f */
[----:B-1----:R-:W2:Y:S04]  /*24340*/  LDL.LU.64 R30, [R1+0x330] ;  /* 0x00033000011e7983 */ /* 0x002ea80000300a00 */
        /* <DEDUP_REMOVED lines=46> */
[----:B0-----:R-:W-:-:S03]  /*24630*/  MOV R0, R3 ;  /* 0x0000000300007202 */ /* 0x001fc60000000f00 */
        /* <DEDUP_REMOVED lines=46> */
[----:B----4-:R-:W-:Y:S04]  /*24920*/  STL [R1+0x3e6c], R16 ;  /* 0x003e6c1001007387 */ /* 0x010fe80000100800 */
[----:B------:R-:W4:Y:S01]  /*24930*/  LDL.LU.64 R18, [R1+0x300] ;  /* 0x0003000001127983 */ /* 0x000f220000300a00 */
[----:B0-----:R-:W-:-:S05]  /*24940*/  IMAD.MOV.U32 R0, RZ, RZ, R17 ;  /* 0x000000ffff007224 */ /* 0x001fca00078e0011 */
        /* <DEDUP_REMOVED lines=21> */
[----:B------:R1:W-:Y:S04]  /*24aa0*/  STL [R1+0x3e3c], R4 ;  /* 0x003e3c0401007387 */ /* 0x0003e80000100800 */
[----:B------:R-:W4:Y:S01]  /*24ab0*/  LDL.LU.64 R16, [R1+0x420] ;  /* 0x0004200001107983 */ /* 0x000f220000300a00 */
[----:B0-----:R-:W-:-:S03]  /*24ac0*/  MOV R0, R5 ;  /* 0x0000000500007202 */ /* 0x001fc60000000f00 */
[----:B------:R-:W-:Y:S04]  /*24ad0*/  STL [R1+0x3e34], R6 ;  /* 0x003e340601007387 */ /* 0x000fe80000100800 */
[----:B------:R0:W-:Y:S04]  /*24ae0*/  STL [R1+0x3e30], R0 ;  /* 0x003e300001007387 */ /* 0x0001e80000100800 */
[----:B-1----:R-:W4:Y:S01]  /*24af0*/  LDL.LU.64 R4, [R1+0x388] ;  /* 0x0003880001047983 */ /* 0x002f220000300a00 */
[----:B0-----:R-:W-:-:S03]  /*24b00*/  IMAD.MOV.U32 R0, RZ, RZ, R7 ;  /* 0x000000ffff007224 */ /* 0x001fc600078e0007 */
[----:B------:R-:W-:Y:S04]  /*24b10*/  STL [R1+0x3e2c], R28 ;  /* 0x003e2c1c01007387 */ /* 0x000fe80000100800 */
[----:B------:R0:W-:Y:S04]  /*24b20*/  STL [R1+0x3e28], R0 ;  /* 0x003e280001007387 */ /* 0x0001e80000100800 */
[----:B------:R-:W4:Y:S01]  /*24b30*/  LDL.LU.64 R6, [R1+0x2f0] ;  /* 0x0002f00001067983 */ /* 0x000f220000300a00 */
[----:B0-----:R-:W-:-:S03]  /*24b40*/  IMAD.MOV.U32 R0, RZ, RZ, R29 ;  /* 0x000000ffff007224 */ /* 0x001fc600078e001d */
[----:B--2---:R-:W-:Y:S04]  /*24b50*/  STL [R1+0x3e24], R30 ;  /* 0x003e241e01007387 */ /* 0x004fe80000100800 */
[----:B------:R0:W-:Y:S04]  /*24b60*/  STL [R1+0x3e20], R0 ;  /* 0x003e200001007387 */ /* 0x0001e80000100800 */
[----:B------:R-:W2:Y:S01]  /*24b70*/  LDL.LU.64 R28, [R1+0x258] ;  /* 0x00025800011c7983 */ /* 0x000ea20000300a00 */
[----:B0-----:R-:W-:-:S03]  /*24b80*/  IMAD.MOV.U32 R0, RZ, RZ, R31 ;  /* 0x000000ffff007224 */ /* 0x001fc600078e001f */
[----:B---3--:R-:W-:Y:S04]  /*24b90*/  STL [R1+0x3e1c], R2 ;  /* 0x003e1c0201007387 */ /* 0x008fe80000100800 */
[----:B------:R0:W-:Y:S04]  /*24ba0*/  STL [R1+0x3e18], R0 ;  /* 0x003e180001007387 */ /* 0x0001e80000100800 */
[----:B------:R-:W3:Y:S01]  /*24bb0*/  LDL.LU.64 R30, [R1+0x418] ;  /* 0x00041800011e7983 */ /* 0x000ee20000300a00 */
[----:B0-----:R-:W-:-:S03]  /*24bc0*/  IMAD.MOV.U32 R0, RZ, RZ, R3 ;  /* 0x000000ffff007224 */ /* 0x001fc600078e0003 */
[----:B----4-:R-:W-:Y:S04]  /*24bd0*/  STL [R1+0x3e14], R18 ;  /* 0x003e141201007387 */ /* 0x010fe80000100800 */
[----:B------:R0:W-:Y:S04]  /*24be0*/  STL [R1+0x3e10], R0 ;  /* 0x003e100001007387 */ /* 0x0001e80000100800 */
[----:B------:R-:W4:Y:S01]  /*24bf0*/  LDL.LU.64 R2, [R1+0x380] ;  /* 0x0003800001027983 */ /* 0x000f220000300a00 */
[----:B0-----:R-:W-:-:S03]  /*24c00*/  IMAD.MOV.U32 R0, RZ, RZ, R19 ;  /* 0x000000ffff007224 */ /* 0x001fc600078e0013 */
[----:B------:R-:W-:Y:S04]  /*24c10*/  STL [R1+0x3e0c], R14 ;  /* 0x003e0c0e01007387 */ /* 0x000fe80000100800 */
[----:B------:R0:W-:Y:S02]  /*24c20*/  STL [R1+0x3e08], R0 ;  /* 0x003e080001007387 */ /* 0x0001e40000100800 */
[----:B0-----:R-:W-:Y:S02]  /*24c30*/  IMAD.MOV.U32 R0, RZ, RZ, R15 ;  /* 0x000000ffff007224 */ /* 0x001fe400078e000f */
[----:B------:R-:W4:Y:S04]  /*24c40*/  LDL.LU.64 R14, [R1+0x2e8] ;  /* 0x0002e800010e7983 */ /* 0x000f280000300a00 */
        /* <DEDUP_REMOVED lines=39> */
[----:B------:R-:W4:Y:S04]  /*24ec0*/  LDL.LU.64 R2, [R1+0x400] ;  /* 0x0004000001027983 */ /* 0x000f280000300a00 */
[----:B------:R0:W-:Y:S04]  /*24ed0*/  STL [R1+0x3db0], R0 ;  /* 0x003db00001007387 */ /* 0x0001e80000100800 */
[----:B------:R-:W-:Y:S01]  /*24ee0*/  STL [R1+0x3db4], R14 ;  /* 0x003db40e01007387 */ /* 0x000fe20000100800 */
[----:B0-----:R-:W-:-:S03]  /*24ef0*/  IMAD.MOV.U32 R0, RZ, RZ, R15 ;  /* 0x000000ffff007224 */ /* 0x001fc600078e000f */
[----:B------:R-:W4:Y:S04]  /*24f00*/  LDL.LU.64 R16, [R1+0x368] ;  /* 0x0003680001107983 */ /* 0x000f280000300a00 */
[----:B------:R0:W-:Y:S04]  /*24f10*/  STL [R1+0x3da8], R0 ;  /* 0x003da80001007387 */ /* 0x0001e80000100800 */
[----:B------:R-:W-:Y:S01]  /*24f20*/  STL [R1+0x3dac], R8 ;  /* 0x003dac0801007387 */ /* 0x000fe20000100800 */
[----:B0-----:R-:W-:-:S03]  /*24f30*/  MOV R0, R9 ;  /* 0x0000000900007202 */ /* 0x001fc60000000f00 */
[----:B------:R-:W4:Y:S04]  /*24f40*/  LDL.LU.64 R14, [R1+0x2d0] ;  /* 0x0002d000010e7983 */ /* 0x000f280000300a00 */
[----:B------:R0:W-:Y:S04]  /*24f50*/  STL [R1+0x3da0], R0 ;  /* 0x003da00001007387 */ /* 0x0001e80000100800 */
[----:B------:R1:W-:Y:S01]  /*24f60*/  STL [R1+0x3da4], R32 ;  /* 0x003da42001007387 */ /* 0x0003e20000100800 */
[----:B0-----:R-:W-:-:S03]  /*24f70*/  IMAD.MOV.U32 R0, RZ, RZ, R33 ;  /* 0x000000ffff007224 */ /* 0x001fc600078e0021 */
[----:B-1----:R-:W4:Y:S04]  /*24f80*/  LDL.LU.64 R32, [R1+0x238] ;  /* 0x0002380001207983 */ /* 0x002f280000300a00 */
[----:B------:R0:W-:Y:S04]  /*24f90*/  STL [R1+0x3d98], R0 ;  /* 0x003d980001007387 */ /* 0x0001e80000100800 */
[----:B------:R1:W-:Y:S04]  /*24fa0*/  STL [R1+0x3d9c], R12 ;  /* 0x003d9c0c01007387 */ /* 0x0003e80000100800 */
[----:B------:R-:W4:Y:S01]  /*24fb0*/  LDL.LU.64 R8, [R1+0x3f8] ;  /* 0x0003f80001087983 */ /* 0x000f220000300a00 */
[----:B0-----:R-:W-:-:S03]  /*24fc0*/  IMAD.MOV.U32 R0, RZ, RZ, R13 ;  /* 0x000000ffff007224 */ /* 0x001fc600078e000d */
[----:B-1----:R-:W4:Y:S04]  /*24fd0*/  LDL.LU.64 R12, [R1+0x360] ;  /* 0x00036000010c7983 */ /* 0x002f280000300a00 */
[----:B------:R0:W-:Y:S02]  /*24fe0*/  STL [R1+0x3d90], R0 ;  /* 0x003d900001007387 */ /* 0x0001e40000100800 */
[----:B0-----:R-:W-:Y:S02]  /*24ff0*/  IMAD.MOV.U32 R0, RZ, RZ, R11 ;  /* 0x000000ffff007224 */ /* 0x001fe400078e000b */
[----:B------:R0:W-:Y:S04]  /*25000*/  STL [R1+0x3d94], R10 ;  /* 0x003d940a01007387 */ /* 0x0001e80000100800 */
[----:B0-----:R-:W4:Y:S04]  /*25010*/  LDL.LU.64 R10, [R1+0x2c8] ;  /* 0x0002c800010a7983 */ /* 0x001f280000300a00 */
[----:B------:R0:W-:Y:S04]  /*25020*/  STL [R1+0x3d88], R0 ;  /* 0x003d880001007387 */ /* 0x0001e80000100800 */
[----:B------:R-:W-:Y:S04]  /*25030*/  STL [R1+0x3d8c], R18 ;  /* 0x003d8c1201007387 */ /* 0x000fe80000100800 */
[----:B------:R-:W4:Y:S01]  /*25040*/  LDL.LU.64 R20, [R1+0x230] ;  /* 0x0002300001147983 */ /* 0x000f220000300a00 */
[----:B0-----:R-:W-:-:S05]  /*25050*/  IMAD.MOV.U32 R0, RZ, RZ, R19 ;  /* 0x000000ffff007224 */ /* 0x001fca00078e0013 */
[----:B------:R0:W-:Y:S02]  /*25060*/  STL [R1+0x3d80], R0 ;  /* 0x003d800001007387 */ /* 0x0001e40000100800 */
[----:B0-----:R-:W-:Y:S02]  /*25070*/  IMAD.MOV.U32 R0, RZ, RZ, R5 ;  /* 0x000000ffff007224 */ /* 0x001fe400078e0005 */
[----:B------:R-:W-:Y:S04]  /*25080*/  STL [R1+0x3d84], R4 ;  /* 0x003d840401007387 */ /* 0x000fe80000100800 */
[----:B------:R-:W4:Y:S04]  /*25090*/  LDL.LU.64 R18, [R1+0x560] ;  /* 0x0005600001127983 */ /* 0x000f280000300a00 */
[----:B------:R2:W-:Y:S02]  /*250a0*/  STL [R1+0x3d78], R0 ;  /* 0x003d780001007387 */ /* 0x0005e40000100800 */
[----:B--2---:R-:W-:-:S02]  /*250b0*/  IMAD.MOV.U32 R0, RZ, RZ, R7 ;  /* 0x000000ffff007224 */ /* 0x004fc400078e0007 */
[----:B------:R0:W-:Y:S04]  /*250c0*/  STL [R1+0x3d7c], R6 ;  /* 0x003d7c0601007387 */ /* 0x0001e80000100800 */
[----:B------:R-:W2:Y:S04]  /*250d0*/  LDL.LU.64 R4, [R1+0x568] ;  /* 0x0005680001047983 */ /* 0x000ea80000300a00 */
[----:B---3--:R-:W-:Y:S04]  /*250e0*/  STL [R1+0x3d74], R28 ;  /* 0x003d741c01007387 */ /* 0x008fe80000100800 */
[----:B------:R1:W-:Y:S04]  /*250f0*/  STL [R1+0x3d70], R0 ;  /* 0x003d700001007387 */ /* 0x0003e80000100800 */
[----:B0-----:R-:W3:Y:S01]  /*25100*/  LDL.LU.64 R6, [R1+0x570] ;  /* 0x0005700001067983 */ /* 0x001ee20000300a00 */
[----:B-1----:R-:W-:-:S03]  /*25110*/  IMAD.MOV.U32 R0, RZ, RZ, R29 ;  /* 0x000000ffff007224 */ /* 0x002fc600078e001d */
[----:B------:R-:W3:Y:S04]  /*25120*/  LDL.LU.64 R28, [R1+0x4000] ;  /* 0x00400000011c7983 */ /* 0x000ee80000300a00 */
[----:B----4-:R-:W-:Y:S04]  /*25130*/  STL [R1+0x3d6c], R30 ;  /* 0x003d6c1e01007387 */ /* 0x010fe80000100800 */
[----:B------:R0:W-:Y:S02]  /*25140*/  STL [R1+0x3d68], R0 ;  /* 0x003d680001007387 */ /* 0x0001e40000100800 */
[----:B0-----:R-:W-:-:S02]  /*25150*/  IMAD.MOV.U32 R0, RZ, RZ, R31 ;  /* 0x000000ffff007224 */ /* 0x001fc400078e001f */
[----:B------:R-:W4:Y:S04]  /*25160*/  LDL.LU.64 R30, [R1+0x3ff8] ;  /* 0x003ff800011e7983 */ /* 0x000f280000300a00 */
[----:B------:R-:W-:Y:S04]  /*25170*/  STL [R1+0x3d64], R2 ;  /* 0x003d640201007387 */ /* 0x000fe80000100800 */
[----:B------:R0:W-:Y:S02]  /*25180*/  STL [R1+0x3d60], R0 ;  /* 0x003d600001007387 */ /* 0x0001e40000100800 */
[----:B0-----:R-:W-:-:S02]  /*25190*/  IMAD.MOV.U32 R0, RZ, RZ, R3 ;  /* 0x000000ffff007224 */ /* 0x001fc400078e0003 */
        /* <DEDUP_REMOVED lines=13> */
[----:B------:R-:W-:Y:S04]  /*25270*/  STL [R1+0x3d44], R8 ;  /* 0x003d440801007387 */ /* 0x000fe80000100800 */
[----:B------:R0:W-:Y:S04]  /*25280*/  STL [R1+0x3d40], R0 ;  /* 0x003d400001007387 */ /* 0x0001e80000100800 */
[----:B------:R-:W-:Y:S01]  /*25290*/  STL [R1+0x3d3c], R12 ;  /* 0x003d3c0c01007387 */ /* 0x000fe20000100800 */
[----:B0-----:R-:W-:-:S05]  /*252a0*/  IMAD.MOV.U32 R0, RZ, RZ, R9 ;  /* 0x000000ffff007224 */ /* 0x001fca00078e0009 */
[----:B------:R0:W-:Y:S04]  /*252b0*/  STL [R1+0x3d38], R0 ;  /* 0x003d380001007387 */ /* 0x0001e80000100800 */
[----:B------:R-:W4:Y:S01]  /*252c0*/  LDL.LU.64 R8, [R1+0x590] ;  /* 0x0005900001087983 */ /* 0x000f220000300a00 */
        /* <DEDUP_REMOVED lines=10> */
[----:B------:R0:W-:Y:S02]  /*25370*/  STL [R1+0x3d08], R0 ;  /* 0x003d080001007387 */ /* 0x0001e40000100800 */
[----:B0-----:R-:W-:Y:S02]  /*25380*/  IMAD.MOV.U32 R0, RZ, RZ, R19 ;  /* 0x000000ffff007224 */ /* 0x001fe400078e0013 */
[----:B--2---:R-:W-:Y:S04]  /*25390*/  STL [R1+0x3d18], R4 ;  /* 0x003d180401007387 */ /* 0x004fe80000100800 */
[----:B------:R0:W-:Y:S02]  /*253a0*/  STL [R1+0x3d0c], R0 ;  /* 0x003d0c0001007387 */ /* 0x0001e40000100800 */
[----:B0-----:R-:W-:-:S02]  /*253b0*/  MOV R0, R5 ;  /* 0x0000000500007202 */ /* 0x001fc40000000f00 */
[----:B------:R-:W2:Y:S04]  /*253c0*/  LDL.LU.64 R4, [R1+0x5a8] ;  /* 0x0005a80001047983 */ /* 0x000ea80000300a00 */
[----:B------:R0:W-:Y:S04]  /*253d0*/  STL [R1+0x3d14], R0 ;  /* 0x003d140001007387 */ /* 0x0001e80000100800 */
[----:B---3--:R1:W-:Y:S01]  /*253e0*/  STL [R1+0x3d20], R6 ;  /* 0x003d200601007387 */ /* 0x0083e20000100800 */
[----:B0-----:R-:W-:-:S03]  /*253f0*/  IMAD.MOV.U32 R0, RZ, RZ, R7 ;  /* 0x000000ffff007224 */ /* 0x001fc600078e0007 */
[----:B-1----:R-:W3:Y:S04]  /*25400*/  LDL.LU.64 R6, [R1+0x5b0] ;  /* 0x0005b00001067983 */ /* 0x002ee80000300a00 */
[----:B------:R4:W-:Y:S02]  /*25410*/  STL [R1+0x3d1c], R0 ;  /* 0x003d1c0001007387 */ /* 0x0009e40000100800 */
[----:B----4-:R-:W-:Y:S02]  /*25420*/  IMAD.MOV.U32 R0, RZ, RZ, R3 ;  /* 0x000000ffff007224 */ /* 0x010fe400078e0003 */
[----:B------:R-:W-:Y:S04]  /*25430*/  STL [R1+0x3d24], R32 ;  /* 0x003d242001007387 */ /* 0x000fe80000100800 */
[----:B------:R0:W-:Y:S04]  /*25440*/  STL [R1+0x3ce8], R33 ;  /* 0x003ce82101007387 */ /* 0x0001e80000100800 */
[----:B0-----:R-:W4:Y:S04]  /*25450*/  LDL.LU.64 R32, [R1+0x5b8] ;  /* 0x0005b80001207983 */ /* 0x001f280000300a00 */
[----:B------:R0:W-:Y:S04]  /*25460*/  STL [R1+0x3cf0], R2 ;  /* 0x003cf00201007387 */ /* 0x0001e80000100800 */
[----:B0-----:R-:W4:Y:S04]  /*25470*/  LDL.LU.64 R2, [R1+0x558] ;  /* 0x0005580001027983 */ /* 0x001f280000300a00 */
[----:B------:R0:W-:Y:S04]  /*25480*/  STL [R1+0x3cec], R0 ;  /* 0x003cec0001007387 */ /* 0x0001e80000100800 */
[----:B------:R1:W-:Y:S04]  /*25490*/  STL [R1+0x3cf8], R16 ;  /* 0x003cf81001007387 */ /* 0x0003e80000100800 */
[----:B------:R-:W4:Y:S01]  /*254a0*/  LDL.LU.64 R20, [R1+0x5c0] ;  /* 0x0005c00001147983 */ /* 0x000f220000300a00 */
[----:B0-----:R-:W-:-:S05]  /*254b0*/  IMAD.MOV.U32 R0, RZ, RZ, R17 ;  /* 0x000000ffff007224 */ /* 0x001fca00078e0011 */
[----:B------:R0:W-:Y:S04]  /*254c0*/  STL [R1+0x3cf4], R0 ;  /* 0x003cf40001007387 */ /* 0x0001e80000100800 */
[----:B------:R-:W-:Y:S04]  /*254d0*/  STL [R1+0x3d00], R14 ;  /* 0x003d000e01007387 */ /* 0x000fe80000100800 */
[----:B-1----:R-:W4:Y:S01]  /*254e0*/  LDL.LU.64 R16, [R1+0x5c8] ;  /* 0x0005c80001107983 */ /* 0x002f220000300a00 */
[----:B0-----:R-:W-:-:S05]  /*254f0*/  IMAD.MOV.U32 R0, RZ, RZ, R15 ;  /* 0x000000ffff007224 */ /* 0x001fca00078e000f */
[----:B------:R0:W-:Y:S04]  /*25500*/  STL [R1+0x3cfc], R0 ;  /* 0x003cfc0001007387 */ /* 0x0001e80000100800 */
[----:B------:R-:W-:Y:S04]  /*25510*/  STL [R1+0x3d04], R30 ;  /* 0x003d041e01007387 */ /* 0x000fe80000100800 */
[----:B------:R-:W-:Y:S04]  /*25520*/  STL [R1+0x3cc8], R31 ;  /* 0x003cc81f01007387 */ /* 0x000fe80000100800 */
[----:B------:R-:W4:Y:S01]  /*25530*/  LDL.LU.64 R18, [R1+0x5d0] ;  /* 0x0005d00001127983 */ /* 0x000f220000300a00 */
[----:B0-----:R-:W-:-:S03]  /*25540*/  IMAD.MOV.U32 R0, RZ, RZ, R9 ;  /* 0x000000ffff007224 */ /* 0x001fc600078e0009 */
[----:B------:R0:W-:Y:S04]  /*25550*/  STL [R1+0x3cd0], R8 ;  /* 0x003cd00801007387 */ /* 0x0001e80000100800 */
[----:B0-----:R-:W4:Y:S04]  /*25560*/  LDL.LU.64 R8, [R1+0x550] ;  /* 0x0005500001087983 */ /* 0x001f280000300a00 */
[----:B------:R0:W-:Y:S04]  /*25570*/  STL [R1+0x3ccc], R0 ;  /* 0x003ccc0001007387 */ /* 0x0001e80000100800 */
[----:B------:R1:W-:Y:S04]  /*25580*/  STL [R1+0x3cd8], R12 ;  /* 0x003cd80c01007387 */ /* 0x0003e80000100800 */
[----:B------:R-:W4:Y:S01]  /*25590*/  LDL.LU.64 R14, [R1+0x5d8] ;  /* 0x0005d800010e7983 */ /* 0x000f220000300a00 */
[----:B0-----:R-:W-:-:S05]  /*255a0*/  IMAD.MOV.U32 R0, RZ, RZ, R13 ;  /* 0x000000ffff007224 */ /* 0x001fca00078e000d */
[----:B------:R0:W-:Y:S04]  /*255b0*/  STL [R1+0x3cd4], R0 ;  /* 0x003cd40001007387 */ /* 0x0001e80000100800 */
[----:B------:R0:W-:Y:S04]  /*255c0*/  STL [R1+0x3ce0], R10 ;  /* 0x003ce00a01007387 */ /* 0x0001e80000100800 */
[----:B-1----:R-:W4:Y:S01]  /*255d0*/  LDL.LU.64 R12, [R1+0x5e0] ;  /* 0x0005e000010c7983 */ /* 0x002f220000300a00 */
[----:B0-----:R-:W-:-:S05]  /*255e0*/  IMAD.MOV.U32 R0, RZ, RZ, R11 ;  /* 0x000000ffff007224 */ /* 0x001fca00078e000b */
[----:B------:R0:W-:Y:S04]  /*255f0*/  STL [R1+0x3cdc], R0 ;  /* 0x003cdc0001007387 */ /* 0x0001e80000100800 */
[----:B------:R-:W-:Y:S04]  /*25600*/  STL [R1+0x3ce4], R28 ;  /* 0x003ce41c01007387 */ /* 0x000fe80000100800 */
[----:B------:R-:W-:Y:S04]  /*25610*/  STL [R1+0x1794], R29 ;  /* 0x0017941d01007387 */ /* 0x000fe80000100800 */
[----:B------:R-:W4:Y:S04]  /*25620*/  LDL.LU.64 R10, [R1+0x5e8] ;  /* 0x0005e800010a7983 */ /* 0x000f280000300a00 */
        /* <DEDUP_REMOVED lines=617> */
[----:B0-----:R-:W-:-:S03]  /*27cc0*/  MOV R0, R5 ;  /* 0x0000000500007202 */ /* 0x001fc60000000f00 */
        /* <DEDUP_REMOVED lines=2170> */
[----:B------:R-:W-:Y:S04]  /*30470*/  STL [R1+0x2d64], R20 ;  /* 0x002d641401007387 */ /* 0x000fe80000100800 */
[----:B------:R-:W4:Y:S01]  /*30480*/  LDL.LU.64 R32, [R1+0x2dc0] ;  /* 0x002dc00001207983 */ /* 0x000f220000300a00 */
[----:B0-----:R-:W-:-:S05]  /*30490*/  IMAD.MOV.U32 R0, RZ, RZ, R21 ;  /* 0x000000ffff007224 */ /* 0x001fca00078e0015 */
        /* <DEDUP_REMOVED lines=16> */
[----:B------:R-:W-:Y:S04]  /*305a0*/  STL [R1+0x2d8c], R12 ;  /* 0x002d8c0c01007387 */ /* 0x000fe80000100800 */
[----:B------:R0:W-:Y:S04]  /*305b0*/  STL [R1+0x2d80], R0 ;  /* 0x002d800001007387 */ /* 0x0001e80000100800 */
[----:B-1----:R-:W4:Y:S01]  /*305c0*/  LDL.LU.64 R14, [R1+0x2de8] ;  /* 0x002de800010e7983 */ /* 0x002f220000300a00 */
[----:B0-----:R-:W-:-:S05]  /*305d0*/  IMAD.MOV.U32 R0, RZ, RZ, R13 ;  /* 0x000000ffff007224 */ /* 0x001fca00078e000d */
[----:B------:R0:W-:Y:S04]  /*305e0*/  STL [R1+0x2d88], R0 ;  /* 0x002d880001007387 */ /* 0x0001e80000100800 */
[----:B------:R-:W-:Y:S04]  /*305f0*/  STL [R1+0x2d94], R10 ;  /* 0x002d940a01007387 */ /* 0x000fe80000100800 */
[----:B------:R-:W4:Y:S01]  /*30600*/  LDL.LU.64 R12, [R1+0x2df0] ;  /* 0x002df000010c7983 */ /* 0x000f220000300a00 */
[----:B0-----:R-:W-:-:S05]  /*30610*/  IMAD.MOV.U32 R0, RZ, RZ, R11 ;  /* 0x000000ffff007224 */ /* 0x001fca00078e000b */
[----:B------:R0:W-:Y:S04]  /*30620*/  STL [R1+0x2d90], R0 ;  /* 0x002d900001007387 */ /* 0x0001e80000100800 */
[----:B--2---:R1:W-:Y:S01]  /*30630*/  STL [R1+0x2d9c], R4 ;  /* 0x002d9c0401007387 */ /* 0x0043e20000100800 */
[----:B0-----:R-:W-:-:S03]  /*30640*/  IMAD.MOV.U32 R0, RZ, RZ, R5 ;  /* 0x000000ffff007224 */ /* 0x001fc600078e0005 */
[----:B------:R-:W2:Y:S04]  /*30650*/  LDL.LU.64 R10, [R1+0x16c8] ;  /* 0x0016c800010a7983 */ /* 0x000ea80000300a00 */
[----:B---3--:R-:W-:Y:S04]  /*30660*/  STL [R1+0x2da4], R6 ;  /* 0x002da40601007387 */ /* 0x008fe80000100800 */
[----:B------:R0:W-:Y:S04]  /*30670*/  STL [R1+0x2d98], R0 ;  /* 0x002d980001007387 */ /* 0x0001e80000100800 */
[----:B-1----:R-:W3:Y:S01]  /*30680*/  LDL.LU.64 R4, [R1+0x2e00] ;  /* 0x002e000001047983 */ /* 0x002ee20000300a00 */
        /* <DEDUP_REMOVED lines=21> */
[----:B------:R0:W-:Y:S04]  /*307e0*/  STL [R1+0x2dc8], R0 ;  /* 0x002dc80001007387 */ /* 0x0001e80000100800 */
[----:B------:R1:W-:Y:S01]  /*307f0*/  STL [R1+0x2dd4], R8 ;  /* 0x002dd40801007387 */ /* 0x0003e20000100800 */
[----:B0-----:R-:W-:-:S03]  /*30800*/  IMAD.MOV.U32 R0, RZ, RZ, R9 ;  /* 0x000000ffff007224 */ /* 0x001fc600078e0009 */
[----:B------:R-:W-:Y:S04]  /*30810*/  STL [R1+0x2ddc], R18 ;  /* 0x002ddc1201007387 */ /* 0x000fe80000100800 */
[----:B------:R0:W-:Y:S04]  /*30820*/  STL [R1+0x2dd0], R0 ;  /* 0x002dd00001007387 */ /* 0x0001e80000100800 */
[----:B-1----:R-:W4:Y:S01]  /*30830*/  LDL.LU.64 R8, [R1+0x2e30] ;  /* 0x002e300001087983 */ /* 0x002f220000300a00 */
[----:B0-----:R-:W-:-:S03]  /*30840*/  MOV R0, R19 ;  /* 0x0000001300007202 */ /* 0x001fc60000000f00 */
        /* <DEDUP_REMOVED lines=8> */
[----:B--2---:R-:W-:Y:S04]  /*308d0*/  STL [R1+0x2df4], R10 ;  /* 0x002df40a01007387 */ /* 0x004fe80000100800 */
[----:B------:R0:W-:Y:S04]  /*308e0*/  STL [R1+0x2de8], R0 ;  /* 0x002de80001007387 */ /* 0x0001e80000100800 */
[----:B-1----:R-:W2:Y:S01]  /*308f0*/  LDL.LU.64 R12, [R1+0x2e48] ;  /* 0x002e4800010c7983 */ /* 0x002ea20000300a00 */
[----:B0-----:R-:W-:-:S03]  /*30900*/  IMAD.MOV.U32 R0, RZ, RZ, R11 ;  /* 0x000000ffff007224 */ /* 0x001fc600078e000b */
[----:B---3--:R-:W-:Y:S04]  /*30910*/  STL [R1+0x2dfc], R4 ;  /* 0x002dfc0401007387 */ /* 0x008fe80000100800 */
[----:B------:R0:W-:Y:S04]  /*30920*/  STL [R1+0x2df0], R0 ;  /* 0x002df00001007387 */ /* 0x0001e80000100800 */
[----:B------:R-:W3:Y:S01]  /*30930*/  LDL.LU.64 R20, [R1+0x2e50] ;  /* 0x002e500001147983 */ /* 0x000ee20000300a00 */
[----:B0-----:R-:W-:-:S03]  /*30940*/  IMAD.MOV.U32 R0, RZ, RZ, R5 ;  /* 0x000000ffff007224 */ /* 0x001fc600078e0005 */
[----:B----4-:R-:W-:Y:S04]  /*30950*/  STL [R1+0x2e04], R6 ;  /* 0x002e040601007387 */ /* 0x010fe80000100800 */
[----:B------:R0:W-:Y:S04]  /*30960*/  STL [R1+0x2df8], R0 ;  /* 0x002df80001007387 */ /* 0x0001e80000100800 */
[----:B------:R-:W4:Y:S01]  /*30970*/  LDL.LU.64 R4, [R1] ;  /* 0x0000000001047983 */ /* 0x000f220000300a00 */
[----:B0-----:R-:W-:-:S03]  /*30980*/  IMAD.MOV.U32 R0, RZ, RZ, R7 ;  /* 0x000000ffff007224 */ /* 0x001fc600078e0007 */
[----:B------:R-:W4:Y:S04]  /*30990*/  LDL.LU.64 R6, [R1+0x2e60] ;  /* 0x002e600001067983 */ /* 0x000f280000300a00 */
[----:B------:R0:W-:Y:S04]  /*309a0*/  STL [R1+0x2e00], R0 ;  /* 0x002e000001007387 */ /* 0x0001e80000100800 */
[----:B------:R1:W-:Y:S01]  /*309b0*/  STL [R1+0x2e0c], R2 ;  /* 0x002e0c0201007387 */ /* 0x0003e20000100800 */
[----:B0-----:R-:W-:-:S03]  /*309c0*/  IMAD.MOV.U32 R0, RZ, RZ, R3 ;  /* 0x000000ffff007224 */ /* 0x001fc600078e0003 */
[----:B------:R-:W4:Y:S04]  /*309d0*/  LDL.LU.64 R10, [R1+0x2e68] ;  /* 0x002e6800010a7983 */ /* 0x000f280000300a00 */
        /* <DEDUP_REMOVED lines=10> */
[----:B------:R-:W4:Y:S04]  /*30a80*/  LDL.LU.64 R16, [R1+0x2e80] ;  /* 0x002e800001107983 */ /* 0x000f280000300a00 */
[----:B------:R-:W4:Y:S01]  /*30a90*/  LDL.LU.64 R28, [R1+0x2e88] ;  /* 0x002e8800011c7983 */ /* 0x000f220000300a00 */
[----:B0-----:R-:W-:-:S05]  /*30aa0*/  IMAD.MOV.U32 R0, RZ, RZ, R31 ;  /* 0x000000ffff007224 */ /* 0x001fca00078e001f */
[----:B------:R0:W-:Y:S02]  /*30ab0*/  STL [R1+0x2e20], R0 ;  /* 0x002e200001007387 */ /* 0x0001e40000100800 */
[----:B0-----:R-:W-:Y:S02]  /*30ac0*/  IMAD.MOV.U32 R0, RZ, RZ, R9 ;  /* 0x000000ffff007224 */ /* 0x001fe400078e0009 */
[----:B------:R0:W-:Y:S04]  /*30ad0*/  STL [R1+0x2e2c], R8 ;  /* 0x002e2c0801007387 */ /* 0x0001e80000100800 */
[----:B------:R-:W-:Y:S04]  /*30ae0*/  STL [R1+0x2e34], R18 ;  /* 0x002e341201007387 */ /* 0x000fe80000100800 */
[----:B------:R1:W-:Y:S04]  /*30af0*/  STL [R1+0x2e28], R0 ;  /* 0x002e280001007387 */ /* 0x0003e80000100800 */
[----:B0-----:R-:W4:Y:S01]  /*30b00*/  LDL.LU.64 R8, [R1+0x2e90] ;  /* 0x002e900001087983 */ /* 0x001f220000300a00 */
[----:B-1----:R-:W-:-:S03]  /*30b10*/  IMAD.MOV.U32 R0, RZ, RZ, R19 ;  /* 0x000000ffff007224 */ /* 0x002fc600078e0013 */
[----:B------:R-:W-:Y:S04]  /*30b20*/  STL [R1+0x2e3c], R14 ;  /* 0x002e3c0e01007387 */ /* 0x000fe80000100800 */
[----:B------:R0:W-:Y:S04]  /*30b30*/  STL [R1+0x2e30], R0 ;  /* 0x002e300001007387 */ /* 0x0001e80000100800 */
[----:B------:R-:W4:Y:S01]  /*30b40*/  LDL.LU.64 R30, [R1+0x1748] ;  /* 0x00174800011e7983 */ /* 0x000f220000300a00 */
[----:B0-----:R-:W-:-:S03]  /*30b50*/  IMAD.MOV.U32 R0, RZ, RZ, R15 ;  /* 0x000000ffff007224 */ /* 0x001fc600078e000f */
[----:B------:R-:W4:Y:S04]  /*30b60*/  LDL.LU.64 R14, [R1+0x2ea0] ;  /* 0x002ea000010e7983 */ /* 0x000f280000300a00 */
[----:B------:R2:W-:Y:S02]  /*30b70*/  STL [R1+0x2e38], R0 ;  /* 0x002e380001007387 */ /* 0x0005e40000100800 */
[----:B--2---:R-:W-:Y:S02]  /*30b80*/  IMAD.MOV.U32 R0, RZ, RZ, R13 ;  /* 0x000000ffff007224 */ /* 0x004fe400078e000d */
        /* <DEDUP_REMOVED lines=14> */
[----:B------:R-:W-:Y:S04]  /*30c70*/  STL [R1+0x2e64], R10 ;  /* 0x002e640a01007387 */ /* 0x000fe80000100800 */
[----:B------:R0:W-:Y:S04]  /*30c80*/  STL [R1+0x2e58], R0 ;  /* 0x002e580001007387 */ /* 0x0001e80000100800 */
[----:B------:R-:W4:Y:S01]  /*30c90*/  LDL.LU.64 R6, [R1+0x2ec0] ;  /* 0x002ec00001067983 */ /* 0x000f220000300a00 */
[----:B0-----:R-:W-:-:S03]  /*30ca0*/  IMAD.MOV.U32 R0, RZ, RZ, R11 ;  /* 0x000000ffff007224 */ /* 0x001fc600078e000b */
[----:B------:R-:W-:Y:S04]  /*30cb0*/  STL [R1+0x2e6c], R2 ;  /* 0x002e6c0201007387 */ /* 0x000fe80000100800 */
[----:B------:R0:W-:Y:S04]  /*30cc0*/  STL [R1+0x2e60], R0 ;  /* 0x002e600001007387 */ /* 0x0001e80000100800 */
[----:B------:R-:W4:Y:S01]  /*30cd0*/  LDL.LU.64 R10, [R1+0x2ec8] ;  /* 0x002ec800010a7983 */ /* 0x000f220000300a00 */
[----:B0-----:R-:W-:-:S03]  /*30ce0*/  MOV R0, R3 ;  /* 0x0000000300007202 */ /* 0x001fc60000000f00 */
        /* <DEDUP_REMOVED lines=8> */
[----:B------:R-:W-:Y:S04]  /*30d70*/  STL [R1+0x2e84], R28 ;  /* 0x002e841c01007387 */ /* 0x000fe80000100800 */
[----:B------:R0:W-:Y:S04]  /*30d80*/  STL [R1+0x2e78], R0 ;  /* 0x002e780001007387 */ /* 0x0001e80000100800 */
[----:B-1----:R-:W4:Y:S01]  /*30d90*/  LDL.LU.64 R16, [R1+0x2ee0] ;  /* 0x002ee00001107983 */ /* 0x002f220000300a00 */
[----:B0-----:R-:W-:-:S03]  /*30da0*/  IMAD.MOV.U32 R0, RZ, RZ, R29 ;  /* 0x000000ffff007224 */ /* 0x001fc600078e001d */
[----:B------:R-:W4:Y:S04]  /*30db0*/  LDL.LU.64 R28, [R1+0x2ee8] ;  /* 0x002ee800011c7983 */ /* 0x000f280000300a00 */
[----:B------:R0:W-:Y:S04]  /*30dc0*/  STL [R1+0x2e80], R0 ;  /* 0x002e800001007387 */ /* 0x0001e80000100800 */
[----:B------:R1:W-:Y:S01]  /*30dd0*/  STL [R1+0x2e8c], R8 ;  /* 0x002e8c0801007387 */ /* 0x0003e20000100800 */
[----:B0-----:R-:W-:-:S03]  /*30de0*/  IMAD.MOV.U32 R0, RZ, RZ, R9 ;  /* 0x000000ffff007224 */ /* 0x001fc600078e0009 */
[----:B-1----:R-:W4:Y:S04]  /*30df0*/  LDL.LU.64 R8, [R1+0x2ef0] ;  /* 0x002ef00001087983 */ /* 0x002f280000300a00 */
[----:B------:R0:W-:Y:S04]  /*30e00*/  STL [R1+0x2e88], R0 ;  /* 0x002e880001007387 */ /* 0x0001e80000100800 */
[----:B------:R-:W-:Y:S01]  /*30e10*/  STL [R1+0x2e94], R30 ;  /* 0x002e941e01007387 */ /* 0x000fe20000100800 */
[----:B0-----:R-:W-:-:S03]  /*30e20*/  IMAD.MOV.U32 R0, RZ, RZ, R31 ;  /* 0x000000ffff007224 */ /* 0x001fc600078e001f */
[----:B------:R-:W-:Y:S04]  /*30e30*/  STL [R1+0x2e9c], R14 ;  /* 0x002e9c0e01007387 */ /* 0x000fe80000100800 */
[----:B------:R0:W-:Y:S02]  /*30e40*/  STL [R1+0x2e90], R0 ;  /* 0x002e900001007387 */ /* 0x0001e40000100800 */
[----:B0-----:R-:W-:Y:S02]  /*30e50*/  IMAD.MOV.U32 R0, RZ, RZ, R15 ;  /* 0x000000ffff007224 */ /* 0x001fe400078e000f */
[----:B--2---:R-:W-:Y:S04]  /*30e60*/  STL [R1+0x2ea4], R18 ;  /* 0x002ea41201007387 */ /* 0x004fe80000100800 */
[----:B------:R0:W-:Y:S04]  /*30e70*/  STL [R1+0x2e98], R0 ;  /* 0x002e980001007387 */ /* 0x0001e80000100800 */
[----:B------:R-:W2:Y:S01]  /*30e80*/  LDL.LU.64 R14, [R1+0x2f00] ;  /* 0x002f0000010e7983 */ /* 0x000ea20000300a00 */
[----:B0-----:R-:W-:-:S03]  /*30e90*/  IMAD.MOV.U32 R0, RZ, RZ, R19 ;  /* 0x000000ffff007224 */ /* 0x001fc600078e0013 */
[----:B---3--:R-:W-:Y:S04]  /*30ea0*/  STL [R1+0x2eac], R12 ;  /* 0x002eac0c01007387 */ /* 0x008fe80000100800 */
[----:B------:R0:W-:Y:S04]  /*30eb0*/  STL [R1+0x2ea0], R0 ;  /* 0x002ea00001007387 */ /* 0x0001e80000100800 */
[----:B------:R-:W3:Y:S01]  /*30ec0*/  LDL.LU.64 R30, [R1+0x2f08] ;  /* 0x002f0800011e7983 */ /* 0x000ee20000300a00 */
[----:B0-----:R-:W-:-:S05]  /*30ed0*/  IMAD.MOV.U32 R0, RZ, RZ, R13 ;  /* 0x000000ffff007224 */ /* 0x001fca00078e000d */
[----:B------:R-:W-:Y:S04]  /*30ee0*/  STL [R1+0x2ea8], R0 ;  /* 0x002ea80001007387 */ /* 0x000fe80000100800 */
[----:B----4-:R-:W-:Y:S04]  /*30ef0*/  STL [R1+0x2eb4], R2 ;  /* 0x002eb40201007387 */ /* 0x010fe80000100800 */
[----:B------:R0:W-:Y:S04]  /*30f00*/  STL [R1+0x2eb0], R3 ;  /* 0x002eb00301007387 */ /* 0x0001e80000100800 */
[----:B0-----:R-:W4:Y:S04]  /*30f10*/  LDL.LU.64 R2, [R1+0x1780] ;  /* 0x0017800001027983 */ /* 0x001f280000300a00 */
[----:B------:R-:W3:Y:S01]  /*30f20*/  LDL.LU.64 R18, [R1+0x2f10] ;  /* 0x002f100001127983 */ /* 0x000ee20000300a00 */
[----:B------:R-:W-:-:S03]  /*30f30*/  IMAD.MOV.U32 R0, RZ, RZ, R7 ;  /* 0x000000ffff007224 */ /* 0x000fc600078e0007 */
[----:B------:R0:W-:Y:S04]  /*30f40*/  STL [R1+0x2ebc], R6 ;  /* 0x002ebc0601007387 */ /* 0x0001e80000100800 */
[----:B0-----:R-:W3:Y:S04]  /*30f50*/  LDL.LU.64 R6, [R1+0x2f18] ;  /* 0x002f180001067983 */ /* 0x001ee80000300a00 */
[----:B------:R0:W-:Y:S04]  /*30f60*/  STL [R1+0x2eb8], R0 ;  /* 0x002eb80001007387 */ /* 0x0001e80000100800 */
[----:B------:R1:W-:Y:S04]  /*30f70*/  STL [R1+0x2ec4], R10 ;  /* 0x002ec40a01007387 */ /* 0x0003e80000100800 */
[----:B------:R-:W3:Y:S01]  /*30f80*/  LDL.LU.64 R12, [R1+0x2f20] ;  /* 0x002f2000010c7983 */ /* 0x000ee20000300a00 */
[----:B0-----:R-:W-:-:S03]  /*30f90*/  IMAD.MOV.U32 R0, RZ, RZ, R11 ;  /* 0x000000ffff007224 */ /* 0x001fc600078e000b */
[----:B-1----:R-:W3:Y:S04]  /*30fa0*/  LDL.LU.64 R10, [R1+0x2f28] ;  /* 0x002f2800010a7983 */ /* 0x002ee80000300a00 */
[----:B------:R0:W-:Y:S04]  /*30fb0*/  STL [R1+0x2ec0], R0 ;  /* 0x002ec00001007387 */ /* 0x0001e80000100800 */
[----:B------:R1:W-:Y:S01]  /*30fc0*/  STL [R1+0x2ecc], R32 ;  /* 0x002ecc2001007387 */ /* 0x0003e20000100800 */
[----:B0-----:R-:W-:-:S03]  /*30fd0*/  IMAD.MOV.U32 R0, RZ, RZ, R33 ;  /* 0x000000ffff007224 */ /* 0x001fc600078e0021 */
[----:B-1----:R-:W3:Y:S04]  /*30fe0*/  LDL.LU.64 R32, [R1+0x2f30] ;  /* 0x002f300001207983 */ /* 0x002ee80000300a00 */
[----:B------:R4:W-:Y:S02]  /*30ff0*/  STL [R1+0x2ec8], R0 ;  /* 0x002ec80001007387 */ /* 0x0009e40000100800 */
[----:B----4-:R-:W-:Y:S02]  /*31000*/  IMAD.MOV.U32 R0, RZ, RZ, R3 ;  /* 0x000000ffff007224 */ /* 0x010fe400078e0003 */
[----:B------:R-:W-:Y:S04]  /*31010*/  STL [R1+0x2ed4], R2 ;  /* 0x002ed40201007387 */ /* 0x000fe80000100800 */
        /* <DEDUP_REMOVED lines=14> */
[----:B------:R0:W-:Y:S01]  /*31100*/  STL [R1+0x2ef0], R5 ;  /* 0x002ef00501007387 */ /* 0x0001e20000100800 */
[----:B--2---:R-:W-:-:S03]  /*31110*/  IMAD.MOV.U32 R0, RZ, RZ, R15 ;  /* 0x000000ffff007224 */ /* 0x004fc600078e000f */
[----:B------:R1:W-:Y:S04]  /*31120*/  STL [R1+0x2efc], R14 ;  /* 0x002efc0e01007387 */ /* 0x0003e80000100800 */
[----:B0-----:R-:W2:Y:S04]  /*31130*/  LDL.LU.64 R4, [R1+0x2f58] ;  /* 0x002f580001047983 */ /* 0x001ea80000300a00 */
[----:B-1----:R-:W2:Y:S04]  /*31140*/  LDL.LU.64 R14, [R1+0x2f60] ;  /* 0x002f6000010e7983 */ /* 0x002ea80000300a00 */
[----:B------:R0:W-:Y:S04]  /*31150*/  STL [R1+0x2ef8], R0 ;  /* 0x002ef80001007387 */ /* 0x0001e80000100800 */
[----:B---3--:R1:W-:Y:S04]  /*31160*/  STL [R1+0x2f04], R30 ;  /* 0x002f041e01007387 */ /* 0x0083e80000100800 */
[----:B------:R-:W3:Y:S01]  /*31170*/  LDL.LU.64 R28, [R1+0x2f68] ;  /* 0x002f6800011c7983 */ /* 0x000ee20000300a00 */
[----:B0-----:R-:W-:-:S03]  /*31180*/  IMAD.MOV.U32 R0, RZ, RZ, R31 ;  /* 0x000000ffff007224 */ /* 0x001fc600078e001f */
[----:B------:R-:W-:Y:S04]  /*31190*/  STL [R1+0x2f0c], R18 ;  /* 0x002f0c1201007387 */ /* 0x000fe80000100800 */
[----:B------:R0:W-:Y:S04]  /*311a0*/  STL [R1+0x2f00], R0 ;  /* 0x002f000001007387 */ /* 0x0001e80000100800 */
[----:B-1----:R-:W3:Y:S01]  /*311b0*/  LDL.LU.64 R30, [R1+0x2f70] ;  /* 0x002f7000011e7983 */ /* 0x002ee20000300a00 */
[----:B0-----:R-:W-:-:S03]  /*311c0*/  MOV R0, R19 ;  /* 0x0000001300007202 */ /* 0x001fc60000000f00 */
[----:B------:R-:W3:Y:S04]  /*311d0*/  LDL.LU.64 R18, [R1+0x3fd0] ;  /* 0x003fd00001127983 */ /* 0x000ee80000300a00 */
[----:B------:R-:W-:Y:S04]  /*311e0*/  STL [R1+0x2f14], R6 ;  /* 0x002f140601007387 */ /* 0x000fe80000100800 */
[----:B------:R0:W-:Y:S02]  /*311f0*/  STL [R1+0x2f08], R0 ;  /* 0x002f080001007387 */ /* 0x0001e40000100800 */
[----:B0-----:R-:W-:-:S02]  /*31200*/  IMAD.MOV.U32 R0, RZ, RZ, R7 ;  /* 0x000000ffff007224 */ /* 0x001fc400078e0007 */
[----:B------:R-:W4:Y:S04]  /*31210*/  LDL.LU.64 R6, [R1+0x3fc8] ;  /* 0x003fc80001067983 */ /* 0x000f280000300a00 */
[----:B------:R-:W-:Y:S04]  /*31220*/  STL [R1+0x2f1c], R12 ;  /* 0x002f1c0c01007387 */ /* 0x000fe80000100800 */
[----:B------:R0:W-:Y:S04]  /*31230*/  STL [R1+0x2f10], R0 ;  /* 0x002f100001007387 */ /* 0x0001e80000100800 */
[----:B------:R-:W-:Y:S01]  /*31240*/  STL [R1+0x2f24], R10 ;  /* 0x002f240a01007387 */ /* 0x000fe20000100800 */
[----:B0-----:R-:W-:-:S05]  /*31250*/  IMAD.MOV.U32 R0, RZ, RZ, R13 ;  /* 0x000000ffff007224 */ /* 0x001fca00078e000d */
[----:B------:R0:W-:Y:S04]  /*31260*/  STL [R1+0x2f18], R0 ;  /* 0x002f180001007387 */ /* 0x0001e80000100800 */
[----:B------:R-:W3:Y:S01]  /*31270*/  LDL.LU.64 R12, [R1+0x2f80] ;  /* 0x002f8000010c7983 */ /* 0x000ee20000300a00 */
[----:B0-----:R-:W-:-:S03]  /*31280*/  IMAD.MOV.U32 R0, RZ, RZ, R11 ;  /* 0x000000ffff007224 */ /* 0x001fc600078e000b */
[----:B------:R-:W-:Y:S04]  /*31290*/  STL [R1+0x2f2c], R32 ;  /* 0x002f2c2001007387 */ /* 0x000fe80000100800 */
[----:B------:R0:W-:Y:S04]  /*312a0*/  STL [R1+0x2f20], R0 ;  /* 0x002f200001007387 */ /* 0x0001e80000100800 */
[----:B------:R-:W3:Y:S01]  /*312b0*/  LDL.LU.64 R10, [R1+0x2f88] ;  /* 0x002f8800010a7983 */ /* 0x000ee20000300a00 */
[----:B0-----:R-:W-:-:S03]  /*312c0*/  IMAD.MOV.U32 R0, RZ, RZ, R33 ;  /* 0x000000ffff007224 */ /* 0x001fc600078e0021 */
[----:B----4-:R-:W-:Y:S04]  /*312d0*/  STL [R1+0x2f34], R6 ;  /* 0x002f340601007387 */ /* 0x010fe80000100800 */
[----:B------:R0:W-:Y:S04]  /*312e0*/  STL [R1+0x2f28], R0 ;  /* 0x002f280001007387 */ /* 0x0001e80000100800 */
[----:B------:R-:W4:Y:S04]  /*312f0*/  LDL.LU.64 R32, [R1+0x2f90] ;  /* 0x002f900001207983 */ /* 0x000f280000300a00 */
[----:B------:R-:W-:Y:S01]  /*31300*/  STL [R1+0x2f30], R7 ;  /* 0x002f300701007387 */ /* 0x000fe20000100800 */
[----:B0-----:R-:W-:-:S03]  /*31310*/  IMAD.MOV.U32 R0, RZ, RZ, R17 ;  /* 0x000000ffff007224 */ /* 0x001fc600078e0011 */
[----:B------:R0:W-:Y:S04]  /*31320*/  STL [R1+0x2f3c], R16 ;  /* 0x002f3c1001007387 */ /* 0x0001e80000100800 */
[----:B0-----:R-:W4:Y:S04]  /*31330*/  LDL.LU.64 R16, [R1+0x2fa0] ;  /* 0x002fa00001107983 */ /* 0x001f280000300a00 */
[----:B------:R0:W-:Y:S04]  /*31340*/  STL [R1+0x2f38], R0 ;  /* 0x002f380001007387 */ /* 0x0001e80000100800 */
[----:B------:R1:W-:Y:S04]  /*31350*/  STL [R1+0x2f44], R2 ;  /* 0x002f440201007387 */ /* 0x0003e80000100800 */
[----:B------:R-:W4:Y:S01]  /*31360*/  LDL.LU.64 R6, [R1+0x2fa8] ;  /* 0x002fa80001067983 */ /* 0x000f220000300a00 */
[----:B0-----:R-:W-:-:S03]  /*31370*/  IMAD.MOV.U32 R0, RZ, RZ, R3 ;  /* 0x000000ffff007224 */ /* 0x001fc600078e0003 */
[----:B------:R-:W-:Y:S04]  /*31380*/  STL [R1+0x2f4c], R8 ;  /* 0x002f4c0801007387 */ /* 0x000fe80000100800 */
[----:B------:R0:W-:Y:S04]  /*31390*/  STL [R1+0x2f40], R0 ;  /* 0x002f400001007387 */ /* 0x0001e80000100800 */
[----:B-1----:R-:W4:Y:S01]  /*313a0*/  LDL.LU.64 R2, [R1+0x2fb0] ;  /* 0x002fb00001027983 */ /* 0x002f220000300a00 */
[----:B0-----:R-:W-:-:S03]  /*313b0*/  IMAD.MOV.U32 R0, RZ, RZ, R9 ;  /* 0x000000ffff007224 */ /* 0x001fc600078e0009 */
[----:B------:R-:W4:Y:S04]  /*313c0*/  LDL.LU.64 R8, [R1+0x3fc0] ;  /* 0x003fc00001087983 */ /* 0x000f280000300a00 */
[----:B--2---:R-:W-:Y:S04]  /*313d0*/  STL [R1+0x2f54], R4 ;  /* 0x002f540401007387 */ /* 0x004fe80000100800 */
[----:B------:R0:W-:Y:S04]  /*313e0*/  STL [R1+0x2f48], R0 ;  /* 0x002f480001007387 */ /* 0x0001e80000100800 */
[----:B------:R-:W-:Y:S01]  /*313f0*/  STL [R1+0x2f5c], R14 ;  /* 0x002f5c0e01007387 */ /* 0x000fe20000100800 */
[----:B0-----:R-:W-:-:S05]  /*31400*/  IMAD.MOV.U32 R0, RZ, RZ, R5 ;  /* 0x000000ffff007224 */ /* 0x001fca00078e0005 */
[----:B------:R0:W-:Y:S04]  /*31410*/  STL [R1+0x2f50], R0 ;  /* 0x002f500001007387 */ /* 0x0001e80000100800 */
[----:B---3--:R-:W-:Y:S01]  /*31420*/  STL [R1+0x2f64], R28 ;  /* 0x002f641c01007387 */ /* 0x008fe20000100800 */
[----:B0-----:R-:W-:-:S05]  /*31430*/  IMAD.MOV.U32 R0, RZ, RZ, R15 ;  /* 0x000000ffff007224 */ /* 0x001fca00078e000f */
[----:B------:R0:W-:Y:S04]  /*31440*/  STL [R1+0x2f58], R0 ;  /* 0x002f580001007387 */ /* 0x0001e80000100800 */
[----:B------:R-:W2:Y:S01]  /*31450*/  LDL.LU.64 R14, [R1+0x2fc0] ;  /* 0x002fc000010e7983 */ /* 0x000ea20000300a00 */
[----:B0-----:R-:W-:-:S03]  /*31460*/  IMAD.MOV.U32 R0, RZ, RZ, R29 ;  /* 0x000000ffff007224 */ /* 0x001fc600078e001d */
[----:B------:R-:W-:Y:S04]  /*31470*/  STL [R1+0x2f6c], R30 ;  /* 0x002f6c1e01007387 */ /* 0x000fe80000100800 */
[----:B------:R0:W-:Y:S04]  /*31480*/  STL [R1+0x2f60], R0 ;  /* 0x002f600001007387 */ /* 0x0001e80000100800 */
[----:B------:R-:W3:Y:S01]  /*31490*/  LDL.LU.64 R4, [R1+0x2fc8] ;  /* 0x002fc80001047983 */ /* 0x000ee20000300a00 */
[----:B0-----:R-:W-:-:S03]  /*314a0*/  IMAD.MOV.U32 R0, RZ, RZ, R31 ;  /* 0x000000ffff007224 */ /* 0x001fc600078e001f */
[----:B----4-:R-:W-:Y:S04]  /*314b0*/  STL [R1+0x2f74], R8 ;  /* 0x002f740801007387 */ /* 0x010fe80000100800 */
[----:B------:R-:W-:Y:S04]  /*314c0*/  STL [R1+0x2f68], R0 ;  /* 0x002f680001007387 */ /* 0x000fe80000100800 */
[----:B------:R0:W-:Y:S04]  /*314d0*/  STL [R1+0x2f70], R9 ;  /* 0x002f700901007387 */ /* 0x0001e80000100800 */
[----:B0-----:R-:W4:Y:S01]  /*314e0*/  LDL.LU.64 R8, [R1+0x2f98] ;  /* 0x002f980001087983 */ /* 0x001f220000300a00 */
[----:B------:R-:W-:-:S03]  /*314f0*/  IMAD.MOV.U32 R0, RZ, RZ, R13 ;  /* 0x000000ffff007224 */ /* 0x000fc600078e000d */
[----:B------:R-:W3:Y:S04]  /*31500*/  LDL.LU.64 R28, [R1+0x2fd0] ;  /* 0x002fd000011c7983 */ /* 0x000ee80000300a00 */
[----:B------:R0:W-:Y:S04]  /*31510*/  STL [R1+0x2f7c], R12 ;  /* 0x002f7c0c01007387 */ /* 0x0001e80000100800 */
[----:B0-----:R-:W3:Y:S04]  /*31520*/  LDL.LU.64 R12, [R1+0x2fd8] ;  /* 0x002fd800010c7983 */ /* 0x001ee80000300a00 */
[----:B------:R0:W-:Y:S04]  /*31530*/  STL [R1+0x2f78], R0 ;  /* 0x002f780001007387 */ /* 0x0001e80000100800 */
[----:B------:R1:W-:Y:S04]  /*31540*/  STL [R1+0x2f84], R10 ;  /* 0x002f840a01007387 */ /* 0x0003e80000100800 */
[----:B------:R-:W3:Y:S01]  /*31550*/  LDL.LU.64 R30, [R1+0x2fe0] ;  /* 0x002fe000011e7983 */ /* 0x000ee20000300a00 */
[----:B0-----:R-:W-:-:S03]  /*31560*/  IMAD.MOV.U32 R0, RZ, RZ, R11 ;  /* 0x000000ffff007224 */ /* 0x001fc600078e000b */
[----:B-1----:R-:W2:Y:S04]  /*31570*/  LDL.LU.64 R10, [R1+0x3fb8] ;  /* 0x003fb800010a7983 */ /* 0x002ea80000300a00 */
[----:B------:R-:W-:Y:S04]  /*31580*/  STL [R1+0x2f8c], R32 ;  /* 0x002f8c2001007387 */ /* 0x000fe80000100800 */
[----:B------:R0:W-:Y:S02]  /*31590*/  STL [R1+0x2f80], R0 ;  /* 0x002f800001007387 */ /* 0x0001e40000100800 */
[----:B0-----:R-:W-:-:S02]  /*315a0*/  IMAD.MOV.U32 R0, RZ, RZ, R33 ;  /* 0x000000ffff007224 */ /* 0x001fc400078e0021 */
[----:B------:R-:W3:Y:S04]  /*315b0*/  LDL.LU.64 R32, [R1+0x2ff0] ;  /* 0x002ff00001207983 */ /* 0x000ee80000300a00 */
        /* <DEDUP_REMOVED lines=13> */
[----:B0-----:R-:W-:-:S03]  /*31690*/  MOV R0, R3 ;  /* 0x0000000300007202 */ /* 0x001fc60000000f00 */
[----:B--2---:R-:W-:Y:S04]  /*316a0*/  STL [R1+0x2fb4], R10 ;  /* 0x002fb40a01007387 */ /* 0x004fe80000100800 */
[----:B------:R0:W-:Y:S04]  /*316b0*/  STL [R1+0x2fa8], R0 ;  /* 0x002fa80001007387 */ /* 0x0001e80000100800 */
[----:B------:R1:W-:Y:S01]  /*316c0*/  STL [R1+0x2fb0], R11 ;  /* 0x002fb00b01007387 */ /* 0x0003e20000100800 */
[----:B0-----:R-:W-:-:S03]  /*316d0*/  IMAD.MOV.U32 R0, RZ, RZ, R15 ;  /* 0x000000ffff007224 */ /* 0x001fc600078e000f */
[----:B-1----:R-:W2:Y:S04]  /*316e0*/  LDL.LU.64 R10, [R1+0x2fe8] ;  /* 0x002fe800010a7983 */ /* 0x002ea80000300a00 */
[----:B------:R-:W4:Y:S04]  /*316f0*/  LDL.LU.64 R2, [R1+0x3010] ;  /* 0x0030100001027983 */ /* 0x000f280000300a00 */
[----:B------:R0:W-:Y:S04]  /*31700*/  STL [R1+0x2fbc], R14 ;  /* 0x002fbc0e01007387 */ /* 0x0001e80000100800 */
[----:B0-----:R-:W4:Y:S04]  /*31710*/  LDL.LU.64 R14, [R1+0x3018] ;  /* 0x00301800010e7983 */ /* 0x001f280000300a00 */
[----:B------:R0:W-:Y:S04]  /*31720*/  STL [R1+0x2fb8], R0 ;  /* 0x002fb80001007387 */ /* 0x0001e80000100800 */
[----:B---3--:R1:W-:Y:S04]  /*31730*/  STL [R1+0x2fc4], R4 ;  /* 0x002fc40401007387 */ /* 0x0083e80000100800 */
[----:B------:R-:W3:Y:S01]  /*31740*/  LDL.LU.64 R6, [R1+0x3020] ;  /* 0x0030200001067983 */ /* 0x000ee20000300a00 */
[----:B0-----:R-:W-:-:S03]  /*31750*/  IMAD.MOV.U32 R0, RZ, RZ, R5 ;  /* 0x000000ffff007224 */ /* 0x001fc600078e0005 */
[----:B-1----:R-:W3:Y:S04]  /*31760*/  LDL.LU.64 R4, [R1+0x3028] ;  /* 0x0030280001047983 */ /* 0x002ee80000300a00 */
[----:B------:R0:W-:Y:S04]  /*31770*/  STL [R1+0x2fc0], R0 ;  /* 0x002fc00001007387 */ /* 0x0001e80000100800 */
[----:B------:R1:W-:Y:S01]  /*31780*/  STL [R1+0x2fcc], R28 ;  /* 0x002fcc1c01007387 */ /* 0x0003e20000100800 */
[----:B0-----:R-:W-:-:S03]  /*31790*/  IMAD.MOV.U32 R0, RZ, RZ, R29 ;  /* 0x000000ffff007224 */ /* 0x001fc600078e001d */
[----:B-1----:R-:W3:Y:S04]  /*317a0*/  LDL.LU.64 R28, [R1+0x3030] ;  /* 0x00303000011c7983 */ /* 0x002ee80000300a00 */
[----:B------:R0:W-:Y:S04]  /*317b0*/  STL [R1+0x2fc8], R0 ;  /* 0x002fc80001007387 */ /* 0x0001e80000100800 */
[----:B------:R1:W-:Y:S01]  /*317c0*/  STL [R1+0x2fd4], R12 ;  /* 0x002fd40c01007387 */ /* 0x0003e20000100800 */
[----:B0-----:R-:W-:-:S03]  /*317d0*/  IMAD.MOV.U32 R0, RZ, RZ, R13 ;  /* 0x000000ffff007224 */ /* 0x001fc600078e000d */
[----:B-1----:R-:W4:Y:S04]  /*317e0*/  LDL.LU.64 R12, [R1+0x3fb0] ;  /* 0x003fb000010c7983 */ /* 0x002f280000300a00 */
[----:B------:R-:W-:Y:S04]  /*317f0*/  STL [R1+0x2fdc], R30 ;  /* 0x002fdc1e01007387 */ /* 0x000fe80000100800 */
[----:B------:R0:W-:Y:S02]  /*31800*/  STL [R1+0x2fd0], R0 ;  /* 0x002fd00001007387 */ /* 0x0001e40000100800 */
[----:B0-----:R-:W-:-:S02]  /*31810*/  IMAD.MOV.U32 R0, RZ, RZ, R31 ;  /* 0x000000ffff007224 */ /* 0x001fc400078e001f */
[----:B--2---:R-:W-:Y:S04]  /*31820*/  STL [R1+0x2fe4], R10 ;  /* 0x002fe40a01007387 */ /* 0x004fe80000100800 */
[----:B------:R0:W-:Y:S04]  /*31830*/  STL [R1+0x2fd8], R0 ;  /* 0x002fd80001007387 */ /* 0x0001e80000100800 */
[----:B------:R-:W2:Y:S01]  /*31840*/  LDL.LU.64 R30, [R1+0x3040] ;  /* 0x00304000011e7983 */ /* 0x000ea20000300a00 */
[----:B0-----:R-:W-:-:S03]  /*31850*/  IMAD.MOV.U32 R0, RZ, RZ, R11 ;  /* 0x000000ffff007224 */ /* 0x001fc600078e000b */
[----:B------:R-:W-:Y:S04]  /*31860*/  STL [R1+0x2fec], R32 ;  /* 0x002fec2001007387 */ /* 0x000fe80000100800 */
[----:B------:R0:W-:Y:S04]  /*31870*/  STL [R1+0x2fe0], R0 ;  /* 0x002fe00001007387 */ /* 0x0001e80000100800 */
[----:B------:R-:W2:Y:S01]  /*31880*/  LDL.LU.64 R10, [R1+0x3048] ;  /* 0x00304800010a7983 */ /* 0x000ea20000300a00 */
[----:B0-----:R-:W-:-:S03]  /*31890*/  IMAD.MOV.U32 R0, RZ, RZ, R33 ;  /* 0x000000ffff007224 */ /* 0x001fc600078e0021 */
[----:B----4-:R-:W-:Y:S04]  /*318a0*/  STL [R1+0x2ff4], R12 ;  /* 0x002ff40c01007387 */ /* 0x010fe80000100800 */
[----:B------:R0:W-:Y:S04]  /*318b0*/  STL [R1+0x2fe8], R0 ;  /* 0x002fe80001007387 */ /* 0x0001e80000100800 */
        /* <DEDUP_REMOVED lines=17> */
[----:B-1----:R-:W2:Y:S04]  /*319d0*/  LDL.LU.64 R14, [R1+0x3fa8] ;  /* 0x003fa800010e7983 */ /* 0x002ea80000300a00 */
[----:B---3--:R-:W-:Y:S04]  /*319e0*/  STL [R1+0x301c], R6 ;  /* 0x00301c0601007387 */ /* 0x008fe80000100800 */
        /* <DEDUP_REMOVED lines=10> */
[----:B--2---:R-:W-:Y:S04]  /*31a90*/  STL [R1+0x3034], R14 ;  /* 0x0030340e01007387 */ /* 0x004fe80000100800 */
[----:B------:R0:W-:Y:S04]  /*31aa0*/  STL [R1+0x3028], R0 ;  /* 0x0030280001007387 */ /* 0x0001e80000100800 */
[----:B------:R1:W-:Y:S04]  /*31ab0*/  STL [R1+0x3030], R15 ;  /* 0x0030300f01007387 */ /* 0x0003e80000100800 */
[----:B------:R-:W2:Y:S01]  /*31ac0*/  LDL.LU.64 R28, [R1+0x3090] ;  /* 0x00309000011c7983 */ /* 0x000ea20000300a00 */
[----:B0-----:R-:W-:-:S03]  /*31ad0*/  IMAD.MOV.U32 R0, RZ, RZ, R31 ;  /* 0x000000ffff007224 */ /* 0x001fc600078e001f */
[----:B------:R0:W-:Y:S04]  /*31ae0*/  STL [R1+0x303c], R30 ;  /* 0x00303c1e01007387 */ /* 0x0001e80000100800 */
[----:B-1----:R-:W2:Y:S04]  /*31af0*/  LDL.LU.64 R14, [R1+0x3098] ;  /* 0x00309800010e7983 */ /* 0x002ea80000300a00 */
[----:B------:R1:W-:Y:S04]  /*31b00*/  STL [R1+0x3038], R0 ;  /* 0x0030380001007387 */ /* 0x0003e80000100800 */
[----:B------:R4:W-:Y:S04]  /*31b10*/  STL [R1+0x3044], R10 ;  /* 0x0030440a01007387 */ /* 0x0009e80000100800 */
[----:B0-----:R-:W2:Y:S01]  /*31b20*/  LDL.LU.64 R30, [R1+0x30a0] ;  /* 0x0030a000011e7983 */ /* 0x001ea20000300a00 */
[----:B-1----:R-:W-:-:S03]  /*31b30*/  IMAD.MOV.U32 R0, RZ, RZ, R11 ;  /* 0x000000ffff007224 */ /* 0x002fc600078e000b */
[----:B----4-:R-:W4:Y:S04]  /*31b40*/  LDL.LU.64 R10, [R1+0x30a8] ;  /* 0x0030a800010a7983 */ /* 0x010f280000300a00 */
[----:B------:R0:W-:Y:S04]  /*31b50*/  STL [R1+0x3040], R0 ;  /* 0x0030400001007387 */ /* 0x0001e80000100800 */
[----:B------:R1:W-:Y:S01]  /*31b60*/  STL [R1+0x304c], R32 ;  /* 0x00304c2001007387 */ /* 0x0003e20000100800 */
[----:B0-----:R-:W-:-:S03]  /*31b70*/  IMAD.MOV.U32 R0, RZ, RZ, R33 ;  /* 0x000000ffff007224 */ /* 0x001fc600078e0021 */
[----:B-1----:R-:W4:Y:S04]  /*31b80*/  LDL.LU.64 R32, [R1+0x30b0] ;  /* 0x0030b00001207983 */ /* 0x002f280000300a00 */
[----:B------:R0:W-:Y:S04]  /*31b90*/  STL [R1+0x3048], R0 ;  /* 0x0030480001007387 */ /* 0x0001e80000100800 */
[----:B------:R1:W-:Y:S01]  /*31ba0*/  STL [R1+0x3054], R16 ;  /* 0x0030541001007387 */ /* 0x0003e20000100800 */
[----:B0-----:R-:W-:-:S03]  /*31bb0*/  MOV R0, R17 ;  /* 0x0000001100007202 */ /* 0x001fc60000000f00 */
[----:B-1----:R-:W3:Y:S04]  /*31bc0*/  LDL.LU.64 R16, [R1+0x3fa0] ;  /* 0x003fa00001107983 */ /* 0x002ee80000300a00 */
        /* <DEDUP_REMOVED lines=11> */
[----:B---3--:R-:W-:Y:S04]  /*31c80*/  STL [R1+0x3074], R16 ;  /* 0x0030741001007387 */ /* 0x008fe80000100800 */
[----:B------:R0:W-:Y:S04]  /*31c90*/  STL [R1+0x3068], R0 ;  /* 0x0030680001007387 */ /* 0x0001e80000100800 */
[----:B------:R1:W-:Y:S04]  /*31ca0*/  STL [R1+0x3070], R17 ;  /* 0x0030701101007387 */ /* 0x0003e80000100800 */
[----:B------:R-:W3:Y:S01]  /*31cb0*/  LDL.LU.64 R2, [R1+0x30d0] ;  /* 0x0030d00001027983 */ /* 0x000ee20000300a00 */
[----:B0-----:R-:W-:-:S03]  /*31cc0*/  IMAD.MOV.U32 R0, RZ, RZ, R7 ;  /* 0x000000ffff007224 */ /* 0x001fc600078e0007 */
[----:B------:R0:W-:Y:S04]  /*31cd0*/  STL [R1+0x307c], R6 ;  /* 0x00307c0601007387 */ /* 0x0001e80000100800 */
[----:B-1----:R-:W3:Y:S04]  /*31ce0*/  LDL.LU.64 R16, [R1+0x30d8] ;  /* 0x0030d80001107983 */ /* 0x002ee80000300a00 */
[----:B------:R1:W-:Y:S04]  /*31cf0*/  STL [R1+0x3078], R0 ;  /* 0x0030780001007387 */ /* 0x0003e80000100800 */
[----:B------:R2:W-:Y:S04]  /*31d00*/  STL [R1+0x3084], R4 ;  /* 0x0030840401007387 */ /* 0x0005e80000100800 */
[----:B0-----:R-:W3:Y:S01]  /*31d10*/  LDL.LU.64 R6, [R1+0x30e0] ;  /* 0x0030e00001067983 */ /* 0x001ee20000300a00 */
[----:B-1----:R-:W-:-:S03]  /*31d20*/  IMAD.MOV.U32 R0, RZ, RZ, R5 ;  /* 0x000000ffff007224 */ /* 0x002fc600078e0005 */
[----:B--2---:R-:W2:Y:S04]  /*31d30*/  LDL.LU.64 R4, [R1+0x30e8] ;  /* 0x0030e80001047983 */ /* 0x004ea80000300a00 */
[----:B------:R0:W-:Y:S04]  /*31d40*/  STL [R1+0x3080], R0 ;  /* 0x0030800001007387 */ /* 0x0001e80000100800 */
[----:B------:R1:W-:Y:S01]  /*31d50*/  STL [R1+0x308c], R28 ;  /* 0x00308c1c01007387 */ /* 0x0003e20000100800 */
[----:B0-----:R-:W-:-:S03]  /*31d60*/  IMAD.MOV.U32 R0, RZ, RZ, R29 ;  /* 0x000000ffff007224 */ /* 0x001fc600078e001d */
[----:B-1----:R-:W2:Y:S04]  /*31d70*/  LDL.LU.64 R28, [R1+0x30f0] ;  /* 0x0030f000011c7983 */ /* 0x002ea80000300a00 */
[----:B------:R0:W-:Y:S04]  /*31d80*/  STL [R1+0x3088], R0 ;  /* 0x0030880001007387 */ /* 0x0001e80000100800 */
[----:B------:R-:W-:Y:S01]  /*31d90*/  STL [R1+0x3094], R14 ;  /* 0x0030940e01007387 */ /* 0x000fe20000100800 */
[----:B0-----:R-:W-:-:S03]  /*31da0*/  IMAD.MOV.U32 R0, RZ, RZ, R15 ;  /* 0x000000ffff007224 */ /* 0x001fc600078e000f */
[----:B------:R-:W-:Y:S04]  /*31db0*/  STL [R1+0x309c], R30 ;  /* 0x00309c1e01007387 */ /* 0x000fe80000100800 */
[----:B------:R0:W-:Y:S04]  /*31dc0*/  STL [R1+0x3090], R0 ;  /* 0x0030900001007387 */ /* 0x0001e80000100800 */
[----:B----4-:R-:W-:Y:S01]  /*31dd0*/  STL [R1+0x30a4], R10 ;  /* 0x0030a40a01007387 */ /* 0x010fe20000100800 */
        /* <DEDUP_REMOVED lines=10> */
[----:B------:R-:W-:Y:S04]  /*31e80*/  STL [R1+0x30b0], R19 ;  /* 0x0030b01301007387 */ /* 0x000fe80000100800 */
[----:B------:R-:W4:Y:S01]  /*31e90*/  LDL.LU.64 R32, [R1+0x3110] ;  /* 0x0031100001207983 */ /* 0x000f220000300a00 */
[----:B0-----:R-:W-:-:S03]  /*31ea0*/  IMAD.MOV.U32 R0, RZ, RZ, R13 ;  /* 0x000000ffff007224 */ /* 0x001fc600078e000d */
[----:B------:R0:W-:Y:S04]  /*31eb0*/  STL [R1+0x30bc], R12 ;  /* 0x0030bc0c01007387 */ /* 0x0001e80000100800 */
[----:B------:R-:W4:Y:S04]  /*31ec0*/  LDL.LU.64 R14, [R1+0x3118] ;  /* 0x00311800010e7983 */ /* 0x000f280000300a00 */
[----:B------:R1:W-:Y:S04]  /*31ed0*/  STL [R1+0x30b8], R0 ;  /* 0x0030b80001007387 */ /* 0x0003e80000100800 */
[----:B------:R1:W-:Y:S04]  /*31ee0*/  STL [R1+0x30c4], R8 ;  /* 0x0030c40801007387 */ /* 0x0003e80000100800 */
[----:B0-----:R-:W4:Y:S01]  /*31ef0*/  LDL.LU.64 R12, [R1+0x3120] ;  /* 0x00312000010c7983 */ /* 0x001f220000300a00 */
[----:B-1----:R-:W-:-:S03]  /*31f00*/  IMAD.MOV.U32 R0, RZ, RZ, R9 ;  /* 0x000000ffff007224 */ /* 0x002fc600078e0009 */
[----:B------:R-:W4:Y:S04]  /*31f10*/  LDL.LU.64 R8, [R1+0x3128] ;  /* 0x0031280001087983 */ /* 0x000f280000300a00 */
[----:B------:R0:W-:Y:S04]  /*31f20*/  STL [R1+0x30c0], R0 ;  /* 0x0030c00001007387 */ /* 0x0001e80000100800 */
[----:B---3--:R1:W-:Y:S01]  /*31f30*/  STL [R1+0x30cc], R2 ;  /* 0x0030cc0201007387 */ /* 0x0083e20000100800 */
[----:B0-----:R-:W-:-:S03]  /*31f40*/  IMAD.MOV.U32 R0, RZ, RZ, R3 ;  /* 0x000000ffff007224 */ /* 0x001fc600078e0003 */
[----:B-1----:R-:W3:Y:S04]  /*31f50*/  LDL.LU.64 R2, [R1+0x3130] ;  /* 0x0031300001027983 */ /* 0x002ee80000300a00 */
[----:B------:R0:W-:Y:S04]  /*31f60*/  STL [R1+0x30c8], R0 ;  /* 0x0030c80001007387 */ /* 0x0001e80000100800 */
[----:B------:R-:W-:Y:S01]  /*31f70*/  STL [R1+0x30d4], R16 ;  /* 0x0030d41001007387 */ /* 0x000fe20000100800 */
[----:B0-----:R-:W-:-:S03]  /*31f80*/  IMAD.MOV.U32 R0, RZ, RZ, R17 ;  /* 0x000000ffff007224 */ /* 0x001fc600078e0011 */
[----:B------:R-:W-:Y:S04]  /*31f90*/  STL [R1+0x30dc], R6 ;  /* 0x0030dc0601007387 */ /* 0x000fe80000100800 */
[----:B------:R0:W-:Y:S04]  /*31fa0*/  STL [R1+0x30d0], R0 ;  /* 0x0030d00001007387 */ /* 0x0001e80000100800 */
[----:B--2---:R-:W-:Y:S01]  /*31fb0*/  STL [R1+0x30e4], R4 ;  /* 0x0030e40401007387 */ /* 0x004fe20000100800 */
[----:B0-----:R-:W-:-:S05]  /*31fc0*/  IMAD.MOV.U32 R0, RZ, RZ, R7 ;  /* 0x000000ffff007224 */ /* 0x001fca00078e0007 */
[----:B------:R0:W-:Y:S04]  /*31fd0*/  STL [R1+0x30d8], R0 ;  /* 0x0030d80001007387 */ /* 0x0001e80000100800 */
[----:B------:R-:W2:Y:S01]  /*31fe0*/  LDL.LU.64 R6, [R1+0x3140] ;  /* 0x0031400001067983 */ /* 0x000ea20000300a00 */
[----:B0-----:R-:W-:-:S03]  /*31ff0*/  IMAD.MOV.U32 R0, RZ, RZ, R5 ;  /* 0x000000ffff007224 */ /* 0x001fc600078e0005 */
[----:B------:R-:W-:Y:S04]  /*32000*/  STL [R1+0x30ec], R28 ;  /* 0x0030ec1c01007387 */ /* 0x000fe80000100800 */
[----:B------:R0:W-:Y:S04]  /*32010*/  STL [R1+0x30e0], R0 ;  /* 0x0030e00001007387 */ /* 0x0001e80000100800 */
[----:B------:R-:W2:Y:S01]  /*32020*/  LDL.LU.64 R4, [R1+0x3148] ;  /* 0x0031480001047983 */ /* 0x000ea20000300a00 */
[----:B0-----:R-:W-:-:S03]  /*32030*/  IMAD.MOV.U32 R0, RZ, RZ, R29 ;  /* 0x000000ffff007224 */ /* 0x001fc600078e001d */
[----:B------:R-:W-:Y:S04]  /*32040*/  STL [R1+0x30f4], R20 ;  /* 0x0030f41401007387 */ /* 0x000fe80000100800 */
[----:B------:R4:W-:Y:S04]  /*32050*/  STL [R1+0x30e8], R0 ;  /* 0x0030e80001007387 */ /* 0x0009e80000100800 */
[----:B------:R-:W-:Y:S04]  /*32060*/  STL [R1+0x30f0], R21 ;  /* 0x0030f01501007387 */ /* 0x000fe80000100800 */
[----:B------:R-:W2:Y:S01]  /*32070*/  LDL.LU.64 R28, [R1+0x3150] ;  /* 0x00315000011c7983 */ /* 0x000ea20000300a00 */
[----:B----4-:R-:W-:-:S03]  /*32080*/  MOV R0, R31 ;  /* 0x0000001f00007202 */ /* 0x010fc60000000f00 */
        /* <DEDUP_REMOVED lines=15> */
[----:B------:R0:W-:Y:S04]  /*32180*/  STL [R1+0x3110], R0 ;  /* 0x0031100001007387 */ /* 0x0001e80000100800 */
[----:B------:R-:W-:Y:S01]  /*32190*/  STL [R1+0x3124], R8 ;  /* 0x0031240801007387 */ /* 0x000fe20000100800 */
[----:B0-----:R-:W-:-:S05]  /*321a0*/  IMAD.MOV.U32 R0, RZ, RZ, R13 ;  /* 0x000000ffff007224 */ /* 0x001fca00078e000d */
[----:B------:R0:W-:Y:S04]  /*321b0*/  STL [R1+0x3118], R0 ;  /* 0x0031180001007387 */ /* 0x0001e80000100800 */
[----:B------:R-:W4:Y:S01]  /*321c0*/  LDL.LU.64 R12, [R1+0x3180] ;  /* 0x00318000010c7983 */ /* 0x000f220000300a00 */
[----:B0-----:R-:W-:-:S03]  /*321d0*/  IMAD.MOV.U32 R0, RZ, RZ, R9 ;  /* 0x000000ffff007224 */ /* 0x001fc600078e0009 */
[----:B---3--:R-:W-:Y:S04]  /*321e0*/  STL [R1+0x312c], R2 ;  /* 0x00312c0201007387 */ /* 0x008fe80000100800 */
[----:B------:R0:W-:Y:S04]  /*321f0*/  STL [R1+0x3120], R0 ;  /* 0x0031200001007387 */ /* 0x0001e80000100800 */
[----:B------:R-:W3:Y:S01]  /*32200*/  LDL.LU.64 R8, [R1+0x3188] ;  /* 0x0031880001087983 */ /* 0x000ee20000300a00 */
[----:B0-----:R-:W-:-:S03]  /*32210*/  IMAD.MOV.U32 R0, RZ, RZ, R3 ;  /* 0x000000ffff007224 */ /* 0x001fc600078e0003 */
[----:B------:R-:W-:Y:S04]  /*32220*/  STL [R1+0x3134], R22 ;  /* 0x0031341601007387 */ /* 0x000fe80000100800 */
[----:B------:R2:W-:Y:S04]  /*32230*/  STL [R1+0x3128], R0 ;  /* 0x0031280001007387 */ /* 0x0005e80000100800 */
[----:B------:R-:W-:Y:S04]  /*32240*/  STL [R1+0x3130], R23 ;  /* 0x0031301701007387 */ /* 0x000fe80000100800 */
[----:B------:R-:W3:Y:S01]  /*32250*/  LDL.LU.64 R2, [R1+0x3190] ;  /* 0x0031900001027983 */ /* 0x000ee20000300a00 */
[----:B--2---:R-:W-:-:S03]  /*32260*/  IMAD.MOV.U32 R0, RZ, RZ, R7 ;  /* 0x000000ffff007224 */ /* 0x004fc600078e0007 */
[----:B------:R0:W-:Y:S04]  /*32270*/  STL [R1+0x313c], R6 ;  /* 0x00313c0601007387 */ /* 0x0001e80000100800 */
[----:B------:R-:W2:Y:S04]  /*32280*/  LDL.LU.64 R14, [R1+0x3198] ;  /* 0x00319800010e7983 */ /* 0x000ea80000300a00 */
[----:B------:R1:W-:Y:S04]  /*32290*/  STL [R1+0x3138], R0 ;  /* 0x0031380001007387 */ /* 0x0003e80000100800 */
[----:B------:R1:W-:Y:S04]  /*322a0*/  STL [R1+0x3144], R4 ;  /* 0x0031440401007387 */ /* 0x0003e80000100800 */
[----:B0-----:R-:W2:Y:S01]  /*322b0*/  LDL.LU.64 R6, [R1+0x31a0] ;  /* 0x0031a00001067983 */ /* 0x001ea20000300a00 */
[----:B-1----:R-:W-:-:S03]  /*322c0*/  IMAD.MOV.U32 R0, RZ, RZ, R5 ;  /* 0x000000ffff007224 */ /* 0x002fc600078e0005 */
[----:B------:R-:W2:Y:S04]  /*322d0*/  LDL.LU.64 R4, [R1+0x31a8] ;  /* 0x0031a80001047983 */ /* 0x000ea80000300a00 */
[----:B------:R0:W-:Y:S04]  /*322e0*/  STL [R1+0x3140], R0 ;  /* 0x0031400001007387 */ /* 0x0001e80000100800 */
[----:B------:R1:W-:Y:S01]  /*322f0*/  STL [R1+0x314c], R28 ;  /* 0x00314c1c01007387 */ /* 0x0003e20000100800 */
[----:B0-----:R-:W-:-:S03]  /*32300*/  IMAD.MOV.U32 R0, RZ, RZ, R29 ;  /* 0x000000ffff007224 */ /* 0x001fc600078e001d */
[----:B-1----:R-:W2:Y:S04]  /*32310*/  LDL.LU.64 R28, [R1+0x31b0] ;  /* 0x0031b000011c7983 */ /* 0x002ea80000300a00 */
[----:B------:R0:W-:Y:S04]  /*32320*/  STL [R1+0x3148], R0 ;  /* 0x0031480001007387 */ /* 0x0001e80000100800 */
[----:B----4-:R-:W-:Y:S01]  /*32330*/  STL [R1+0x3154], R16 ;  /* 0x0031541001007387 */ /* 0x010fe20000100800 */
        /* <DEDUP_REMOVED lines=20> */
[----:B---3--:R3:W-:Y:S04]  /*32480*/  STL [R1+0x3184], R8 ;  /* 0x0031840801007387 */ /* 0x0087e80000100800 */
[----:B0-----:R-:W4:Y:S01]  /*32490*/  LDL.LU.64 R12, [R1+0x31e0] ;  /* 0x0031e000010c7983 */ /* 0x001f220000300a00 */
[----:B-1----:R-:W-:-:S03]  /*324a0*/  IMAD.MOV.U32 R0, RZ, RZ, R9 ;  /* 0x000000ffff007224 */ /* 0x002fc600078e0009 */
[----:B---3--:R-:W3:Y:S04]  /*324b0*/  LDL.LU.64 R8, [R1+0x31e8] ;  /* 0x0031e80001087983 */ /* 0x008ee80000300a00 */
[----:B------:R0:W-:Y:S04]  /*324c0*/  STL [R1+0x3180], R0 ;  /* 0x0031800001007387 */ /* 0x0001e80000100800 */
[----:B------:R1:W-:Y:S01]  /*324d0*/  STL [R1+0x318c], R2 ;  /* 0x00318c0201007387 */ /* 0x0003e20000100800 */
[----:B0-----:R-:W-:-:S03]  /*324e0*/  IMAD.MOV.U32 R0, RZ, RZ, R3 ;  /* 0x000000ffff007224 */ /* 0x001fc600078e0003 */
[----:B-1----:R-:W3:Y:S04]  /*324f0*/  LDL.LU.64 R2, [R1+0x31f0] ;  /* 0x0031f00001027983 */ /* 0x002ee80000300a00 */
[----:B------:R0:W-:Y:S04]  /*32500*/  STL [R1+0x3188], R0 ;  /* 0x0031880001007387 */ /* 0x0001e80000100800 */
[----:B--2---:R-:W-:Y:S01]  /*32510*/  STL [R1+0x3194], R14 ;  /* 0x0031940e01007387 */ /* 0x004fe20000100800 */
[----:B0-----:R-:W-:-:S03]  /*32520*/  IMAD.MOV.U32 R0, RZ, RZ, R15 ;  /* 0x000000ffff007224 */ /* 0x001fc600078e000f */
[----:B------:R-:W-:Y:S04]  /*32530*/  STL [R1+0x319c], R6 ;  /* 0x00319c0601007387 */ /* 0x000fe80000100800 */
[----:B------:R0:W-:Y:S04]  /*32540*/  STL [R1+0x3190], R0 ;  /* 0x0031900001007387 */ /* 0x0001e80000100800 */
[----:B------:R-:W-:Y:S01]  /*32550*/  STL [R1+0x31a4], R4 ;  /* 0x0031a40401007387 */ /* 0x000fe20000100800 */
[----:B0-----:R-:W-:-:S05]  /*32560*/  MOV R0, R7 ;  /* 0x0000000700007202 */ /* 0x001fca0000000f00 */
        /* <DEDUP_REMOVED lines=11> */
[----:B----4-:R-:W-:-:S03]  /*32620*/  IMAD.MOV.U32 R0, RZ, RZ, R31 ;  /* 0x000000ffff007224 */ /* 0x010fc600078e001f */
        /* <DEDUP_REMOVED lines=16> */
[----:B---3--:R-:W-:Y:S01]  /*32730*/  STL [R1+0x31e4], R8 ;  /* 0x0031e40801007387 */ /* 0x008fe20000100800 */
        /* <DEDUP_REMOVED lines=42> */
[----:B---3--:R-:W-:-:S03]  /*329e0*/  IMAD.MOV.U32 R0, RZ, RZ, R13 ;  /* 0x000000ffff007224 */ /* 0x008fc600078e000d */
[----:B------:R0:W-:Y:S04]  /*329f0*/  STL [R1+0x323c], R12 ;  /* 0x00323c0c01007387 */ /* 0x0001e80000100800 */
[----:B------:R-:W3:Y:S04]  /*32a00*/  LDL.LU.64 R14, [R1+0x3298] ;  /* 0x00329800010e7983 */ /* 0x000ee80000300a00 */
[----:B------:R1:W-:Y:S04]  /*32a10*/  STL [R1+0x3238], R0 ;  /* 0x0032380001007387 */ /* 0x0003e80000100800 */
[----:B------:R1:W-:Y:S04]  /*32a20*/  STL [R1+0x3244], R8 ;  /* 0x0032440801007387 */ /* 0x0003e80000100800 */
[----:B0-----:R-:W3:Y:S01]  /*32a30*/  LDL.LU.64 R12, [R1+0x32a0] ;  /* 0x0032a000010c7983 */ /* 0x001ee20000300a00 */
[----:B-1----:R-:W-:-:S03]  /*32a40*/  MOV R0, R9 ;  /* 0x0000000900007202 */ /* 0x002fc60000000f00 */
[----:B------:R-:W3:Y:S04]  /*32a50*/  LDL.LU.64 R8, [R1+0x32a8] ;  /* 0x0032a80001087983 */ /* 0x000ee80000300a00 */
        /* <DEDUP_REMOVED lines=34> */
[----:B------:R3:W-:Y:S02]  /*32c80*/  STL [R1+0x3288], R0 ;  /* 0x0032880001007387 */ /* 0x0007e40000100800 */
[----:B---3--:R-:W-:Y:S02]  /*32c90*/  IMAD.MOV.U32 R0, RZ, RZ, R15 ;  /* 0x000000ffff007224 */ /* 0x008fe400078e000f */
[----:B------:R-:W-:Y:S04]  /*32ca0*/  STL [R1+0x3294], R14 ;  /* 0x0032940e01007387 */ /* 0x000fe80000100800 */
        /* <DEDUP_REMOVED lines=36> */
[----:B0-----:R-:W-:-:S03]  /*32ef0*/  MOV R0, R11 ;  /* 0x0000000b00007202 */ /* 0x001fc60000000f00 */
        /* <DEDUP_REMOVED lines=14> */
[----:B-1----:R-:W-:-:S03]  /*32fe0*/  IMAD.MOV.U32 R0, RZ, RZ, R9 ;  /* 0x000000ffff007224 */ /* 0x002fc600078e0009 */
        /* <DEDUP_REMOVED lines=21> */
[----:B------:R-:W2:Y:S04]  /*33140*/  LDL.LU.64 R28, [R1+0x3390] ;  /* 0x00339000011c7983 */ /* 0x000ea80000300a00 */
[----:B------:R-:W-:Y:S01]  /*33150*/  STL [R1+0x3330], R47 ;  /* 0x0033302f01007387 */ /* 0x000fe20000100800 */
        /* <DEDUP_REMOVED lines=19> */
[----:B------:R0:W-:Y:S02]  /*33290*/  STL [R1+0x3358], R0 ;  /* 0x0033580001007387 */ /* 0x0001e40000100800 */
[----:B0-----:R-:W-:Y:S02]  /*332a0*/  IMAD.MOV.U32 R0, RZ, RZ, R9 ;  /* 0x000000ffff007224 */ /* 0x001fe400078e0009 */
[----:B------:R-:W3:Y:S04]  /*332b0*/  LDL.LU.64 R8, [R1+0x33c0] ;  /* 0x0033c00001087983 */ /* 0x000ee80000300a00 */
[----:B------:R0:W-:Y:S04]  /*332c0*/  STL [R1+0x3360], R0 ;  /* 0x0033600001007387 */ /* 0x0001e80000100800 */
[----:B------:R1:W-:Y:S04]  /*332d0*/  STL [R1+0x336c], R2 ;  /* 0x00336c0201007387 */ /* 0x0003e80000100800 */
[----:B------:R-:W3:Y:S01]  /*332e0*/  LDL.LU.64 R18, [R1+0x33c8] ;  /* 0x0033c80001127983 */ /* 0x000ee20000300a00 */
[----:B0-----:R-:W-:-:S05]  /*332f0*/  IMAD.MOV.U32 R0, RZ, RZ, R3 ;  /* 0x000000ffff007224 */ /* 0x001fca00078e0003 */
[----:B------:R2:W-:Y:S04]  /*33300*/  STL [R1+0x3368], R0 ;  /* 0x0033680001007387 */ /* 0x0005e80000100800 */
[----:B------:R-:W-:Y:S04]  /*33310*/  STL [R1+0x3374], R48 ;  /* 0x0033743001007387 */ /* 0x000fe80000100800 */
[----:B------:R-:W-:Y:S04]  /*33320*/  STL [R1+0x3370], R49 ;  /* 0x0033703101007387 */ /* 0x000fe80000100800 */
[----:B-1----:R-:W3:Y:S01]  /*33330*/  LDL.LU.64 R2, [R1+0x33d0] ;  /* 0x0033d00001027983 */ /* 0x002ee20000300a00 */
[----:B--2---:R-:W-:-:S03]  /*33340*/  IMAD.MOV.U32 R0, RZ, RZ, R7 ;  /* 0x000000ffff007224 */ /* 0x004fc600078e0007 */
[----:B------:R0:W-:Y:S04]  /*33350*/  STL [R1+0x337c], R6 ;  /* 0x00337c0601007387 */ /* 0x0001e80000100800 */
[----:B0-----:R-:W2:Y:S04]  /*33360*/  LDL.LU.64 R6, [R1+0x33d8] ;  /* 0x0033d80001067983 */ /* 0x001ea80000300a00 */
[----:B------:R0:W-:Y:S04]  /*33370*/  STL [R1+0x3378], R0 ;  /* 0x0033780001007387 */ /* 0x0001e80000100800 */
[----:B------:R1:W-:Y:S04]  /*33380*/  STL [R1+0x3384], R4 ;  /* 0x0033840401007387 */ /* 0x0003e80000100800 */
[----:B------:R-:W2:Y:S01]  /*33390*/  LDL.LU.64 R16, [R1+0x33e0] ;  /* 0x0033e00001107983 */ /* 0x000ea20000300a00 */
[----:B0-----:R-:W-:-:S03]  /*333a0*/  IMAD.MOV.U32 R0, RZ, RZ, R5 ;  /* 0x000000ffff007224 */ /* 0x001fc600078e0005 */
[----:B------:R-:W-:Y:S04]  /*333b0*/  STL [R1+0x338c], R28 ;  /* 0x00338c1c01007387 */ /* 0x000fe80000100800 */
[----:B------:R0:W-:Y:S04]  /*333c0*/  STL [R1+0x3380], R0 ;  /* 0x0033800001007387 */ /* 0x0001e80000100800 */
[----:B-1----:R-:W2:Y:S01]  /*333d0*/  LDL.LU.64 R4, [R1+0x33e8] ;  /* 0x0033e80001047983 */ /* 0x002ea20000300a00 */
[----:B0-----:R-:W-:-:S03]  /*333e0*/  MOV R0, R29 ;  /* 0x0000001d00007202 */ /* 0x001fc60000000f00 */
[----:B------:R-:W2:Y:S04]  /*333f0*/  LDL.LU.64 R28, [R1+0x33f0] ;  /* 0x0033f000011c7983 */ /* 0x000ea80000300a00 */
        /* <DEDUP_REMOVED lines=15> */
[----:B------:R0:W-:Y:S04]  /*334f0*/  STL [R1+0x33a8], R0 ;  /* 0x0033a80001007387 */ /* 0x0001e80000100800 */
[----:B------:R-:W-:Y:S04]  /*33500*/  STL [R1+0x33b4], R50 ;  /* 0x0033b43201007387 */ /* 0x000fe80000100800 */
[----:B------:R-:W4:Y:S04]  /*33510*/  LDL.LU.64 R32, [R1+0x3418] ;  /* 0x0034180001207983 */ /* 0x000f280000300a00 */
[----:B------:R-:W-:Y:S04]  /*33520*/  STL [R1+0x33b0], R51 ;  /* 0x0033b03301007387 */ /* 0x000fe80000100800 */
[----:B---3--:R1:W-:Y:S04]  /*33530*/  STL [R1+0x33bc], R8 ;  /* 0x0033bc0801007387 */ /* 0x0083e80000100800 */
[----:B------:R-:W3:Y:S01]  /*33540*/  LDL.LU.64 R10, [R1+0x3420] ;  /* 0x00342000010a7983 */ /* 0x000ee20000300a00 */
[----:B0-----:R-:W-:-:S03]  /*33550*/  IMAD.MOV.U32 R0, RZ, RZ, R9 ;  /* 0x000000ffff007224 */ /* 0x001fc600078e0009 */
[----:B------:R-:W-:Y:S04]  /*33560*/  STL [R1+0x33c4], R18 ;  /* 0x0033c41201007387 */ /* 0x000fe80000100800 */
[----:B------:R0:W-:Y:S04]  /*33570*/  STL [R1+0x33b8], R0 ;  /* 0x0033b80001007387 */ /* 0x0001e80000100800 */
[----:B-1----:R-:W3:Y:S01]  /*33580*/  LDL.LU.64 R8, [R1+0x3428] ;  /* 0x0034280001087983 */ /* 0x002ee20000300a00 */
[----:B0-----:R-:W-:-:S03]  /*33590*/  IMAD.MOV.U32 R0, RZ, RZ, R19 ;  /* 0x000000ffff007224 */ /* 0x001fc600078e0013 */
[----:B------:R-:W-:Y:S04]  /*335a0*/  STL [R1+0x33cc], R2 ;  /* 0x0033cc0201007387 */ /* 0x000fe80000100800 */
[----:B------:R0:W-:Y:S02]  /*335b0*/  STL [R1+0x33c0], R0 ;  /* 0x0033c00001007387 */ /* 0x0001e40000100800 */
[----:B0-----:R-:W-:Y:S02]  /*335c0*/  IMAD.MOV.U32 R0, RZ, RZ, R3 ;  /* 0x000000ffff007224 */ /* 0x001fe400078e0003 */
[----:B------:R-:W3:Y:S04]  /*335d0*/  LDL.LU.64 R2, [R1+0x3430] ;  /* 0x0034300001027983 */ /* 0x000ee80000300a00 */
[----:B------:R0:W-:Y:S04]  /*335e0*/  STL [R1+0x33c8], R0 ;  /* 0x0033c80001007387 */ /* 0x0001e80000100800 */
[----:B--2---:R1:W-:Y:S01]  /*335f0*/  STL [R1+0x33d4], R6 ;  /* 0x0033d40601007387 */ /* 0x0043e20000100800 */
[----:B0-----:R-:W-:-:S03]  /*33600*/  IMAD.MOV.U32 R0, RZ, RZ, R7 ;  /* 0x000000ffff007224 */ /* 0x001fc600078e0007 */
[----:B------:R-:W-:Y:S04]  /*33610*/  STL [R1+0x33dc], R16 ;  /* 0x0033dc1001007387 */ /* 0x000fe80000100800 */
[----:B------:R0:W-:Y:S04]  /*33620*/  STL [R1+0x33d0], R0 ;  /* 0x0033d00001007387 */ /* 0x0001e80000100800 */
[----:B-1----:R-:W2:Y:S01]  /*33630*/  LDL.LU.64 R6, [R1+0x3438] ;  /* 0x0034380001067983 */ /* 0x002ea20000300a00 */
        /* <DEDUP_REMOVED lines=14> */
[----:B0-----:R-:W4:Y:S04]  /*33720*/  LDL.LU.64 R30, [R1+0x3458] ;  /* 0x00345800011e7983 */ /* 0x001f280000300a00 */
        /* <DEDUP_REMOVED lines=16> */
[----:B------:R-:W3:Y:S04]  /*33830*/  LDL.LU.64 R14, [R1+0x3478] ;  /* 0x00347800010e7983 */ /* 0x000ee80000300a00 */
[----:B------:R-:W3:Y:S01]  /*33840*/  LDL.LU.64 R12, [R1+0x3480] ;  /* 0x00348000010c7983 */ /* 0x000ee20000300a00 */
[----:B0-----:R-:W-:-:S05]  /*33850*/  IMAD.MOV.U32 R0, RZ, RZ, R9 ;  /* 0x000000ffff007224 */ /* 0x001fca00078e0009 */
[----:B------:R0:W-:Y:S04]  /*33860*/  STL [R1+0x3420], R0 ;  /* 0x0034200001007387 */ /* 0x0001e80000100800 */
[----:B------:R1:W-:Y:S01]  /*33870*/  STL [R1+0x342c], R2 ;  /* 0x00342c0201007387 */ /* 0x0003e20000100800 */
[----:B0-----:R-:W-:-:S03]  /*33880*/  MOV R0, R3 ;  /* 0x0000000300007202 */ /* 0x001fc60000000f00 */
[----:B------:R-:W3:Y:S04]  /*33890*/  LDL.LU.64 R10, [R1+0x3488] ;  /* 0x00348800010a7983 */ /* 0x000ee80000300a00 */
[----:B-1----:R-:W3:Y:S04]  /*338a0*/  LDL.LU.64 R2, [R1+0x3490] ;  /* 0x0034900001027983 */ /* 0x002ee80000300a00 */
[----:B------:R0:W-:Y:S04]  /*338b0*/  STL [R1+0x3428], R0 ;  /* 0x0034280001007387 */ /* 0x0001e80000100800 */
[----:B--2---:R-:W-:Y:S01]  /*338c0*/  STL [R1+0x3434], R6 ;  /* 0x0034340601007387 */ /* 0x004fe20000100800 */
[----:B0-----:R-:W-:-:S03]  /*338d0*/  IMAD.MOV.U32 R0, RZ, RZ, R7 ;  /* 0x000000ffff007224 */ /* 0x001fc600078e0007 */
[----:B------:R-:W2:Y:S04]  /*338e0*/  LDL.LU.64 R8, [R1+0x3498] ;  /* 0x0034980001087983 */ /* 0x000ea80000300a00 */
[----:B------:R0:W-:Y:S04]  /*338f0*/  STL [R1+0x3430], R0 ;  /* 0x0034300001007387 */ /* 0x0001e80000100800 */
[----:B------:R-:W-:Y:S01]  /*33900*/  STL [R1+0x343c], R60 ;  /* 0x00343c3c01007387 */ /* 0x000fe20000100800 */
[----:B0-----:R-:W-:-:S03]  /*33910*/  IMAD.MOV.U32 R0, RZ, RZ, R61 ;  /* 0x000000ffff007224 */ /* 0x001fc600078e003d */
[----:B------:R-:W2:Y:S04]  /*33920*/  LDL.LU R61, [R1+0x3f98] ;  /* 0x003f9800013d7983 */ /* 0x000ea80000300800 */
[----:B------:R-:W-:Y:S04]  /*33930*/  STL [R1+0x3444], R4 ;  /* 0x0034440401007387 */ /* 0x000fe80000100800 */
[----:B------:R0:W-:Y:S04]  /*33940*/  STL [R1+0x3438], R0 ;  /* 0x0034380001007387 */ /* 0x0001e80000100800 */
[----:B------:R-:W2:Y:S01]  /*33950*/  LDL.LU.64 R6, [R1+0x34a8] ;  /* 0x0034a80001067983 */ /* 0x000ea20000300a00 */
[----:B0-----:R-:W-:-:S03]  /*33960*/  IMAD.MOV.U32 R0, RZ, RZ, R5 ;  /* 0x000000ffff007224 */ /* 0x001fc600078e0005 */
[----:B------:R-:W2:Y:S04]  /*33970*/  LDL.LU.64 R4, [R1+0x34b0] ;  /* 0x0034b00001047983 */ /* 0x000ea80000300a00 */
[----:B------:R0:W-:Y:S04]  /*33980*/  STL [R1+0x3440], R0 ;  /* 0x0034400001007387 */ /* 0x0001e80000100800 */
[----:B------:R1:W-:Y:S01]  /*33990*/  STL [R1+0x344c], R28 ;  /* 0x00344c1c01007387 */ /* 0x0003e20000100800 */
[----:B0-----:R-:W-:Y:S02]  /*339a0*/  IMAD.MOV.U32 R0, RZ, RZ, R29 ;  /* 0x000000ffff007224 */ /* 0x001fe400078e001d */
[----:B----4-:R-:W-:Y:S01]  /*339b0*/  IMAD.MOV.U32 R18, RZ, RZ, R31 ;  /* 0x000000ffff127224 */ /* 0x010fe200078e001f */
[----:B-1----:R-:W4:Y:S04]  /*339c0*/  LDL.LU.64 R28, [R1+0x34b8] ;  /* 0x0034b800011c7983 */ /* 0x002f280000300a00 */
[----:B------:R0:W-:Y:S04]  /*339d0*/  STL [R1+0x3448], R0 ;  /* 0x0034480001007387 */ /* 0x0001e80000100800 */
[----:B------:R1:W-:Y:S04]  /*339e0*/  STL [R1+0x3454], R30 ;  /* 0x0034541e01007387 */ /* 0x0003e80000100800 */
[----:B0-----:R-:W4:Y:S04]  /*339f0*/  LDL.LU R0, [R1+0x1134] ;  /* 0x0011340001007983 */ /* 0x001f280000300800 */
[----:B------:R-:W4:Y:S04]  /*33a00*/  LDL.LU R60, [R1+0x1790] ;  /* 0x00179000013c7983 */ /* 0x000f280000300800 */
[----:B------:R-:W-:Y:S04]  /*33a10*/  STL [R1+0x3450], R18 ;  /* 0x0034501201007387 */ /* 0x000fe80000100800 */
[----:B------:R-:W-:Y:S04]  /*33a20*/  STL [R1+0x345c], R56 ;  /* 0x00345c3801007387 */ /* 0x000fe80000100800 */
[----:B------:R-:W-:Y:S04]  /*33a30*/  STL [R1+0x3458], R57 ;  /* 0x0034583901007387 */ /* 0x000fe80000100800 */
[----:B------:R0:W-:Y:S04]  /*33a40*/  STL [R1+0x3464], R16 ;  /* 0x0034641001007387 */ /* 0x0001e80000100800 */
[----:B-1----:R-:W4:Y:S01]  /*33a50*/  LDL.LU.64 R30, [R1+0x34c0] ;  /* 0x0034c000011e7983 */ /* 0x002f220000300a00 */
[----:B0-----:R-:W-:-:S03]  /*33a60*/  IMAD.MOV.U32 R16, RZ, RZ, R17 ;  /* 0x000000ffff107224 */ /* 0x001fc600078e0011 */
[----:B---3--:R-:W-:Y:S04]  /*33a70*/  STL [R1+0x346c], R32 ;  /* 0x00346c2001007387 */ /* 0x008fe80000100800 */
[----:B------:R0:W-:Y:S02]  /*33a80*/  STL [R1+0x3460], R16 ;  /* 0x0034601001007387 */ /* 0x0001e40000100800 */
[----:B0-----:R-:W-:Y:S02]  /*33a90*/  IMAD.MOV.U32 R16, RZ, RZ, R33 ;  /* 0x000000ffff107224 */ /* 0x001fe400078e0021 */
[----:B------:R-:W3:Y:S04]  /*33aa0*/  LDL.LU.64 R32, [R1+0x34c8] ;  /* 0x0034c80001207983 */ /* 0x000ee80000300a00 */
[----:B------:R-:W-:Y:S04]  /*33ab0*/  STL [R1+0x3468], R16 ;  /* 0x0034681001007387 */ /* 0x000fe80000100800 */
[----:B------:R0:W-:Y:S04]  /*33ac0*/  STL [R1+0x3474], R14 ;  /* 0x0034740e01007387 */ /* 0x0001e80000100800 */
[----:B------:R1:W-:Y:S01]  /*33ad0*/  STL [R1+0x347c], R12 ;  /* 0x00347c0c01007387 */ /* 0x0003e20000100800 */
[----:B0-----:R-:W-:-:S02]  /*33ae0*/  IMAD.MOV.U32 R14, RZ, RZ, R15 ;  /* 0x000000ffff0e7224 */ /* 0x001fc400078e000f */
[----:B-1----:R-:W-:-:S03]  /*33af0*/  IMAD.MOV.U32 R12, RZ, RZ, R13 ;  /* 0x000000ffff0c7224 */ /* 0x002fc600078e000d */
[----:B------:R-:W-:Y:S04]  /*33b00*/  STL [R1+0x3470], R14 ;  /* 0x0034700e01007387 */ /* 0x000fe80000100800 */
[----:B------:R0:W-:Y:S04]  /*33b10*/  STL [R1+0x3484], R10 ;  /* 0x0034840a01007387 */ /* 0x0001e80000100800 */
[----:B------:R-:W-:Y:S04]  /*33b20*/  STL [R1+0x3478], R12 ;  /* 0x0034780c01007387 */ /* 0x000fe80000100800 */
[----:B------:R1:W-:Y:S01]  /*33b30*/  STL [R1+0x348c], R2 ;  /* 0x00348c0201007387 */ /* 0x0003e20000100800 */
[----:B0-----:R-:W-:-:S05]  /*33b40*/  IMAD.MOV.U32 R10, RZ, RZ, R11 ;  /* 0x000000ffff0a7224 */ /* 0x001fca00078e000b */
[----:B------:R-:W-:Y:S01]  /*33b50*/  STL [R1+0x3480], R10 ;  /* 0x0034800a01007387 */ /* 0x000fe20000100800 */
[----:B-1----:R-:W0:Y:S03]  /*33b60*/  LDC R2, c[0x0][0x238] ;  /* 0x00008e00ff027b82 */ /* 0x002e260000000800 */
[----:B------:R1:W-:Y:S04]  /*33b70*/  STL [R1+0x3488], R3 ;  /* 0x0034880301007387 */ /* 0x0003e80000100800 */
[----:B--2---:R-:W-:Y:S01]  /*33b80*/  STL [R1+0x3494], R8 ;  /* 0x0034940801007387 */ /* 0x004fe20000100800 */
[----:B-1----:R-:W-:-:S03]  /*33b90*/  IMAD.MOV.U32 R3, RZ, RZ, R9 ;  /* 0x000000ffff037224 */ /* 0x002fc600078e0009 */
[----:B------:R-:W-:Y:S04]  /*33ba0*/  STL [R1+0x349c], R58 ;  /* 0x00349c3a01007387 */ /* 0x000fe80000100800 */
[----:B------:R1:W-:Y:S04]  /*33bb0*/  STL [R1+0x3490], R3 ;  /* 0x0034900301007387 */ /* 0x0003e80000100800 */
[----:B------:R-:W-:Y:S01]  /*33bc0*/  STL [R1+0x3498], R59 ;  /* 0x0034983b01007387 */ /* 0x000fe20000100800 */
[----:B-1----:R-:W-:-:S03]  /*33bd0*/  IMAD.MOV.U32 R3, RZ, RZ, R7 ;  /* 0x000000ffff037224 */ /* 0x002fc600078e0007 */
[----:B------:R-:W-:Y:S04]  /*33be0*/  STL [R1+0x34a4], R6 ;  /* 0x0034a40601007387 */ /* 0x000fe80000100800 */
[----:B------:R-:W-:Y:S04]  /*33bf0*/  STL [R1+0x34ac], R4 ;  /* 0x0034ac0401007387 */ /* 0x000fe80000100800 */
[----:B------:R1:W-:Y:S02]  /*33c00*/  STL [R1+0x34a0], R3 ;  /* 0x0034a00301007387 */ /* 0x0003e40000100800 */
[----:B-1----:R-:W-:-:S05]  /*33c10*/  IMAD.MOV.U32 R3, RZ, RZ, R5 ;  /* 0x000000ffff037224 */ /* 0x002fca00078e0005 */
[----:B------:R1:W-:Y:S04]  /*33c20*/  STL [R1+0x34a8], R3 ;  /* 0x0034a80301007387 */ /* 0x0003e80000100800 */
[----:B----4-:R-:W-:Y:S01]  /*33c30*/  STL [R1+0x34b4], R28 ;  /* 0x0034b41c01007387 */ /* 0x010fe20000100800 */
[----:B-1----:R-:W-:Y:S02]  /*33c40*/  IMAD.MOV.U32 R3, RZ, RZ, R29 ;  /* 0x000000ffff037224 */ /* 0x002fe400078e001d */
[----:B------:R-:W-:-:S03]  /*33c50*/  IMAD R0, R0, UR5, RZ ;  /* 0x0000000500007c24 */ /* 0x000fc6000f8e02ff */
[----:B------:R1:W-:Y:S02]  /*33c60*/  STL [R1+0x34b0], R3 ;  /* 0x0034b00301007387 */ /* 0x0003e40000100800 */
[----:B------:R-:W-:Y:S01]  /*33c70*/  LEA R12, P1, R0, UR8, 0x1 ;  /* 0x00000008000c7c11 */ /* 0x000fe2000f8208ff */
[----:B-1----:R-:W-:Y:S01]  /*33c80*/  IMAD R3, R60, UR5, RZ ;  /* 0x000000053c037c24 */ /* 0x002fe2000f8e02ff */
[----:B------:R-:W-:Y:S02]  /*33c90*/  STL [R1+0x34bc], R26 ;  /* 0x0034bc1a01007387 */ /* 0x000fe40000100800 */
[----:B------:R-:W-:Y:S01]  /*33ca0*/  LEA.HI.X.SX32 R13, R0, UR9, 0x1, P1 ;  /* 0x00000009000d7c11 */ /* 0x000fe200088f0eff */
[----:B0-----:R-:W-:Y:S01]  /*33cb0*/  IMAD R6, R2, 0x7f, RZ ;  /* 0x0000007f02067824 */ /* 0x001fe200078e02ff */
[C---:B------:R-:W-:Y:S01]  /*33cc0*/  LEA R10, P0, R3.reuse, UR8, 0x1 ;  /* 0x00000008030a7c11 */ /* 0x040fe2000f8008ff */
[----:B------:R-:W-:Y:S03]  /*33cd0*/  STL [R1+0x34b8], R27 ;  /* 0x0034b81b01007387 */ /* 0x000fe60000100800 */
[----:B------:R-:W-:Y:S01]  /*33ce0*/  LEA.HI.X.SX32 R11, R3, UR9, 0x1, P0 ;  /* 0x00000009030b7c11 */ /* 0x000fe200080f0eff */
[----:B------:R-:W-:Y:S01]  /*33cf0*/  IMAD.MOV.U32 R4, RZ, RZ, R31 ;  /* 0x000000ffff047224 */ /* 0x000fe200078e001f */
[----:B------:R-:W-:Y:S04]  /*33d00*/  STL [R1+0x3cb4], R30 ;  /* 0x003cb41e01007387 */ /* 0x000fe80000100800 */
[----:B------:R0:W-:Y:S02]  /*33d10*/  STL [R1+0x3cb0], R4 ;  /* 0x003cb00401007387 */ /* 0x0001e40000100800 */
[----:B0-----:R-:W-:-:S04]  /*33d20*/  IMAD.WIDE R4, R6, 0x2, R12 ;  /* 0x0000000206047825 */ /* 0x001fc800078e020c */
[----:B------:R-:W-:-:S04]  /*33d30*/  IMAD.WIDE R6, R6, 0x2, R10 ;  /* 0x0000000206067825 */ /* 0x000fc800078e020a */
[C---:B------:R-:W-:Y:S02]  /*33d40*/  IMAD R8, R2.reuse, 0x7d, RZ ;  /* 0x0000007d02087824 */ /* 0x040fe400078e02ff */
[----:B---3--:R-:W-:Y:S01]  /*33d50*/  IMAD.MOV.U32 R0, RZ, RZ, R33 ;  /* 0x000000ffff007224 */ /* 0x008fe200078e0021 */
[----:B------:R-:W-:Y:S04]  /*33d60*/  STL [R1+0x3cbc], R32 ;  /* 0x003cbc2001007387 */ /* 0x000fe80000100800 */
[----:B------:R-:W-:Y:S04]  /*33d70*/  STL.64 [R1+0x9c8], R12 ;  /* 0x0009c80c01007387 */ /* 0x000fe80000100a00 */
[----:B------:R0:W-:Y:S04]  /*33d80*/  STL [R1+0x3cb8], R0 ;  /* 0x003cb80001007387 */ /* 0x0001e80000100800 */
[----:B------:R-:W-:Y:S04]  /*33d90*/  STL [R1+0x3cc4], R54 ;  /* 0x003cc43601007387 */ /* 0x000fe80000100800 */
[----:B------:R-:W-:Y:S01]  /*33da0*/  STL.64 [R1+0x9d0], R10 ;  /* 0x0009d00a01007387 */ /* 0x000fe20000100a00 */
[----:B0-----:R-:W-:-:S03]  /*33db0*/  IMAD R0, R2, 0x7e, RZ ;  /* 0x0000007e02007824 */ /* 0x001fc600078e02ff */
[----:B------:R-:W-:Y:S04]  /*33dc0*/  STL [R1+0x3cc0], R55 ;  /* 0x003cc03701007387 */ /* 0x000fe80000100800 */
[----:B------:R-:W-:Y:S04]  /*33dd0*/  STL [R1+0x34c4], R4 ;  /* 0x0034c40401007387 */ /* 0x000fe80000100800 */
[----:B------:R0:W-:Y:S04]  /*33de0*/  STL [R1+0x34c0], R5 ;  /* 0x0034c00501007387 */ /* 0x0001e80000100800 */
[----:B------:R-:W-:Y:S01]  /*33df0*/  STL [R1+0x34cc], R6 ;  /* 0x0034cc0601007387 */ /* 0x000fe20000100800 */
[----:B0-----:R-:W-:-:S03]  /*33e00*/  IMAD.WIDE R4, R0, 0x2, R12 ;  /* 0x0000000200047825 */ /* 0x001fc600078e020c */
[----:B------:R0:W-:Y:S04]  /*33e10*/  STL [R1+0x34c8], R7 ;  /* 0x0034c80701007387 */ /* 0x0001e80000100800 */
[----:B------:R-:W-:Y:S04]  /*33e20*/  STL [R1+0x34d4], R4 ;  /* 0x0034d40401007387 */ /* 0x000fe80000100800 */
[----:B------:R1:W-:Y:S01]  /*33e30*/  STL [R1+0x34d0], R5 ;  /* 0x0034d00501007387 */ /* 0x0003e20000100800 */
[----:B0-----:R-:W-:-:S04]  /*33e40*/  IMAD.WIDE R6, R0, 0x2, R10 ;  /* 0x0000000200067825 */ /* 0x001fc800078e020a */
[----:B------:R-:W-:Y:S01]  /*33e50*/  IMAD R0, R2, 0x7c, RZ ;  /* 0x0000007c02007824 */ /* 0x000fe200078e02ff */
[----:B------:R-:W-:Y:S01]  /*33e60*/  STL [R1+0x34dc], R6 ;  /* 0x0034dc0601007387 */ /* 0x000fe20000100800 */
[----:B-1----:R-:W-:-:S03]  /*33e70*/  IMAD.WIDE R4, R8, 0x2, R12 ;  /* 0x0000000208047825 */ /* 0x002fc600078e020c */
[----:B------:R0:W-:Y:S01]  /*33e80*/  STL [R1+0x34d8], R7 ;  /* 0x0034d80701007387 */ /* 0x0001e20000100800 */
[----:B------:R-:W-:-:S03]  /*33e90*/  IMAD.WIDE R8, R8, 0x2, R10 ;  /* 0x0000000208087825 */ /* 0x000fc600078e020a */
[----:B------:R-:W-:Y:S04]  /*33ea0*/  STL [R1+0x34e4], R4 ;  /* 0x0034e40401007387 */ /* 0x000fe80000100800 */
[----:B------:R1:W-:Y:S04]  /*33eb0*/  STL [R1+0x34e0], R5 ;  /* 0x0034e00501007387 */ /* 0x0003e80000100800 */
[----:B------:R2:W-:Y:S01]  /*33ec0*/  STL [R1+0x34ec], R8 ;  /* 0x0034ec0801007387 */ /* 0x0005e20000100800 */
[----:B0-----:R-:W-:-:S04]  /*33ed0*/  IMAD.WIDE R6, R0, 0x2, R10 ;  /* 0x0000000200067825 */ /* 0x001fc800078e020a */
[----:B-1----:R-:W-:Y:S01]  /*33ee0*/  IMAD.WIDE R4, R0, 0x2, R12 ;  /* 0x0000000200047825 */ /* 0x002fe200078e020c */
[----:B------:R-:W-:Y:S03]  /*33ef0*/  STL [R1+0x34e8], R9 ;  /* 0x0034e80901007387 */ /* 0x000fe60000100800 */
[C---:B--2---:R-:W-:Y:S01]  /*33f00*/  IMAD R8, R2.reuse, 0x7b, RZ ;  /* 0x0000007b02087824 */ /* 0x044fe200078e02ff */
[----:B------:R-:W-:Y:S04]  /*33f10*/  STL [R1+0x34f4], R4 ;  /* 0x0034f40401007387 */ /* 0x000fe80000100800 */
[----:B------:R0:W-:Y:S01]  /*33f20*/  STL [R1+0x34f0], R5 ;  /* 0x0034f00501007387 */ /* 0x0001e20000100800 */
[----:B------:R-:W-:-:S03]  /*33f30*/  IMAD R0, R2, 0x7a, RZ ;  /* 0x0000007a02007824 */ /* 0x000fc600078e02ff */
[----:B------:R-:W-:Y:S01]  /*33f40*/  STL [R1+0x34fc], R6 ;  /* 0x0034fc0601007387 */ /* 0x000fe20000100800 */
[----:B0-----:R-:W-:-:S03]  /*33f50*/  IMAD.WIDE R4, R8, 0x2, R12 ;  /* 0x0000000208047825 */ /* 0x001fc600078e020c */
        /* <DEDUP_REMOVED lines=403> */
[----:B------:R-:W-:-:S03]  /*35890*/  IMAD.SHL.U32 R0, R2, 0x40, RZ ;  /* 0x0000004002007824 */ /* 0x000fc600078e00ff */
        /* <DEDUP_REMOVED lines=221> */
[----:B------:R-:W-:Y:S01]  /*36670*/  STL [R1+0x3a94], R4 ;  /* 0x003a940401007387 */ /* 0x000fe20000100800 */
[----:B------:R-:W-:-:S03]  /*36680*/  SHF.L.U32 R0, R2, 0x5, RZ ;  /* 0x0000000502007819 */ /* 0x000fc600000006ff */
[----:B------:R0:W-:Y:S04]  /*36690*/  STL [R1+0x3a90], R5 ;  /* 0x003a900501007387 */ /* 0x0001e80000100800 */
        /* <DEDUP_REMOVED lines=215> */
[----:B------:R1:W-:Y:S01]  /*37410*/  STL [R1+0x3c80], R5 ;  /* 0x003c800501007387 */ /* 0x0003e20000100800 */
[----:B0-----:R-:W-:-:S03]  /*37420*/  IMAD.WIDE R6, R0, 0x2, R10 ;  /* 0x0000000200067825 */ /* 0x001fc600078e020a */
[----:B------:R-:W-:Y:S01]  /*37430*/  STL [R1+0x3c8c], R8 ;  /* 0x003c8c0801007387 */ /* 0x000fe20000100800 */
[----:B-1----:R-:W-:-:S03]  /*37440*/  IMAD.WIDE R4, R0, 0x2, R12 ;  /* 0x0000000200047825 */ /* 0x002fc600078e020c */
[----:B------:R0:W-:Y:S04]  /*37450*/  STL [R1+0x3c88], R9 ;  /* 0x003c880901007387 */ /* 0x0001e80000100800 */
[----:B------:R-:W-:Y:S04]  /*37460*/  STL [R1+0x3c94], R4 ;  /* 0x003c940401007387 */ /* 0x000fe80000100800 */
[----:B------:R1:W-:Y:S01]  /*37470*/  STL [R1+0x3c90], R5 ;  /* 0x003c900501007387 */ /* 0x0003e20000100800 */
[----:B0-----:R-:W-:-:S03]  /*37480*/  IMAD.WIDE R8, R2, 0x2, R12 ;  /* 0x0000000202087825 */ /* 0x001fc600078e020c */
[----:B------:R-:W-:Y:S04]  /*37490*/  STL [R1+0x3c9c], R6 ;  /* 0x003c9c0601007387 */ /* 0x000fe80000100800 */
[----:B------:R-:W-:Y:S01]  /*374a0*/  STL [R1+0x3c98], R7 ;  /* 0x003c980701007387 */ /* 0x000fe20000100800 */
[----:B-1----:R-:W-:-:S03]  /*374b0*/  IMAD.WIDE R4, R2, 0x2, R10 ;  /* 0x0000000202047825 */ /* 0x002fc600078e020a */
[----:B------:R-:W-:Y:S04]  /*374c0*/  STL [R1+0x3ca4], R8 ;  /* 0x003ca40801007387 */ /* 0x000fe80000100800 */
[----:B------:R-:W-:Y:S04]  /*374d0*/  STL [R1+0x3ca0], R9 ;  /* 0x003ca00901007387 */ /* 0x000fe80000100800 */
[----:B------:R0:W-:Y:S04]  /*374e0*/  STL [R1+0x3cac], R4 ;  /* 0x003cac0401007387 */ /* 0x0001e80000100800 */
[----:B------:R1:W-:Y:S04]  /*374f0*/  STL [R1+0x3ca8], R5 ;  /* 0x003ca80501007387 */ /* 0x0003e80000100800 */
[----:B------:R2:W-:Y:S04]  /*37500*/  STL [R1+0x1790], RZ ;  /* 0x001790ff01007387 */ /* 0x0005e80000100800 */
        /* <DEDUP_REMOVED lines=282> */
[----:B------:R2:W-:Y:S01]  /*386b0*/  STL [R1+0xfc8], RZ ;  /* 0x000fc8ff01007387 */ /* 0x0005e20000100800 */
[----:B------:R-:W3:Y:S03]  /*386c0*/  S2R R60, SR_TID.X ;  /* 0x00000000003c7919 */ /* 0x000ee60000002100 */
        /* <DEDUP_REMOVED lines=29> */
[----:B---3--:R-:W-:-:S03]  /*388a0*/  LOP3.LUT R60, R60, 0x1f, RZ, 0xc0, !PT ;  /* 0x0000001f3c3c7812 */ /* 0x008fc600078ec0ff */
[----:B------:R2:W-:Y:S04]  /*388b0*/  STL [R1+0xde0], RZ ;  /* 0x000de0ff01007387 */ /* 0x0005e80000100800 */
[----:B------:R2:W-:Y:S04]  /*388c0*/  STL [R1+0xde4], RZ ;  /* 0x000de4ff01007387 */ /* 0x0005e80000100800 */
[----:B------:R2:W-:Y:S04]  /*388d0*/  STL [R1+0xde8], RZ ;  /* 0x000de8ff01007387 */ /* 0x0005e80000100800 */
[----:B------:R2:W-:Y:S04]  /*388e0*/  STL [R1+0xdec], RZ ;  /* 0x000decff01007387 */ /* 0x0005e80000100800 */
[----:B------:R2:W-:Y:S01]  /*388f0*/  STL [R1+0xda0], RZ ;  /* 0x000da0ff01007387 */ /* 0x0005e20000100800 */
[----:B------:R-:W-:-:S02]  /*38900*/  IMAD.SHL.U32 R0, R60, 0x2, RZ ;  /* 0x000000023c007824 */ /* 0x000fc400078e00ff */
[----:B------:R-:W3:Y:S01]  /*38910*/  LDC R60, c[0x0][0x23c] ;  /* 0x00008f00ff3c7b82 */ /* 0x000ee20000000800 */
        /* <DEDUP_REMOVED lines=14> */
[----:B---3--:R-:W-:-:S02]  /*38a00*/  IMAD.SHL.U32 R60, R60, 0x80, RZ ;  /* 0x000000803c3c7824 */ /* 0x008fc400078e00ff */
[----:B0-----:R-:W-:-:S03]  /*38a10*/  IMAD.SHL.U32 R4, R2, 0x80, RZ ;  /* 0x0000008002047824 */ /* 0x001fc600078e00ff */
[----:B------:R-:W-:Y:S01]  /*38a20*/  SHF.R.S32.HI R2, RZ, 0x1f, R60 ;  /* 0x0000001fff027819 */ /* 0x000fe2000001143c */
[----:B------:R2:W-:Y:S01]  /*38a30*/  STL [R1+0xcfc], RZ ;  /* 0x000cfcff01007387 */ /* 0x0005e20000100800 */
[----:B------:R-:W0:Y:S01]  /*38a40*/  LDC R32, c[0x0][0x230] ;  /* 0x00008c00ff207b82 */ /* 0x000e220000000800 */
[----:B------:R-:W-:Y:S02]  /*38a50*/  SHF.R.S32.HI R3, RZ, 0x1f, R4 ;  /* 0x0000001fff037819 */ /* 0x000fe40000011404 */
[----:B------:R2:W-:Y:S01]  /*38a60*/  STL [R1+0xcc0], RZ ;  /* 0x000cc0ff01007387 */ /* 0x0005e20000100800 */
[C---:B------:R-:W-:Y:S01]  /*38a70*/  SHF.L.U64.HI R2, R60.reuse, 0x1, R2 ;  /* 0x000000013c027819 */ /* 0x040fe20000010202 */
[----:B------:R-:W-:Y:S01]  /*38a80*/  IMAD.SHL.U32 R60, R60, 0x2, RZ ;  /* 0x000000023c3c7824 */ /* 0x000fe200078e00ff */
[----:B------:R-:W-:Y:S01]  /*38a90*/  SHF.L.U64.HI R3, R4, 0x1, R3 ;  /* 0x0000000104037819 */ /* 0x000fe20000010203 */
[----:B------:R2:W-:Y:S01]  /*38aa0*/  STL [R1+0xcc4], RZ ;  /* 0x000cc4ff01007387 */ /* 0x0005e20000100800 */
[----:B------:R-:W-:-:S02]  /*38ab0*/  LOP3.LUT R4, R0, 0x10, RZ, 0x3c, !PT ;  /* 0x0000001000047812 */ /* 0x000fc400078e3cff */
[----:B------:R-:W-:Y:S01]  /*38ac0*/  LOP3.LUT R6, R0, 0x20, RZ, 0x3c, !PT ;  /* 0x0000002000067812 */ /* 0x000fe200078e3cff */
[----:B------:R2:W-:Y:S01]  /*38ad0*/  STL [R1+0xcc8], RZ ;  /* 0x000cc8ff01007387 */ /* 0x0005e20000100800 */
[----:B------:R-:W-:-:S03]  /*38ae0*/  LOP3.LUT R4, R61, 0x40, RZ, 0x3c, !PT ;  /* 0x000000403d047812 */ /* 0x000fc600078e3cff */
[----:B------:R2:W-:Y:S04]  /*38af0*/  STL [R1+0xccc], RZ ;  /* 0x000cccff01007387 */ /* 0x0005e80000100800 */
[----:B------:R2:W-:Y:S04]  /*38b00*/  STL [R1+0xc80], RZ ;  /* 0x000c80ff01007387 */ /* 0x0005e80000100800 */
[----:B------:R2:W-:Y:S01]  /*38b10*/  STL [R1+0xc84], RZ ;  /* 0x000c84ff01007387 */ /* 0x0005e20000100800 */
[----:B0-----:R-:W-:-:S03]  /*38b20*/  VIADD R32, R32, 0x7f ;  /* 0x0000007f20207836 */ /* 0x001fc60000000000 */
[----:B------:R2:W-:Y:S02]  /*38b30*/  STL [R1+0xc88], RZ ;  /* 0x000c88ff01007387 */ /* 0x0005e40000100800 */
[----:B------:R-:W-:Y:S02]  /*38b40*/  SHF.R.S32.HI R33, RZ, 0x1f, R32 ;  /* 0x0000001fff217819 */ /* 0x000fe40000011420 */
[----:B------:R2:W-:Y:S02]  /*38b50*/  STL [R1+0xc8c], RZ ;  /* 0x000c8cff01007387 */ /* 0x0005e40000100800 */
[----:B------:R-:W-:Y:S02]  /*38b60*/  LEA.HI R33, R33, R32, RZ, 0x7 ;  /* 0x0000002021217211 */ /* 0x000fe400078f38ff */
[----:B------:R2:W-:Y:S02]  /*38b70*/  STL [R1+0xc40], RZ ;  /* 0x000c40ff01007387 */ /* 0x0005e40000100800 */
[----:B-1----:R-:W-:-:S02]  /*38b80*/  SHF.R.S32.HI R5, RZ, 0x7, R33 ;  /* 0x00000007ff057819 */ /* 0x002fc40000011421 */
[----:B------:R2:W-:Y:S01]  /*38b90*/  STL [R1+0xc44], RZ ;  /* 0x000c44ff01007387 */ /* 0x0005e20000100800 */
[----:B------:R-:W-:-:S03]  /*38ba0*/  LOP3.LUT R5, R0, 0x30, RZ, 0x3c, !PT ;  /* 0x0000003000057812 */ /* 0x000fc600078e3cff */
        /* <DEDUP_REMOVED lines=140> */
[----:B------:R-:W0:Y:S03]  /*39470*/  S2R R32, SR_TID.X ;  /* 0x0000000000207919 */ /* 0x000e260000002100 */
        /* <DEDUP_REMOVED lines=8> */
[C---:B0-----:R-:W-:Y:S01]  /*39500*/  LOP3.LUT R33, R32.reuse, 0x7, RZ, 0xc0, !PT ;  /* 0x0000000720217812 */ /* 0x041fe200078ec0ff */
[----:B------:R-:W-:-:S02]  /*39510*/  IMAD.SHL.U32 R31, R32, 0x2, RZ ;  /* 0x00000002201f7824 */ /* 0x000fc400078e00ff */
[----:B------:R2:W-:Y:S01]  /*39520*/  STL [R1+0x988], RZ ;  /* 0x000988ff01007387 */ /* 0x0005e20000100800 */
[----:B------:R-:W-:Y:S02]  /*39530*/  IMAD.SHL.U32 R32, R32, 0x40, RZ ;  /* 0x0000004020207824 */ /* 0x000fe400078e00ff */
[----:B------:R-:W-:Y:S01]  /*39540*/  IMAD R33, R33, 0x90, RZ ;  /* 0x0000009021217824 */ /* 0x000fe200078e02ff */
[----:B------:R2:W-:Y:S04]  /*39550*/  STL [R1+0x98c], RZ ;  /* 0x00098cff01007387 */ /* 0x0005e80000100800 */
[----:B------:R2:W-:Y:S01]  /*39560*/  STL [R1+0x970], RZ ;  /* 0x000970ff01007387 */ /* 0x0005e20000100800 */
[----:B------:R-:W-:-:S03]  /*39570*/  LOP3.LUT R33, R33, 0x10, R31, 0x78, !PT ;  /* 0x0000001021217812 */ /* 0x000fc600078e781f */
[----:B------:R2:W-:Y:S01]  /*39580*/  STL [R1+0x974], RZ ;  /* 0x000974ff01007387 */ /* 0x0005e20000100800 */
[----:B------:R-:W-:-:S03]  /*39590*/  LOP3.LUT R33, R33, 0x400, R32, 0xf8, !PT ;  /* 0x0000040021217812 */ /* 0x000fc600078ef820 */
[----:B------:R2:W-:Y:S01]  /*395a0*/  STL [R1+0x978], RZ ;  /* 0x000978ff01007387 */ /* 0x0005e20000100800 */
[C---:B------:R-:W-:Y:S02]  /*395b0*/  LOP3.LUT R6, R33.reuse, 0x20, RZ, 0x3c, !PT ;  /* 0x0000002021067812 */ /* 0x040fe400078e3cff */
[C---:B------:R-:W-:Y:S01]  /*395c0*/  LOP3.LUT R5, R33.reuse, 0x40, RZ, 0x3c, !PT ;  /* 0x0000004021057812 */ /* 0x040fe200078e3cff */
        /* <DEDUP_REMOVED lines=17> */
[----:B------:R2:W-:Y:S02]  /*396e0*/  STL [R1+0x93c], RZ ;  /* 0x00093cff01007387 */ /* 0x0005e40000100800 */
.L_x_1:
[----:B0-----:R-:W3:Y:S01]  /*396f0*/  LDL.64 R6, [R1+0x9d0] ;  /* 0x0009d00001067983 */ /* 0x001ee20000100a00 */
[----:B------:R-:W0:Y:S03]  /*39700*/  LDC R4, c[0x0][0x230] ;  /* 0x00008c00ff047b82 */ /* 0x000e260000000800 */
[----:B---3--:R1:W-:Y:S04]  /*39710*/  STL [R1+0x51c0], R7 ;  /* 0x0051c00701007387 */ /* 0x0083e80000100800 */
[----:B-1----:R-:W0:Y:S04]  /*39720*/  LDL R7, [R1+0x1790] ;  /* 0x0017900001077983 */ /* 0x002e280000100800 */
[----:B-----5:R-:W-:Y:S04]  /*39730*/  STL [R1+0x5010], R29 ;  /* 0x0050101d01007387 */ /* 0x020fe80000100800 */
[----:B------:R-:W-:Y:S04]  /*39740*/  STL [R1+0x5018], R29 ;  /* 0x0050181d01007387 */ /* 0x000fe80000100800 */
        /* <DEDUP_REMOVED lines=72> */
[----:B------:R-:W-:Y:S01]  /*39bd0*/  STL [R1+0x50ac], R28 ;  /* 0x0050ac1c01007387 */ /* 0x000fe20000100800 */
[----:B0-----:R-:W-:-:S03]  /*39be0*/  IMAD R4, R7, -0x80, R4 ;  /* 0xffffff8007047824 */ /* 0x001fc600078e0204 */
        /* <DEDUP_REMOVED lines=33> */
[----:B------:R0:W-:Y:S04]  /*39e00*/  STL [R1+0x51bc], R28 ;  /* 0x0051bc1c01007387 */ /* 0x0001e80000100800 */
        /* <DEDUP_REMOVED lines=60> */
[----:B------:R-:W3:Y:S01]  /*3a1d0*/  LDL.LU R7, [R1+0x51c0] ;  /* 0x0051c00001077983 */ /* 0x000ee20000300800 */
[----:B------:R-:W-:-:S02]  /*3a1e0*/  ISETP.GT.AND P0, PT, R4, RZ, PT ;  /* 0x000000ff0400720c */ /* 0x000fc40003f04270 */
[----:B0-----:R-:W-:Y:S02]  /*3a1f0*/  PRMT R28, RZ, 0x7610, R28 ;  /* 0x00007610ff1c7816 */ /* 0x001fe4000000001c */
[----:B------:R-:W-:Y:S02]  /*3a200*/  PRMT R29, RZ, 0x7610, R29 ;  /* 0x00007610ff1d7816 */ /* 0x000fe4000000001d */
[C---:B------:R-:W-:Y:S02]  /*3a210*/  ISETP.GT.AND P1, PT, R4.reuse, 0x1, PT ;  /* 0x000000010400780c */ /* 0x040fe40003f24270 */
[----:B------:R-:W-:-:S05]  /*3a220*/  ISETP.GT.AND P2, PT, R4, 0x2, PT ;  /* 0x000000020400780c */ /* 0x000fca0003f44270 */
[----:B---3--:R-:W3:Y:S04]  /*3a230*/  @P0 LDG.E.U16 R28, desc[UR6][R6.64] ;  /* 0x00000006061c0981 */ /* 0x008ee8000c1e1500 */
[----:B---3--:R0:W-:Y:S04]  /*3a240*/  STL [R1+0x248], R28 ;  /* 0x0002481c01007387 */ /* 0x0081e80000100800 */
[----:B0-----:R-:W3:Y:S04]  /*3a250*/  LDL.LU R28, [R1+0x51bc] ;  /* 0x0051bc00011c7983 */ /* 0x001ee80000300800 */
[----:B------:R-:W4:Y:S01]  /*3a260*/  LDL.64 R6, [R1+0x9c8] ;  /* 0x0009c80001067983 */ /* 0x000f220000100a00 */
[----:B---3--:R-:W-:-:S03]  /*3a270*/  PRMT R28, RZ, 0x7610, R28 ;  /* 0x00007610ff1c7816 */ /* 0x008fc6000000001c */
[----:B----4-:R-:W3:Y:S04]  /*3a280*/  @P0 LDG.E.U16 R29, desc[UR6][R6.64] ;  /* 0x00000006061d0981 */ /* 0x010ee8000c1e1500 */
[----:B---3--:R0:W-:Y:S04]  /*3a290*/  STL [R1+0x244], R29 ;  /* 0x0002441d01007387 */ /* 0x0081e80000100800 */
[----:B0-----:R-:W3:Y:S04]  /*3a2a0*/  LDL.LU R29, [R1+0x51b8] ;  /* 0x0051b800011d7983 */ /* 0x001ee80000300800 */
[----:B------:R-:W4:Y:S04]  /*3a2b0*/  LDL R6, [R1+0x3ca8] ;  /* 0x003ca80001067983 */ /* 0x000f280000100800 */
[----:B------:R-:W4:Y:S01]  /*3a2c0*/  LDL R7, [R1+0x3cac] ;  /* 0x003cac0001077983 */ /* 0x000f220000100800 */
[----:B---3--:R-:W-:-:S02]  /*3a2d0*/  PRMT R29, RZ, 0x7610, R29 ;  /* 0x00007610ff1d7816 */ /* 0x008fc4000000001d */
[----:B----4-:R-:W-:-:S04]  /*3a2e0*/  @P1 LOP3.LUT R7, R7, R6, RZ, 0x3c, !PT ;  /* 0x0000000607071212 */ /* 0x010fc800078e3cff */
[----:B------:R-:W-:-:S04]  /*3a2f0*/  @P1 LOP3.LUT R6, R7, R6, RZ, 0x3c, !PT ;  /* 0x0000000607061212 */ /* 0x000fc800078e3cff */
[----:B------:R-:W-:-:S05]  /*3a300*/  @P1 LOP3.LUT R7, R7, R6, RZ, 0x3c, !PT ;  /* 0x0000000607071212 */ /* 0x000fca00078e3cff */
[----:B------:R-:W3:Y:S04]  /*3a310*/  @P1 LDG.E.U16 R28, desc[UR6][R6.64] ;  /* 0x00000006061c1981 */ /* 0x000ee8000c1e1500 */
[----:B---3--:R0:W-:Y:S04]  /*3a320*/  STL [R1+0x240], R28 ;  /* 0x0002401c01007387 */ /* 0x0081e80000100800 */
[----:B0-----:R-:W3:Y:S04]  /*3a330*/  LDL.LU R28, [R1+0x51b4] ;  /* 0x0051b400011c7983 */ /* 0x001ee80000300800 */
[----:B------:R-:W4:Y:S04]  /*3a340*/  LDL R6, [R1+0x3ca0] ;  /* 0x003ca00001067983 */ /* 0x000f280000100800 */
[----:B------:R-:W4:Y:S01]  /*3a350*/  LDL R7, [R1+0x3ca4] ;  /* 0x003ca40001077983 */ /* 0x000f220000100800 */
[----:B------:R-:W-:-:S02]  /*3a360*/  ISETP.GT.AND P0, PT, R4, 0x3, PT ;  /* 0x000000030400780c */ /* 0x000fc40003f04270 */
[----:B---3--:R-:W-:Y:S02]  /*3a370*/  PRMT R28, RZ, 0x7610, R28 ;  /* 0x00007610ff1c7816 */ /* 0x008fe4000000001c */
        /* <DEDUP_REMOVED lines=986> */
[----:B------:R-:W-:-:S02]  /*3e120*/  PRMT R59, RZ, 0x7610, R59 ;  /* 0x00007610ff3b7816 */ /* 0x000fc4000000003b */
[----:B------:R-:W-:Y:S02]  /*3e130*/  ISETP.GT.AND P1, PT, R4, 0x37, PT ;  /* 0x000000370400780c */ /* 0x000fe40003f24270 */
        /* <DEDUP_REMOVED lines=8> */
[----:B------:R-:W4:Y:S02]  /*3e1c0*/  LDL R7, [R1+0x395c] ;  /* 0x00395c0001077983 */ /* 0x000f240000100800 */
[----:B----4-:R-:W-:-:S04]  /*3e1d0*/  @P0 LOP3.LUT R7, R7, R6, RZ, 0x3c, !PT ;  /* 0x0000000607070212 */ /* 0x010fc800078e3cff */
[----:B------:R-:W-:-:S04]  /*3e1e0*/  @P0 LOP3.LUT R6, R7, R6, RZ, 0x3c, !PT ;  /* 0x0000000607060212 */ /* 0x000fc800078e3cff */
[----:B------:R-:W-:-:S05]  /*3e1f0*/  @P0 LOP3.LUT R7, R7, R6, RZ, 0x3c, !PT ;  /* 0x0000000607070212 */ /* 0x000fca00078e3cff */
[----:B------:R-:W4:Y:S04]  /*3e200*/  @P0 LDG.E.U16 R28, desc[UR6][R6.64] ;  /* 0x00000006061c0981 */ /* 0x000f28000c1e1500 */
[----:B----4-:R0:W-:Y:S04]  /*3e210*/  STL [R1+0xe0], R28 ;  /* 0x0000e01c01007387 */ /* 0x0101e80000100800 */
[----:B0-----:R-:W4:Y:S04]  /*3e220*/  LDL.LU R28, [R1+0x500c] ;  /* 0x00500c00011c7983 */ /* 0x001f280000300800 */
[----:B------:R-:W2:Y:S04]  /*3e230*/  LDL R6, [R1+0x3950] ;  /* 0x0039500001067983 */ /* 0x000ea80000100800 */
[----:B------:R-:W2:Y:S01]  /*3e240*/  LDL R7, [R1+0x3954] ;  /* 0x0039540001077983 */ /* 0x000ea20000100800 */
[----:B------:R-:W-:-:S02]  /*3e250*/  PRMT R61, RZ, 0x7610, R61 ;  /* 0x00007610ff3d7816 */ /* 0x000fc4000000003d */
[----:B------:R-:W-:Y:S02]  /*3e260*/  PRMT R3, RZ, 0x7610, R3 ;  /* 0x00007610ff037816 */ /* 0x000fe40000000003 */
[----:B------:R-:W-:Y:S02]  /*3e270*/  ISETP.GT.AND P2, PT, R4, 0x38, PT ;  /* 0x000000380400780c */ /* 0x000fe40003f44270 */
[----:B--2---:R-:W-:-:S04]  /*3e280*/  @P0 LOP3.LUT R7, R7, R6, RZ, 0x3c, !PT ;  /* 0x0000000607070212 */ /* 0x004fc800078e3cff */
[----:B------:R-:W-:-:S04]  /*3e290*/  @P0 LOP3.LUT R6, R7, R6, RZ, 0x3c, !PT ;  /* 0x0000000607060212 */ /* 0x000fc800078e3cff */
[----:B------:R-:W-:-:S05]  /*3e2a0*/  @P0 LOP3.LUT R7, R7, R6, RZ, 0x3c, !PT ;  /* 0x0000000607070212 */ /* 0x000fca00078e3cff */
[----:B------:R-:W2:Y:S04]  /*3e2b0*/  @P0 LDG.E.U16 R59, desc[UR6][R6.64] ;  /* 0x00000006063b0981 */ /* 0x000ea8000c1e1500 */
[----:B--2---:R0:W-:Y:S04]  /*3e2c0*/  STL [R1+0xdc], R59 ;  /* 0x0000dc3b01007387 */ /* 0x0041e80000100800 */
[----:B0-----:R-:W2:Y:S04]  /*3e2d0*/  LDL.LU R59, [R1+0x5008] ;  /* 0x00500800013b7983 */ /* 0x001ea80000300800 */
[----:B------:R-:W3:Y:S04]  /*3e2e0*/  LDL R6, [R1+0x3948] ;  /* 0x0039480001067983 */ /* 0x000ee80000100800 */
[----:B------:R-:W3:Y:S01]  /*3e2f0*/  LDL R7, [R1+0x394c] ;  /* 0x00394c0001077983 */ /* 0x000ee20000100800 */
[----:B------:R-:W-:-:S02]  /*3e300*/  PRMT R56, RZ, 0x7610, R56 ;  /* 0x00007610ff387816 */ /* 0x000fc40000000038 */
[----:B------:R-:W-:Y:S02]  /*3e310*/  PRMT R55, RZ, 0x7610, R55 ;  /* 0x00007610ff377816 */ /* 0x000fe40000000037 */
[----:B------:R-:W-:Y:S02]  /*3e320*/  ISETP.GT.AND P0, PT, R4, 0x39, PT ;  /* 0x000000390400780c */ /* 0x000fe40003f04270 */
[----:B---3--:R-:W-:-:S04]  /*3e330*/  @P1 LOP3.LUT R7, R7, R6, RZ, 0x3c, !PT ;  /* 0x0000000607071212 */ /* 0x008fc800078e3cff */
[----:B------:R-:W-:-:S04]  /*3e340*/  @P1 LOP3.LUT R6, R7, R6, RZ, 0x3c, !PT ;  /* 0x0000000607061212 */ /* 0x000fc800078e3cff */
[----:B------:R-:W-:-:S05]  /*3e350*/  @P1 LOP3.LUT R7, R7, R6, RZ, 0x3c, !PT ;  /* 0x0000000607071212 */ /* 0x000fca00078e3cff */
[----:B------:R-:W3:Y:S04]  /*3e360*/  @P1 LDG.E.U16 R61, desc[UR6][R6.64] ;  /* 0x00000006063d1981 */ /* 0x000ee8000c1e1500 */
[----:B------:R-:W4:Y:S04]  /*3e370*/  LDL R6, [R1+0x3940] ;  /* 0x0039400001067983 */ /* 0x000f280000100800 */
[----:B------:R-:W4:Y:S04]  /*3e380*/  LDL R7, [R1+0x3944] ;  /* 0x0039440001077983 */ /* 0x000f280000100800 */
[----:B---3--:R-:W-:Y:S04]  /*3e390*/  STL [R1+0x406c], R61 ;  /* 0x00406c3d01007387 */ /* 0x008fe80000100800 */
[----:B------:R-:W-:Y:S04]  /*3e3a0*/  STL [R1+0x40b0], R61 ;  /* 0x0040b03d01007387 */ /* 0x000fe80000100800 */
[----:B------:R-:W-:Y:S04]  /*3e3b0*/  STL [R1+0x40b4], R61 ;  /* 0x0040b43d01007387 */ /* 0x000fe80000100800 */
[----:B------:R-:W-:Y:S01]  /*3e3c0*/  STL [R1+0x40b8], R61 ;  /* 0x0040b83d01007387 */ /* 0x000fe20000100800 */
[----:B----4-:R-:W-:-:S03]  /*3e3d0*/  @P1 LOP3.LUT R7, R7, R6, RZ, 0x3c, !PT ;  /* 0x0000000607071212 */ /* 0x010fc600078e3cff */
[----:B------:R-:W-:Y:S01]  /*3e3e0*/  STL [R1+0x40bc], R61 ;  /* 0x0040bc3d01007387 */ /* 0x000fe20000100800 */
[----:B------:R-:W-:-:S03]  /*3e3f0*/  @P1 LOP3.LUT R6, R7, R6, RZ, 0x3c, !PT ;  /* 0x0000000607061212 */ /* 0x000fc600078e3cff */
[----:B------:R-:W-:Y:S01]  /*3e400*/  STL [R1+0x40c0], R61 ;  /* 0x0040c03d01007387 */ /* 0x000fe20000100800 */
[----:B------:R-:W-:-:S03]  /*3e410*/  @P1 LOP3.LUT R7, R7, R6, RZ, 0x3c, !PT ;  /* 0x0000000607071212 */ /* 0x000fc600078e3cff */
        /* <DEDUP_REMOVED lines=550> */
[----:B------:R-:W3:Y:S04]  /*40680*/  @P1 LDG.E.U16 R3, desc[UR6][R6.64] ;  /* 0x0000000606031981 */ /* 0x000ee8000c1e1500 */
        /* <DEDUP_REMOVED lines=13> */
[----:B------:R-:W4:Y:S04]  /*40760*/  LDL R6, [R1+0x3938] ;  /* 0x0039380001067983 */ /* 0x000f280000100800 */
[----:B------:R-:W4:Y:S04]  /*40770*/  LDL R7, [R1+0x393c] ;  /* 0x00393c0001077983 */ /* 0x000f280000100800 */
[----:B---3--:R-:W-:Y:S04]  /*40780*/  STL [R1+0x4070], R3 ;  /* 0x0040700301007387 */ /* 0x008fe80000100800 */
        /* <DEDUP_REMOVED lines=14> */
[----:B----4-:R-:W-:-:S03]  /*40870*/  @P2 LOP3.LUT R7, R7, R6, RZ, 0x3c, !PT ;  /* 0x0000000607072212 */ /* 0x010fc600078e3cff */
[----:B------:R-:W-:Y:S04]  /*40880*/  STL [R1+0x44cc], R3 ;  /* 0x0044cc0301007387 */ /* 0x000fe80000100800 */
[----:B------:R-:W-:Y:S01]  /*40890*/  STL [R1+0x44d4], R3 ;  /* 0x0044d40301007387 */ /* 0x000fe20000100800 */
[----:B------:R-:W-:-:S03]  /*408a0*/  @P2 LOP3.LUT R6, R7, R6, RZ, 0x3c, !PT ;  /* 0x0000000607062212 */ /* 0x000fc600078e3cff */
[----:B------:R-:W-:Y:S04]  /*408b0*/  STL [R1+0x44dc], R3 ;  /* 0x0044dc0301007387 */ /* 0x000fe80000100800 */
        /* <DEDUP_REMOVED lines=333> */
[----:B---3--:R-:W-:-:S04]  /*41d90*/  @P0 LOP3.LUT R7, R7, R6, RZ, 0x3c, !PT ;  /* 0x0000000607070212 */ /* 0x008fc800078e3cff */
[----:B------:R-:W-:-:S04]  /*41da0*/  @P0 LOP3.LUT R6, R7, R6, RZ, 0x3c, !PT ;  /* 0x0000000607060212 */ /* 0x000fc800078e3cff */
[----:B------:R-:W-:-:S05]  /*41db0*/  @P0 LOP3.LUT R7, R7, R6, RZ, 0x3c, !PT ;  /* 0x0000000607070212 */ /* 0x000fca00078e3cff */
[----:B------:R-:W3:Y:S01]  /*41dc0*/  @P0 LDG.E.U16 R51, desc[UR6][R6.64] ;  /* 0x0000000606330981 */ /* 0x000ee2000c1e1500 */
[----:B------:R-:W-:-:S03]  /*41dd0*/  ISETP.GT.AND P1, PT, R4, 0x3a, PT ;  /* 0x0000003a0400780c */ /* 0x000fc60003f24270 */
[----:B---3--:R0:W-:Y:S04]  /*41de0*/  STL [R1+0xcc], R51 ;  /* 0x0000cc3301007387 */ /* 0x0081e80000100800 */
[----:B0-----:R-:W3:Y:S04]  /*41df0*/  LDL.LU R51, [R1+0x4ff8] ;  /* 0x004ff80001337983 */ /* 0x001ee80000300800 */
[----:B------:R-:W4:Y:S04]  /*41e00*/  LDL R6, [R1+0x3918] ;  /* 0x0039180001067983 */ /* 0x000f280000100800 */
[----:B------:R-:W4:Y:S01]  /*41e10*/  LDL R7, [R1+0x391c] ;  /* 0x00391c0001077983 */ /* 0x000f220000100800 */
[----:B------:R-:W-:-:S02]  /*41e20*/  PRMT R48, RZ, 0x7610, R48 ;  /* 0x00007610ff307816 */ /* 0x000fc40000000030 */
        /* <DEDUP_REMOVED lines=12> */
[----:B------:R-:W2:Y:S01]  /*41ef0*/  @P1 LDG.E.U16 R41, desc[UR6][R6.64] ;  /* 0x0000000606291981 */ /* 0x000ea2000c1e1500 */
[----:B------:R-:W-:-:S03]  /*41f00*/  ISETP.GT.AND P2, PT, R4, 0x3b, PT ;  /* 0x0000003b0400780c */ /* 0x000fc60003f44270 */
        /* <DEDUP_REMOVED lines=17> */
[----:B------:R0:W4:Y:S04]  /*42020*/  @P2 LDG.E.U16 R2, desc[UR6][R6.64] ;  /* 0x0000000606022981 */ /* 0x000128000c1e1500 */
[----:B------:R-:W0:Y:S04]  /*42030*/  LDL R6, [R1+0x38f8] ;  /* 0x0038f80001067983 */ /* 0x000e280000100800 */
[----:B------:R-:W0:Y:S01]  /*42040*/  LDL R7, [R1+0x38fc] ;  /* 0x0038fc0001077983 */ /* 0x000e220000100800 */
[----:B------:R-:W-:Y:S02]  /*42050*/  ISETP.GT.AND P0, PT, R4, 0x3c, PT ;  /* 0x0000003c0400780c */ /* 0x000fe40003f04270 */
[----:B------:R-:W-:-:S11]  /*42060*/  PRMT R35, RZ, 0x7610, R35 ;  /* 0x00007610ff237816 */ /* 0x000fd60000000023 */
[----:B0-----:R-:W-:-:S04]  /*42070*/  @P0 LOP3.LUT R7, R7, R6, RZ, 0x3c, !PT ;  /* 0x0000000607070212 */ /* 0x001fc800078e3cff */
[----:B------:R-:W-:-:S04]  /*42080*/  @P0 LOP3.LUT R6, R7, R6, RZ, 0x3c, !PT ;  /* 0x0000000607060212 */ /* 0x000fc800078e3cff */
[----:B------:R-:W-:-:S05]  /*42090*/  @P0 LOP3.LUT R7, R7, R6, RZ, 0x3c, !PT ;  /* 0x0000000607070212 */ /* 0x000fca00078e3cff */
[----:B------:R-:W2:Y:S04]  /*420a0*/  @P0 LDG.E.U16 R35, desc[UR6][R6.64] ;  /* 0x0000000606230981 */ /* 0x000ea8000c1e1500 */
[----:B----4-:R-:W-:Y:S04]  /*420b0*/  STL [R1+0x4078], R2 ;  /* 0x0040780201007387 */ /* 0x010fe80000100800 */
[----:B------:R-:W-:Y:S04]  /*420c0*/  STL [R1+0x407c], R2 ;  /* 0x00407c0201007387 */ /* 0x000fe80000100800 */
[----:B------:R-:W-:Y:S04]  /*420d0*/  STL [R1+0x4e8c], R2 ;  /* 0x004e8c0201007387 */ /* 0x000fe80000100800 */
[----:B--2---:R0:W-:Y:S04]  /*420e0*/  STL [R1+0xc0], R35 ;  /* 0x0000c02301007387 */ /* 0x0041e80000100800 */
[----:B0-----:R-:W2:Y:S04]  /*420f0*/  LDL.LU R35, [R1+0x4fe8] ;  /* 0x004fe80001237983 */ /* 0x001ea80000300800 */
[----:B------:R-:W4:Y:S04]  /*42100*/  LDL R6, [R1+0x38f0] ;  /* 0x0038f00001067983 */ /* 0x000f280000100800 */
[----:B------:R-:W4:Y:S01]  /*42110*/  LDL R7, [R1+0x38f4] ;  /* 0x0038f40001077983 */ /* 0x000f220000100800 */
[----:B------:R-:W-:-:S02]  /*42120*/  PRMT R30, RZ, 0x7610, R30 ;  /* 0x00007610ff1e7816 */ /* 0x000fc4000000001e */
[----:B----4-:R-:W-:-:S04]  /*42130*/  @P0 LOP3.LUT R7, R7, R6, RZ, 0x3c, !PT ;  /* 0x0000000607070212 */ /* 0x010fc800078e3cff */
[----:B------:R-:W-:-:S04]  /*42140*/  @P0 LOP3.LUT R6, R7, R6, RZ, 0x3c, !PT ;  /* 0x0000000607060212 */ /* 0x000fc800078e3cff */
[----:B------:R-:W-:-:S05]  /*42150*/  @P0 LOP3.LUT R7, R7, R6, RZ, 0x3c, !PT ;  /* 0x0000000607070212 */ /* 0x000fca00078e3cff */
[----:B------:R-:W4:Y:S01]  /*42160*/  @P0 LDG.E.U16 R30, desc[UR6][R6.64] ;  /* 0x00000006061e0981 */ /* 0x000f22000c1e1500 */
[----:B------:R-:W-:-:S03]  /*42170*/  ISETP.GT.AND P1, PT, R4, 0x3d, PT ;  /* 0x0000003d0400780c */ /* 0x000fc60003f24270 */
[----:B----4-:R0:W-:Y:S04]  /*42180*/  STL [R1+0xbc], R30 ;  /* 0x0000bc1e01007387 */ /* 0x0101e80000100800 */
[----:B0-----:R-:W4:Y:S04]  /*42190*/  LDL.LU R30, [R1+0x4fe4] ;  /* 0x004fe400011e7983 */ /* 0x001f280000300800 */
        /* <DEDUP_REMOVED lines=44> */
[----:B------:R0:W2:Y:S04]  /*42460*/  @P0 LDG.E.U16 R60, desc[UR6][R6.64] ;  /* 0x00000006063c0981 */ /* 0x0000a8000c1e1500 */
[----:B------:R-:W0:Y:S04]  /*42470*/  LDL R6, [R1+0x38c0] ;  /* 0x0038c00001067983 */ /* 0x000e280000100800 */
[----:B------:R-:W0:Y:S01]  /*42480*/  LDL R7, [R1+0x38c4] ;  /* 0x0038c40001077983 */ /* 0x000e220000100800 */
[----:B------:R-:W-:Y:S02]  /*42490*/  PRMT R23, RZ, 0x7610, R23 ;  /* 0x00007610ff177816 */ /* 0x000fe40000000017 */
[----:B0-----:R-:W-:-:S04]  /*424a0*/  @P0 LOP3.LUT R7, R7, R6, RZ, 0x3c, !PT ;  /* 0x0000000607070212 */ /* 0x001fc800078e3cff */
[----:B------:R-:W-:-:S04]  /*424b0*/  @P0 LOP3.LUT R6, R7, R6, RZ, 0x3c, !PT ;  /* 0x0000000607060212 */ /* 0x000fc800078e3cff */
[----:B------:R-:W-:-:S05]  /*424c0*/  @P0 LOP3.LUT R7, R7, R6, RZ, 0x3c, !PT ;  /* 0x0000000607070212 */ /* 0x000fca00078e3cff */
[----:B------:R-:W4:Y:S04]  /*424d0*/  @P0 LDG.E.U16 R23, desc[UR6][R6.64] ;  /* 0x0000000606170981 */ /* 0x000f28000c1e1500 */
[----:B--2---:R-:W-:Y:S04]  /*424e0*/  STL [R1+0x4080], R60 ;  /* 0x0040803c01007387 */ /* 0x004fe80000100800 */
[----:B------:R-:W-:Y:S04]  /*424f0*/  STL [R1+0x4084], R60 ;  /* 0x0040843c01007387 */ /* 0x000fe80000100800 */
[----:B------:R-:W-:Y:S04]  /*42500*/  STL [R1+0x4e90], R60 ;  /* 0x004e903c01007387 */ /* 0x000fe80000100800 */
[----:B----4-:R0:W-:Y:S04]  /*42510*/  STL [R1+0x1734], R23 ;  /* 0x0017341701007387 */ /* 0x0101e80000100800 */
[----:B0-----:R-:W2:Y:S04]  /*42520*/  LDL.LU R23, [R1+0x4fd0] ;  /* 0x004fd00001177983 */ /* 0x001ea80000300800 */
[----:B------:R-:W4:Y:S04]  /*42530*/  LDL R6, [R1+0x38b8] ;  /* 0x0038b80001067983 */ /* 0x000f280000100800 */
[----:B------:R-:W4:Y:S01]  /*42540*/  LDL R7, [R1+0x38bc] ;  /* 0x0038bc0001077983 */ /* 0x000f220000100800 */
[----:B------:R-:W-:-:S02]  /*42550*/  ISETP.GT.AND P1, PT, R4, 0x40, PT ;  /* 0x000000400400780c */ /* 0x000fc40003f24270 */
[----:B------:R-:W-:-:S11]  /*42560*/  PRMT R22, RZ, 0x7610, R22 ;  /* 0x00007610ff167816 */ /* 0x000fd60000000016 */
        /* <DEDUP_REMOVED lines=196> */
[----:B------:R-:W-:Y:S02]  /*431b0*/  ISETP.GT.AND P2, PT, R4, 0x4d, PT ;  /* 0x0000004d0400780c */ /* 0x000fe40003f44270 */
[----:B------:R-:W-:-:S11]  /*431c0*/  PRMT R47, RZ, 0x7610, R47 ;  /* 0x00007610ff2f7816 */ /* 0x000fd6000000002f */
[----:B0-----:R-:W-:-:S04]  /*431d0*/  @P2 LOP3.LUT R7, R7, R6, RZ, 0x3c, !PT ;  /* 0x0000000607072212 */ /* 0x001fc800078e3cff */
[----:B------:R-:W-:-:S04]  /*431e0*/  @P2 LOP3.LUT R6, R7, R6, RZ, 0x3c, !PT ;  /* 0x0000000607062212 */ /* 0x000fc800078e3cff */
[----:B------:R-:W-:-:S05]  /*431f0*/  @P2 LOP3.LUT R7, R7, R6, RZ, 0x3c, !PT ;  /* 0x0000000607072212 */ /* 0x000fca00078e3cff */
[----:B------:R-:W4:Y:S04]  /*43200*/  @P2 LDG.E.U16 R47, desc[UR6][R6.64] ;  /* 0x00000006062f2981 */ /* 0x000f28000c1e1500 */
[----:B--2---:R0:W-:Y:S04]  /*43210*/  STL [R1+0x5c], R29 ;  /* 0x00005c1d01007387 */ /* 0x0041e80000100800 */
[----:B0-----:R-:W2:Y:S04]  /*43220*/  LDL R29, [R1+0x37bc] ;  /* 0x0037bc00011d7983 */ /* 0x001ea80000100800 */
        /* <DEDUP_REMOVED lines=28> */
[----:B------:R-:W-:Y:S02]  /*433f0*/  ISETP.GT.AND P1, PT, R4, 0x50, PT ;  /* 0x000000500400780c */ /* 0x000fe40003f24270 */
[----:B------:R-:W-:Y:S01]  /*43400*/  PRMT R43, RZ, 0x7610, R43 ;  /* 0x00007610ff2b7816 */ /* 0x000fe2000000002b */
[----:B----4-:R0:W-:Y:S04]  /*43410*/  STL [R1+0x4c], R44 ;  /* 0x00004c2c01007387 */ /* 0x0101e80000100800 */
[----:B0-----:R-:W4:Y:S04]  /*43420*/  LDL.LU R44, [R1+0x4f70] ;  /* 0x004f7000012c7983 */ /* 0x001f280000300800 */
[----:B------:R-:W3:Y:S02]  /*43430*/  LDL R7, [R1+0x37b8] ;  /* 0x0037b80001077983 */ /* 0x000ee40000100800 */
[----:B------:R-:W-:-:S02]  /*43440*/  @P1 IMAD.MOV.U32 R6, RZ, RZ, R29 ;  /* 0x000000ffff061224 */ /* 0x000fc400078e001d */
[----:B------:R-:W2:Y:S04]  /*43450*/  LDL R29, [R1+0x3794] ;  /* 0x00379400011d7983 */ /* 0x000ea80000100800 */
[----:B---3--:R-:W3:Y:S04]  /*43460*/  @P1 LDG.E.U16 R43, desc[UR6][R6.64] ;  /* 0x00000006062b1981 */ /* 0x008ee8000c1e1500 */
        /* <DEDUP_REMOVED lines=38> */
[----:B------:R-:W-:-:S03]  /*436d0*/  PRMT R28, RZ, 0x7610, R28 ;  /* 0x00007610ff1c7816 */ /* 0x000fc6000000001c */
[----:B----4-:R0:W-:Y:S04]  /*436e0*/  STL [R1+0x38], R32 ;  /* 0x0000382001007387 */ /* 0x0101e80000100800 */
[----:B0-----:R-:W4:Y:S04]  /*436f0*/  LDL.LU R32, [R1+0x4f5c] ;  /* 0x004f5c0001207983 */ /* 0x001f280000300800 */
[----:B------:R-:W2:Y:S01]  /*43700*/  LDL R7, [R1+0x3790] ;  /* 0x0037900001077983 */ /* 0x000ea20000100800 */
[----:B------:R-:W-:Y:S01]  /*43710*/  @P3 IMAD.MOV.U32 R6, RZ, RZ, R29 ;  /* 0x000000ffff063224 */ /* 0x000fe200078e001d */
[----:B------:R-:W-:-:S02]  /*43720*/  ISETP.GT.AND P1, PT, R4, 0x54, PT ;  /* 0x000000540400780c */ /* 0x000fc40003f24270 */
[----:B------:R-:W-:Y:S01]  /*43730*/  PRMT R31, RZ, 0x7610, R31 ;  /* 0x00007610ff1f7816 */ /* 0x000fe2000000001f */
[----:B------:R-:W3:Y:S04]  /*43740*/  LDL R29, [R1+0x3758] ;  /* 0x00375800011d7983 */ /* 0x000ee80000100800 */
[----:B--2---:R0:W2:Y:S04]  /*43750*/  @P3 LDG.E.U16 R28, desc[UR6][R6.64] ;  /* 0x00000006061c3981 */ /* 0x0040a8000c1e1500 */
[----:B------:R-:W0:Y:S04]  /*43760*/  LDL R6, [R1+0x3778] ;  /* 0x0037780001067983 */ /* 0x000e280000100800 */
[----:B------:R-:W0:Y:S02]  /*43770*/  LDL R7, [R1+0x377c] ;  /* 0x00377c0001077983 */ /* 0x000e240000100800 */
        /* <DEDUP_REMOVED lines=30> */
[----:B------:R-:W-:Y:S02]  /*43960*/  ISETP.GT.AND P3, PT, R4, 0x56, PT ;  /* 0x000000560400780c */ /* 0x000fe40003f64270 */
[----:B----4-:R-:W-:-:S04]  /*43970*/  @P2 LOP3.LUT R7, R7, R6, RZ, 0x3c, !PT ;  /* 0x0000000607072212 */ /* 0x010fc800078e3cff */
[----:B------:R-:W-:-:S04]  /*43980*/  @P2 LOP3.LUT R6, R7, R6, RZ, 0x3c, !PT ;  /* 0x0000000607062212 */ /* 0x000fc800078e3cff */
[----:B------:R-:W-:-:S05]  /*43990*/  @P2 LOP3.LUT R7, R7, R6, RZ, 0x3c, !PT ;  /* 0x0000000607072212 */ /* 0x000fca00078e3cff */
[----:B------:R0:W4:Y:S01]  /*439a0*/  @P2 LDG.E.U16 R10, desc[UR6][R6.64] ;  /* 0x00000006060a2981 */ /* 0x000122000c1e1500 */
[----:B------:R-:W-:Y:S01]  /*439b0*/  PRMT R61, RZ, 0x7610, R61 ;  /* 0x00007610ff3d7816 */ /* 0x000fe2000000003d */
[----:B0-----:R-:W-:Y:S02]  /*439c0*/  @P3 IMAD.MOV.U32 R6, RZ, RZ, R28 ;  /* 0x000000ffff063224 */ /* 0x001fe400078e001c */
[----:B------:R-:W-:-:S05]  /*439d0*/  @P3 IMAD.MOV.U32 R7, RZ, RZ, R29 ;  /* 0x000000ffff073224 */ /* 0x000fca00078e001d */
[----:B------:R-:W3:Y:S04]  /*439e0*/  @P3 LDG.E.U16 R61, desc[UR6][R6.64] ;  /* 0x00000006063d3981 */ /* 0x000ee8000c1e1500 */
[----:B----4-:R0:W-:Y:S04]  /*439f0*/  STL [R1+0x24], R10 ;  /* 0x0000240a01007387 */ /* 0x0101e80000100800 */
[----:B0-----:R-:W4:Y:S04]  /*43a00*/  LDL.LU R10, [R1+0x4f4c] ;  /* 0x004f4c00010a7983 */ /* 0x001f280000300800 */
[----:B------:R-:W2:Y:S04]  /*43a10*/  LDL R6, [R1+0x3750] ;  /* 0x0037500001067983 */ /* 0x000ea80000100800 */
[----:B------:R-:W2:Y:S01]  /*43a20*/  LDL R7, [R1+0x3754] ;  /* 0x0037540001077983 */ /* 0x000ea20000100800 */
[----:B------:R-:W-:-:S03]  /*43a30*/  PRMT R3, RZ, 0x7610, R3 ;  /* 0x00007610ff037816 */ /* 0x000fc60000000003 */
[----:B------:R-:W4:Y:S04]  /*43a40*/  LDL R29, [R1+0x3720] ;  /* 0x00372000011d7983 */ /* 0x000f280000100800 */
[----:B------:R-:W4:Y:S04]  /*43a50*/  LDL R28, [R1+0x3724] ;  /* 0x00372400011c7983 */ /* 0x000f280000100800 */
[----:B---3--:R-:W-:Y:S01]  /*43a60*/  STL [R1+0x4eb0], R61 ;  /* 0x004eb03d01007387 */ /* 0x008fe20000100800 */
        /* <DEDUP_REMOVED lines=11> */
[----:B------:R-:W3:Y:S04]  /*43b20*/  @P1 LDG.E.U16 R9, desc[UR6][R6.64] ;  /* 0x0000000606091981 */ /* 0x000ee8000c1e1500 */
[----:B--2---:R-:W-:Y:S04]  /*43b30*/  STL [R1+0x4eb4], R3 ;  /* 0x004eb40301007387 */ /* 0x004fe80000100800 */
[----:B---3--:R0:W-:Y:S04]  /*43b40*/  STL [R1+0x18], R9 ;  /* 0x0000180901007387 */ /* 0x0081e80000100800 */
        /* <DEDUP_REMOVED lines=17> */
[----:B------:R0:W4:Y:S01]  /*43c60*/  @P2 LDG.E.U16 R61, desc[UR6][R6.64] ;  /* 0x00000006063d2981 */ /* 0x000122000c1e1500 */
[----:B------:R-:W-:Y:S01]  /*43c70*/  PRMT R3, RZ, 0x7610, R3 ;  /* 0x00007610ff037816 */ /* 0x000fe20000000003 */
[----:B0-----:R-:W-:Y:S02]  /*43c80*/  @P2 IMAD.MOV.U32 R6, RZ, RZ, R28 ;  /* 0x000000ffff062224 */ /* 0x001fe400078e001c */
[----:B------:R-:W-:-:S05]  /*43c90*/  @P2 IMAD.MOV.U32 R7, RZ, RZ, R29 ;  /* 0x000000ffff072224 */ /* 0x000fca00078e001d */
[----:B------:R-:W2:Y:S04]  /*43ca0*/  @P2 LDG.E.U16 R3, desc[UR6][R6.64] ;  /* 0x0000000606032981 */ /* 0x000ea8000c1e1500 */
[----:B----4-:R-:W-:Y:S04]  /*43cb0*/  STL [R1+0x4f10], R61 ;  /* 0x004f103d01007387 */ /* 0x010fe80000100800 */
[----:B------:R-:W4:Y:S04]  /*43cc0*/  LDL R6, [R1+0x3718] ;  /* 0x0037180001067983 */ /* 0x000f280000100800 */
[----:B------:R-:W4:Y:S01]  /*43cd0*/  LDL R7, [R1+0x371c] ;  /* 0x00371c0001077983 */ /* 0x000f220000100800 */
[----:B------:R-:W-:-:S02]  /*43ce0*/  ISETP.GT.AND P3, PT, R4, 0x5a, PT ;  /* 0x0000005a0400780c */ /* 0x000fc40003f64270 */
[----:B------:R-:W-:Y:S01]  /*43cf0*/  PRMT R60, RZ, 0x7610, R60 ;  /* 0x00007610ff3c7816 */ /* 0x000fe2000000003c */
[----:B------:R-:W3:Y:S04]  /*43d00*/  LDL R29, [R1+0x36f0] ;  /* 0x0036f000011d7983 */ /* 0x000ee80000100800 */
[----:B------:R-:W3:Y:S04]  /*43d10*/  LDL R28, [R1+0x36f4] ;  /* 0x0036f400011c7983 */ /* 0x000ee80000100800 */
[----:B--2---:R-:W-:Y:S02]  /*43d20*/  STL [R1+0x4f14], R3 ;  /* 0x004f140301007387 */ /* 0x004fe40000100800 */
[----:B----4-:R-:W-:-:S04]  /*43d30*/  @P3 LOP3.LUT R7, R7, R6, RZ, 0x3c, !PT ;  /* 0x0000000607073212 */ /* 0x010fc800078e3cff */
        /* <DEDUP_REMOVED lines=10> */
[----:B--2---:R-:W-:Y:S01]  /*43de0*/  STL [R1+0x4eb8], R60 ;  /* 0x004eb83c01007387 */ /* 0x004fe20000100800 */
[----:B------:R-:W-:-:S03]  /*43df0*/  ISETP.GT.AND P1, PT, R4, 0x5c, PT ;  /* 0x0000005c0400780c */ /* 0x000fc60003f24270 */
[----:B----4-:R0:W-:Y:S04]  /*43e00*/  STL [R1+0x4], R5 ;  /* 0x0000040501007387 */ /* 0x0101e80000100800 */
[----:B0-----:R-:W2:Y:S04]  /*43e10*/  LDL.LU R5, [R1+0x4f40] ;  /* 0x004f400001057983 */ /* 0x001ea80000300800 */
[----:B------:R-:W4:Y:S04]  /*43e20*/  LDL R6, [R1+0x36f8] ;  /* 0x0036f80001067983 */ /* 0x000f280000100800 */
[----:B------:R-:W4:Y:S01]  /*43e30*/  LDL R7, [R1+0x36fc] ;  /* 0x0036fc0001077983 */ /* 0x000f220000100800 */
[----:B------:R-:W-:-:S02]  /*43e40*/  PRMT R3, RZ, 0x7610, R3 ;  /* 0x00007610ff037816 */ /* 0x000fc40000000003 */
[----:B----4-:R-:W-:-:S04]  /*43e50*/  @P1 LOP3.LUT R7, R7, R6, RZ, 0x3c, !PT ;  /* 0x0000000607071212 */ /* 0x010fc800078e3cff */
[----:B------:R-:W-:-:S04]  /*43e60*/  @P1 LOP3.LUT R6, R7, R6, RZ, 0x3c, !PT ;  /* 0x0000000607061212 */ /* 0x000fc800078e3cff */
[----:B------:R-:W-:-:S05]  /*43e70*/  @P1 LOP3.LUT R7, R7, R6, RZ, 0x3c, !PT ;  /* 0x0000000607071212 */ /* 0x000fca00078e3cff */
[----:B------:R3:W4:Y:S01]  /*43e80*/  @P1 LDG.E.U16 R3, desc[UR6][R6.64] ;  /* 0x0000000606031981 */ /* 0x000722000c1e1500 */
[----:B------:R-:W-:Y:S02]  /*43e90*/  PRMT R59, RZ, 0x7610, R59 ;  /* 0x00007610ff3b7816 */ /* 0x000fe4000000003b */
[----:B---3--:R-:W-:Y:S01]  /*43ea0*/  @P1 MOV R6, R28 ;  /* 0x0000001c00061202 */ /* 0x008fe20000000f00 */
[----:B------:R-:W-:-:S05]  /*43eb0*/  @P1 IMAD.MOV.U32 R7, RZ, RZ, R29 ;  /* 0x000000ffff071224 */ /* 0x000fca00078e001d */
[----:B------:R-:W3:Y:S04]  /*43ec0*/  @P1 LDG.E.U16 R59, desc[UR6][R6.64] ;  /* 0x00000006063b1981 */ /* 0x000ee8000c1e1500 */
[----:B----4-:R-:W-:Y:S04]  /*43ed0*/  STL [R1+0x4f1c], R3 ;  /* 0x004f1c0301007387 */ /* 0x010fe80000100800 */
[----:B------:R-:W4:Y:S04]  /*43ee0*/  LDL R6, [R1+0x36b8] ;  /* 0x0036b80001067983 */ /* 0x000f280000100800 */
[----:B------:R-:W4:Y:S01]  /*43ef0*/  LDL R7, [R1+0x36bc] ;  /* 0x0036bc0001077983 */ /* 0x000f220000100800 */
[----:B------:R-:W-:-:S02]  /*43f00*/  ISETP.GT.AND P2, PT, R4, 0x60, PT ;  /* 0x000000600400780c */ /* 0x000fc40003f44270 */
[----:B------:R-:W-:Y:S01]  /*43f10*/  PRMT R56, RZ, 0x7610, R56 ;  /* 0x00007610ff387816 */ /* 0x000fe20000000038 */
[----:B------:R-:W2:Y:S04]  /*43f20*/  LDL R29, [R1+0x3670] ;  /* 0x00367000011d7983 */ /* 0x000ea80000100800 */
[----:B------:R-:W2:Y:S04]  /*43f30*/  LDL R28, [R1+0x3674] ;  /* 0x00367400011c7983 */ /* 0x000ea80000100800 */
[----:B---3--:R0:W-:Y:S01]  /*43f40*/  STL [R1+0x4f20], R59 ;  /* 0x004f203b01007387 */ /* 0x0081e20000100800 */
[----:B------:R-:W-:-:S03]  /*43f50*/  PRMT R55, RZ, 0x7610, R55 ;  /* 0x00007610ff377816 */ /* 0x000fc60000000037 */
[----:B0-----:R-:W3:Y:S01]  /*43f60*/  LDL R59, [R1+0x367c] ;  /* 0x00367c00013b7983 */ /* 0x001ee20000100800 */
[----:B----4-:R-:W-:-:S04]  /*43f70*/  @P2 LOP3.LUT R7, R7, R6, RZ, 0x3c, !PT ;  /* 0x0000000607072212 */ /* 0x010fc800078e3cff */
[----:B------:R-:W-:-:S04]  /*43f80*/  @P2 LOP3.LUT R6, R7, R6, RZ, 0x3c, !PT ;  /* 0x0000000607062212 */ /* 0x000fc800078e3cff */
[----:B------:R-:W-:-:S05]  /*43f90*/  @P2 LOP3.LUT R7, R7, R6, RZ, 0x3c, !PT ;  /* 0x0000000607072212 */ /* 0x000fca00078e3cff */
[----:B------:R0:W4:Y:S04]  /*43fa0*/  @P2 LDG.E.U16 R56, desc[UR6][R6.64] ;  /* 0x0000000606382981 */ /* 0x000128000c1e1500 */
[----:B------:R-:W0:Y:S04]  /*43fb0*/  LDL R6, [R1+0x36b0] ;  /* 0x0036b00001067983 */ /* 0x000e280000100800 */
[----:B------:R-:W0:Y:S01]  /*43fc0*/  LDL R7, [R1+0x36b4] ;  /* 0x0036b40001077983 */ /* 0x000e220000100800 */
[----:B------:R-:W-:Y:S02]  /*43fd0*/  ISETP.GT.AND P3, PT, R4, 0x64, PT ;  /* 0x000000640400780c */ /* 0x000fe40003f64270 */
[----:B0-----:R-:W-:-:S04]  /*43fe0*/  @P2 LOP3.LUT R7, R7, R6, RZ, 0x3c, !PT ;  /* 0x0000000607072212 */ /* 0x001fc800078e3cff */
[----:B------:R-:W-:-:S04]  /*43ff0*/  @P2 LOP3.LUT R6, R7, R6, RZ, 0x3c, !PT ;  /* 0x0000000607062212 */ /* 0x000fc800078e3cff */
[----:B------:R-:W-:Y:S01]  /*44000*/  @P2 LOP3.LUT R7, R7, R6, RZ, 0x3c, !PT ;  /* 0x0000000607072212 */ /* 0x000fe200078e3cff */
[----:B----4-:R-:W-:Y:S04]  /*44010*/  STL [R1+0x4f24], R56 ;  /* 0x004f243801007387 */ /* 0x010fe80000100800 */
[----:B------:R3:W4:Y:S04]  /*44020*/  @P2 LDG.E.U16 R55, desc[UR6][R6.64] ;  /* 0x0000000606372981 */ /* 0x000728000c1e1500 */
[----:B------:R-:W2:Y:S01]  /*44030*/  LDL R7, [R1+0x3678] ;  /* 0x0036780001077983 */ /* 0x000ea20000100800 */
[----:B------:R-:W-:Y:S01]  /*44040*/  PRMT R52, RZ, 0x7610, R52 ;  /* 0x00007610ff347816 */ /* 0x000fe20000000034 */
[----:B---3--:R-:W-:Y:S01]  /*44050*/  @P3 IMAD.MOV.U32 R6, RZ, RZ, R59 ;  /* 0x000000ffff063224 */ /* 0x008fe200078e003b */
[----:B------:R-:W-:-:S04]  /*44060*/  PRMT R51, RZ, 0x7610, R51 ;  /* 0x00007610ff337816 */ /* 0x000fc80000000033 */
[----:B--2---:R0:W2:Y:S04]  /*44070*/  @P3 LDG.E.U16 R52, desc[UR6][R6.64] ;  /* 0x0000000606343981 */ /* 0x0040a8000c1e1500 */
[----:B----4-:R-:W-:Y:S04]  /*44080*/  STL [R1+0x4f28], R55 ;  /* 0x004f283701007387 */ /* 0x010fe80000100800 */
[----:B------:R-:W3:Y:S01]  /*44090*/  LDL R59, [R1+0x35fc] ;  /* 0x0035fc00013b7983 */ /* 0x000ee20000100800 */
[----:B0-----:R-:W-:Y:S02]  /*440a0*/  @P3 IMAD.MOV.U32 R6, RZ, RZ, R28 ;  /* 0x000000ffff063224 */ /* 0x001fe400078e001c */
[----:B------:R-:W-:-:S05]  /*440b0*/  @P3 IMAD.MOV.U32 R7, RZ, RZ, R29 ;  /* 0x000000ffff073224 */ /* 0x000fca00078e001d */
[----:B------:R-:W4:Y:S04]  /*440c0*/  @P3 LDG.E.U16 R51, desc[UR6][R6.64] ;  /* 0x0000000606333981 */ /* 0x000f28000c1e1500 */
[----:B--2---:R-:W-:Y:S04]  /*440d0*/  STL [R1+0x4f2c], R52 ;  /* 0x004f2c3401007387 */ /* 0x004fe80000100800 */
[----:B------:R-:W2:Y:S04]  /*440e0*/  LDL R6, [R1+0x3638] ;  /* 0x0036380001067983 */ /* 0x000ea80000100800 */
[----:B------:R-:W2:Y:S01]  /*440f0*/  LDL R7, [R1+0x363c] ;  /* 0x00363c0001077983 */ /* 0x000ea20000100800 */
[----:B------:R-:W-:-:S02]  /*44100*/  ISETP.GT.AND P1, PT, R4, 0x68, PT ;  /* 0x000000680400780c */ /* 0x000fc40003f24270 */
[----:B------:R-:W-:Y:S01]  /*44110*/  PRMT R48, RZ, 0x7610, R48 ;  /* 0x00007610ff307816 */ /* 0x000fe20000000030 */
[----:B------:R-:W3:Y:S04]  /*44120*/  LDL R29, [R1+0x35f0] ;  /* 0x0035f000011d7983 */ /* 0x000ee80000100800 */
[----:B------:R-:W3:Y:S04]  /*44130*/  LDL R28, [R1+0x35f4] ;  /* 0x0035f400011c7983 */ /* 0x000ee80000100800 */
[----:B----4-:R-:W-:Y:S02]  /*44140*/  STL [R1+0x4f30], R51 ;  /* 0x004f303301007387 */ /* 0x010fe40000100800 */
[----:B--2---:R-:W-:-:S04]  /*44150*/  @P1 LOP3.LUT R7, R7, R6, RZ, 0x3c, !PT ;  /* 0x0000000607071212 */ /* 0x004fc800078e3cff */
[----:B------:R-:W-:-:S04]  /*44160*/  @P1 LOP3.LUT R6, R7, R6, RZ, 0x3c, !PT ;  /* 0x0000000607061212 */ /* 0x000fc800078e3cff */
[----:B------:R-:W-:-:S05]  /*44170*/  @P1 LOP3.LUT R7, R7, R6, RZ, 0x3c, !PT ;  /* 0x0000000607071212 */ /* 0x000fca00078e3cff */
[----:B------:R0:W2:Y:S04]  /*44180*/  @P1 LDG.E.U16 R48, desc[UR6][R6.64] ;  /* 0x0000000606301981 */ /* 0x0000a8000c1e1500 */
[----:B------:R-:W0:Y:S04]  /*44190*/  LDL R6, [R1+0x3630] ;  /* 0x0036300001067983 */ /* 0x000e280000100800 */
[----:B------:R-:W0:Y:S01]  /*441a0*/  LDL R7, [R1+0x3634] ;  /* 0x0036340001077983 */ /* 0x000e220000100800 */
[----:B------:R-:W-:Y:S02]  /*441b0*/  PRMT R41, RZ, 0x7610, R41 ;  /* 0x00007610ff297816 */ /* 0x000fe40000000029 */
[----:B------:R-:W-:-:S02]  /*441c0*/  ISETP.GT.AND P2, PT, R4, 0x6c, PT ;  /* 0x0000006c0400780c */ /* 0x000fc40003f44270 */
[----:B0-----:R-:W-:-:S04]  /*441d0*/  @P1 LOP3.LUT R7, R7, R6, RZ, 0x3c, !PT ;  /* 0x0000000607071212 */ /* 0x001fc800078e3cff */
[----:B------:R-:W-:-:S04]  /*441e0*/  @P1 LOP3.LUT R6, R7, R6, RZ, 0x3c, !PT ;  /* 0x0000000607061212 */ /* 0x000fc800078e3cff */
[----:B------:R-:W-:Y:S01]  /*441f0*/  @P1 LOP3.LUT R7, R7, R6, RZ, 0x3c, !PT ;  /* 0x0000000607071212 */ /* 0x000fe200078e3cff */
[----:B--2---:R-:W-:Y:S04]  /*44200*/  STL [R1+0x4f34], R48 ;  /* 0x004f343001007387 */ /* 0x004fe80000100800 */
[----:B------:R3:W2:Y:S04]  /*44210*/  @P1 LDG.E.U16 R41, desc[UR6][R6.64] ;  /* 0x0000000606291981 */ /* 0x0006a8000c1e1500 */
[----:B------:R-:W4:Y:S01]  /*44220*/  LDL R7, [R1+0x35f8] ;  /* 0x0035f80001077983 */ /* 0x000f220000100800 */
[----:B------:R-:W-:Y:S01]  /*44230*/  PRMT R36, RZ, 0x7610, R36 ;  /* 0x00007610ff247816 */ /* 0x000fe20000000024 */
[----:B---3--:R-:W-:Y:S01]  /*44240*/  @P2 IMAD.MOV.U32 R6, RZ, RZ, R59 ;  /* 0x000000ffff062224 */ /* 0x008fe200078e003b */
[----:B------:R-:W-:-:S02]  /*44250*/  PRMT R35, RZ, 0x7610, R35 ;  /* 0x00007610ff237816 */ /* 0x000fc40000000023 */
[C---:B------:R-:W-:Y:S02]  /*44260*/  ISETP.GT.AND P3, PT, R4.reuse, 0x70, PT ;  /* 0x000000700400780c */ /* 0x040fe40003f64270 */
[----:B------:R-:W-:Y:S02]  /*44270*/  PRMT R30, RZ, 0x7610, R30 ;  /* 0x00007610ff1e7816 */ /* 0x000fe4000000001e */
[----:B------:R-:W-:Y:S02]  /*44280*/  PRMT R27, RZ, 0x7610, R27 ;  /* 0x00007610ff1b7816 */ /* 0x000fe4000000001b */
[----:B------:R-:W-:Y:S02]  /*44290*/  ISETP.GT.AND P1, PT, R4, 0x74, PT ;  /* 0x000000740400780c */ /* 0x000fe40003f24270 */
[----:B------:R-:W-:Y:S01]  /*442a0*/  PRMT R26, RZ, 0x7610, R26 ;  /* 0x00007610ff1a7816 */ /* 0x000fe2000000001a */
[----:B------:R-:W3:Y:S04]  /*442b0*/  LDL R59, [R1+0x3574] ;  /* 0x00357400013b7983 */ /* 0x000ee80000100800 */
[----:B----4-:R0:W4:Y:S02]  /*442c0*/  @P2 LDG.E.U16 R36, desc[UR6][R6.64] ;  /* 0x0000000606242981 */ /* 0x010124000c1e1500 */
[----:B0-----:R-:W-:-:S02]  /*442d0*/  @P2 IMAD.MOV.U32 R6, RZ, RZ, R28 ;  /* 0x000000ffff062224 */ /* 0x001fc400078e001c */
[----:B------:R-:W-:Y:S01]  /*442e0*/  @P2 IMAD.MOV.U32 R7, RZ, RZ, R29 ;  /* 0x000000ffff072224 */ /* 0x000fe200078e001d */
[----:B------:R-:W2:Y:S04]  /*442f0*/  LDL R28, [R1+0x353c] ;  /* 0x00353c00011c7983 */ /* 0x000ea80000100800 */
[----:B------:R-:W4:Y:S04]  /*44300*/  LDL R29, [R1+0x3538] ;  /* 0x00353800011d7983 */ /* 0x000f280000100800 */
[----:B------:R0:W4:Y:S04]  /*44310*/  @P2 LDG.E.U16 R35, desc[UR6][R6.64] ;  /* 0x0000000606232981 */ /* 0x000128000c1e1500 */
[----:B------:R-:W0:Y:S04]  /*44320*/  LDL R6, [R1+0x35b8] ;  /* 0x0035b80001067983 */ /* 0x000e280000100800 */
[----:B------:R-:W0:Y:S02]  /*44330*/  LDL R7, [R1+0x35bc] ;  /* 0x0035bc0001077983 */ /* 0x000e240000100800 */
[----:B0-----:R-:W-:-:S04]  /*44340*/  @P3 LOP3.LUT R7, R7, R6, RZ, 0x3c, !PT ;  /* 0x0000000607073212 */ /* 0x001fc800078e3cff */
[----:B------:R-:W-:-:S04]  /*44350*/  @P3 LOP3.LUT R6, R7, R6, RZ, 0x3c, !PT ;  /* 0x0000000607063212 */ /* 0x000fc800078e3cff */
[----:B------:R-:W-:-:S05]  /*44360*/  @P3 LOP3.LUT R7, R7, R6, RZ, 0x3c, !PT ;  /* 0x0000000607073212 */ /* 0x000fca00078e3cff */
        /* <DEDUP_REMOVED lines=13> */
[----:B------:R-:W2:Y:S01]  /*44440*/  LDL R7, [R1+0x3570] ;  /* 0x0035700001077983 */ /* 0x000ea20000100800 */
[----:B------:R-:W-:Y:S02]  /*44450*/  ISETP.GT.AND P2, PT, R4, 0x78, PT ;  /* 0x000000780400780c */ /* 0x000fe40003f44270 */
[----:B------:R-:W-:Y:S01]  /*44460*/  PRMT R25, RZ, 0x7610, R25 ;  /* 0x00007610ff197816 */ /* 0x000fe20000000019 */
[----:B---3--:R-:W-:Y:S01]  /*44470*/  @P1 IMAD.MOV.U32 R6, RZ, RZ, R59 ;  /* 0x000000ffff061224 */ /* 0x008fe200078e003b */
[----:B------:R-:W-:Y:S02]  /*44480*/  PRMT R24, RZ, 0x7610, R24 ;  /* 0x00007610ff187816 */ /* 0x000fe40000000018 */
[----:B------:R-:W-:-:S02]  /*44490*/  PRMT R23, RZ, 0x7610, R23 ;  /* 0x00007610ff177816 */ /* 0x000fc40000000017 */
[----:B------:R-:W-:Y:S02]  /*444a0*/  ISETP.GT.AND P3, PT, R4, 0x7c, PT ;  /* 0x0000007c0400780c */ /* 0x000fe40003f64270 */
[----:B------:R-:W-:Y:S02]  /*444b0*/  PRMT R22, RZ, 0x7610, R22 ;  /* 0x00007610ff167816 */ /* 0x000fe40000000016 */
[----:B------:R-:W-:Y:S01]  /*444c0*/  PRMT R21, RZ, 0x7610, R21 ;  /* 0x00007610ff157816 */ /* 0x000fe20000000015 */
[----:B------:R-:W3:Y:S04]  /*444d0*/  LDL R59, [R1+0x36ec] ;  /* 0x0036ec00013b7983 */ /* 0x000ee80000100800 */
[----:B--2---:R0:W2:Y:S02]  /*444e0*/  @P1 LDG.E.U16 R25, desc[UR6][R6.64] ;  /* 0x0000000606191981 */ /* 0x0040a4000c1e1500 */
[----:B0-----:R-:W-:-:S02]  /*444f0*/  @P2 IMAD.MOV.U32 R6, RZ, RZ, R28 ;  /* 0x000000ffff062224 */ /* 0x001fc400078e001c */
[----:B----4-:R-:W-:Y:S01]  /*44500*/  @P2 IMAD.MOV.U32 R7, RZ, RZ, R29 ;  /* 0x000000ffff072224 */ /* 0x010fe200078e001d */
[----:B------:R-:W-:Y:S02]  /*44510*/  ISETP.GT.AND P1, PT, R4, 0x5d, PT ;  /* 0x0000005d0400780c */ /* 0x000fe40003f24270 */
[----:B------:R-:W-:Y:S01]  /*44520*/  PRMT R58, RZ, 0x7610, R58 ;  /* 0x00007610ff3a7816 */ /* 0x000fe2000000003a */
[----:B------:R-:W4:Y:S04]  /*44530*/  LDL R29, [R1+0x36e0] ;  /* 0x0036e000011d7983 */ /* 0x000f280000100800 */
[----:B------:R0:W2:Y:S04]  /*44540*/  @P2 LDG.E.U16 R24, desc[UR6][R6.64] ;  /* 0x0000000606182981 */ /* 0x0000a8000c1e1500 */
[----:B------:R-:W4:Y:S04]  /*44550*/  LDL R28, [R1+0x36e4] ;  /* 0x0036e400011c7983 */ /* 0x000f280000100800 */
[----:B------:R-:W0:Y:S04]  /*44560*/  LDL R6, [R1+0x3530] ;  /* 0x0035300001067983 */ /* 0x000e280000100800 */
[----:B------:R-:W0:Y:S02]  /*44570*/  LDL R7, [R1+0x3534] ;  /* 0x0035340001077983 */ /* 0x000e240000100800 */
[----:B0-----:R-:W-:-:S04]  /*44580*/  @P2 LOP3.LUT R7, R7, R6, RZ, 0x3c, !PT ;  /* 0x0000000607072212 */ /* 0x001fc800078e3cff */
[----:B------:R-:W-:-:S04]  /*44590*/  @P2 LOP3.LUT R6, R7, R6, RZ, 0x3c, !PT ;  /* 0x0000000607062212 */ /* 0x000fc800078e3cff */
[----:B------:R-:W-:-:S05]  /*445a0*/  @P2 LOP3.LUT R7, R7, R6, RZ, 0x3c, !PT ;  /* 0x0000000607072212 */ /* 0x000fca00078e3cff */
[----:B------:R0:W2:Y:S04]  /*445b0*/  @P2 LDG.E.U16 R23, desc[UR6][R6.64] ;  /* 0x0000000606172981 */ /* 0x0000a8000c1e1500 */
        /* <DEDUP_REMOVED lines=12> */
[----:B------:R-:W4:Y:S01]  /*44680*/  LDL R7, [R1+0x36e8] ;  /* 0x0036e80001077983 */ /* 0x000f220000100800 */
[----:B---3--:R-:W-:Y:S01]  /*44690*/  @P1 IMAD.MOV.U32 R6, RZ, RZ, R59 ;  /* 0x000000ffff061224 */ /* 0x008fe200078e003b */
[----:B------:R-:W-:Y:S02]  /*446a0*/  PRMT R57, RZ, 0x7610, R57 ;  /* 0x00007610ff397816 */ /* 0x000fe40000000039 */
[----:B------:R-:W3:Y:S04]  /*446b0*/  LDL R59, [R1+0x3664] ;  /* 0x00366400013b7983 */ /* 0x000ee80000100800 */
[----:B----4-:R0:W4:Y:S02]  /*446c0*/  @P1 LDG.E.U16 R58, desc[UR6][R6.64] ;  /* 0x00000006063a1981 */ /* 0x010124000c1e1500 */
[----:B0-----:R-:W-:-:S02]  /*446d0*/  @P1 IMAD.MOV.U32 R6, RZ, RZ, R28 ;  /* 0x000000ffff061224 */ /* 0x001fc400078e001c */
[----:B------:R-:W-:-:S05]  /*446e0*/  @P1 IMAD.MOV.U32 R7, RZ, RZ, R29 ;  /* 0x000000ffff071224 */ /* 0x000fca00078e001d */
[----:B------:R0:W2:Y:S04]  /*446f0*/  @P1 LDG.E.U16 R57, desc[UR6][R6.64] ;  /* 0x0000000606391981 */ /* 0x0000a8000c1e1500 */
[----:B----4-:R-:W-:Y:S04]  /*44700*/  STL [R1+0x4f18], R58 ;  /* 0x004f183a01007387 */ /* 0x010fe80000100800 */
[----:B------:R-:W0:Y:S04]  /*44710*/  LDL R6, [R1+0x36a8] ;  /* 0x0036a80001067983 */ /* 0x000e280000100800 */
[----:B------:R-:W0:Y:S01]  /*44720*/  LDL R7, [R1+0x36ac] ;  /* 0x0036ac0001077983 */ /* 0x000e220000100800 */
[----:B------:R-:W-:-:S02]  /*44730*/  ISETP.GT.AND P2, PT, R4, 0x61, PT ;  /* 0x000000610400780c */ /* 0x000fc40003f44270 */
[----:B------:R-:W-:Y:S02]  /*44740*/  PRMT R54, RZ, 0x7610, R54 ;  /* 0x00007610ff367816 */ /* 0x000fe40000000036 */
[----:B------:R-:W-:Y:S02]  /*44750*/  PRMT R53, RZ, 0x7610, R53 ;  /* 0x00007610ff357816 */ /* 0x000fe40000000035 */
[----:B------:R-:W-:Y:S02]  /*44760*/  ISETP.GT.AND P3, PT, R4, 0x65, PT ;  /* 0x000000650400780c */ /* 0x000fe40003f64270 */
[----:B------:R-:W-:Y:S01]  /*44770*/  PRMT R50, RZ, 0x7610, R50 ;  /* 0x00007610ff327816 */ /* 0x000fe20000000032 */
[----:B------:R-:W4:Y:S04]  /*44780*/  LDL R29, [R1+0x3628] ;  /* 0x00362800011d7983 */ /* 0x000f280000100800 */
[----:B------:R-:W2:Y:S01]  /*44790*/  LDL R28, [R1+0x362c] ;  /* 0x00362c00011c7983 */ /* 0x000ea20000100800 */
        /* <DEDUP_REMOVED lines=29> */
[----:B------:R-:W4:Y:S04]  /*44970*/  LDL R28, [R1+0x35a4] ;  /* 0x0035a400011c7983 */ /* 0x000f280000100800 */
[----:B------:R-:W2:Y:S04]  /*44980*/  LDL R29, [R1+0x35a0] ;  /* 0x0035a000011d7983 */ /* 0x000ea80000100800 */
        /* <DEDUP_REMOVED lines=14> */
[----:B------:R-:W0:Y:S01]  /*44a70*/  LDL R7, [R1+0x35e4] ;  /* 0x0035e40001077983 */ /* 0x000e220000100800 */
[----:B------:R-:W-:Y:S02]  /*44a80*/  ISETP.GT.AND P3, PT, R4, 0x71, PT ;  /* 0x000000710400780c */ /* 0x000fe40003f64270 */
[----:B0-----:R-:W-:-:S04]  /*44a90*/  @P2 LOP3.LUT R7, R7, R6, RZ, 0x3c, !PT ;  /* 0x0000000607072212 */ /* 0x001fc800078e3cff */
[----:B------:R-:W-:-:S04]  /*44aa0*/  @P2 LOP3.LUT R6, R7, R6, RZ, 0x3c, !PT ;  /* 0x0000000607062212 */ /* 0x000fc800078e3cff */
[----:B------:R-:W-:-:S05]  /*44ab0*/  @P2 LOP3.LUT R7, R7, R6, RZ, 0x3c, !PT ;  /* 0x0000000607072212 */ /* 0x000fca00078e3cff */
[----:B------:R3:W2:Y:S04]  /*44ac0*/  @P2 LDG.E.U16 R33, desc[UR6][R6.64] ;  /* 0x0000000606212981 */ /* 0x0006a8000c1e1500 */
[----:B------:R-:W4:Y:S01]  /*44ad0*/  LDL R7, [R1+0x35a8] ;  /* 0x0035a80001077983 */ /* 0x000f220000100800 */
[----:B------:R-:W-:Y:S01]  /*44ae0*/  PRMT R20, RZ, 0x7610, R20 ;  /* 0x00007610ff147816 */ /* 0x000fe20000000014 */
[----:B---3--:R-:W-:Y:S01]  /*44af0*/  @P3 IMAD.MOV.U32 R6, RZ, RZ, R59 ;  /* 0x000000ffff063224 */ /* 0x008fe200078e003b */
[----:B------:R-:W-:Y:S02]  /*44b00*/  PRMT R19, RZ, 0x7610, R19 ;  /* 0x00007610ff137816 */ /* 0x000fe40000000013 */
[----:B------:R-:W-:Y:S02]  /*44b10*/  ISETP.GT.AND P1, PT, R4, 0x75, PT ;  /* 0x000000750400780c */ /* 0x000fe40003f24270 */
[----:B------:R-:W-:-:S02]  /*44b20*/  PRMT R18, RZ, 0x7610, R18 ;  /* 0x00007610ff127816 */ /* 0x000fc40000000012 */
[----:B------:R-:W-:Y:S02]  /*44b30*/  PRMT R17, RZ, 0x7610, R17 ;  /* 0x00007610ff117816 */ /* 0x000fe40000000011 */
[----:B------:R-:W-:Y:S02]  /*44b40*/  ISETP.GT.AND P2, PT, R4, 0x79, PT ;  /* 0x000000790400780c */ /* 0x000fe40003f44270 */
[----:B------:R-:W-:Y:S01]  /*44b50*/  PRMT R16, RZ, 0x7610, R16 ;  /* 0x00007610ff107816 */ /* 0x000fe20000000010 */
[----:B------:R-:W3:Y:S04]  /*44b60*/  LDL R59, [R1+0x3524] ;  /* 0x00352400013b7983 */ /* 0x000ee80000100800 */
[----:B----4-:R0:W4:Y:S02]  /*44b70*/  @P3 LDG.E.U16 R20, desc[UR6][R6.64] ;  /* 0x0000000606143981 */ /* 0x010124000c1e1500 */
[----:B0-----:R-:W-:Y:S01]  /*44b80*/  @P3 MOV R6, R28 ;  /* 0x0000001c00063202 */ /* 0x001fe20000000f00 */
[----:B--2---:R-:W-:Y:S01]  /*44b90*/  @P3 IMAD.MOV.U32 R7, RZ, RZ, R29 ;  /* 0x000000ffff073224 */ /* 0x004fe200078e001d */
        /* <DEDUP_REMOVED lines=28> */
[----:B------:R-:W-:Y:S01]  /*44d60*/  PRMT R47, RZ, 0x7610, R47 ;  /* 0x00007610ff2f7816 */ /* 0x000fe2000000002f */
[----:B------:R-:W3:Y:S04]  /*44d70*/  LDL R59, [R1+0x36d4] ;  /* 0x0036d400013b7983 */ /* 0x000ee80000100800 */
[----:B--2---:R0:W2:Y:S02]  /*44d80*/  @P2 LDG.E.U16 R15, desc[UR6][R6.64] ;  /* 0x00000006060f2981 */ /* 0x0040a4000c1e1500 */
[----:B0-----:R-:W-:Y:S02]  /*44d90*/  @P3 IMAD.MOV.U32 R6, RZ, RZ, R28 ;  /* 0x000000ffff063224 */ /* 0x001fe400078e001c */
[----:B----4-:R-:W-:Y:S01]  /*44da0*/  @P3 IMAD.MOV.U32 R7, RZ, RZ, R29 ;  /* 0x000000ffff073224 */ /* 0x010fe200078e001d */
        /* <DEDUP_REMOVED lines=15> */
[----:B------:R3:W4:Y:S04]  /*44ea0*/  @P1 LDG.E.U16 R47, desc[UR6][R6.64] ;  /* 0x00000006062f1981 */ /* 0x000728000c1e1500 */
[----:B------:R-:W2:Y:S01]  /*44eb0*/  LDL R7, [R1+0x36d0] ;  /* 0x0036d00001077983 */ /* 0x000ea20000100800 */
[----:B---3--:R-:W-:Y:S01]  /*44ec0*/  @P1 IMAD.MOV.U32 R6, RZ, RZ, R59 ;  /* 0x000000ffff061224 */ /* 0x008fe200078e003b */
[----:B------:R-:W-:Y:S02]  /*44ed0*/  ISETP.GT.AND P2, PT, R4, 0x62, PT ;  /* 0x000000620400780c */ /* 0x000fe40003f44270 */
[----:B------:R-:W-:Y:S02]  /*44ee0*/  PRMT R45, RZ, 0x7610, R45 ;  /* 0x00007610ff2d7816 */ /* 0x000fe4000000002d */
[----:B--2---:R0:W2:Y:S04]  /*44ef0*/  @P1 LDG.E.U16 R46, desc[UR6][R6.64] ;  /* 0x00000006062e1981 */ /* 0x0040a8000c1e1500 */
[----:B----4-:R-:W-:Y:S04]  /*44f00*/  STL [R1+0x4ebc], R47 ;  /* 0x004ebc2f01007387 */ /* 0x010fe80000100800 */
[----:B------:R-:W3:Y:S01]  /*44f10*/  LDL R59, [R1+0x3654] ;  /* 0x00365400013b7983 */ /* 0x000ee20000100800 */
[----:B0-----:R-:W-:-:S02]  /*44f20*/  @P2 IMAD.MOV.U32 R6, RZ, RZ, R28 ;  /* 0x000000ffff062224 */ /* 0x001fc400078e001c */
[----:B------:R-:W-:-:S05]  /*44f30*/  @P2 IMAD.MOV.U32 R7, RZ, RZ, R29 ;  /* 0x000000ffff072224 */ /* 0x000fca00078e001d */
[----:B------:R-:W4:Y:S04]  /*44f40*/  @P2 LDG.E.U16 R45, desc[UR6][R6.64] ;  /* 0x00000006062d2981 */ /* 0x000f28000c1e1500 */
[----:B--2---:R-:W-:Y:S04]  /*44f50*/  STL [R1+0x4ec0], R46 ;  /* 0x004ec02e01007387 */ /* 0x004fe80000100800 */
[----:B------:R-:W2:Y:S04]  /*44f60*/  LDL R6, [R1+0x3690] ;  /* 0x0036900001067983 */ /* 0x000ea80000100800 */
[----:B------:R-:W2:Y:S01]  /*44f70*/  LDL R7, [R1+0x3694] ;  /* 0x0036940001077983 */ /* 0x000ea20000100800 */
[----:B------:R-:W-:-:S03]  /*44f80*/  PRMT R44, RZ, 0x7610, R44 ;  /* 0x00007610ff2c7816 */ /* 0x000fc6000000002c */
[----:B------:R-:W3:Y:S04]  /*44f90*/  LDL R29, [R1+0x3618] ;  /* 0x00361800011d7983 */ /* 0x000ee80000100800 */
[----:B------:R-:W3:Y:S04]  /*44fa0*/  LDL R28, [R1+0x361c] ;  /* 0x00361c00011c7983 */ /* 0x000ee80000100800 */
[----:B----4-:R-:W-:Y:S01]  /*44fb0*/  STL [R1+0x4ec4], R45 ;  /* 0x004ec42d01007387 */ /* 0x010fe20000100800 */
        /* <DEDUP_REMOVED lines=16> */
[----:B------:R-:W-:-:S02]  /*450c0*/  ISETP.GT.AND P1, PT, R4, 0x6a, PT ;  /* 0x0000006a0400780c */ /* 0x000fc40003f24270 */
[----:B------:R-:W-:Y:S02]  /*450d0*/  PRMT R38, RZ, 0x7610, R38 ;  /* 0x00007610ff267816 */ /* 0x000fe40000000026 */
[----:B----4-:R0:W3:Y:S04]  /*450e0*/  @P3 LDG.E.U16 R42, desc[UR6][R6.64] ;  /* 0x00000006062a3981 */ /* 0x0100e8000c1e1500 */
[----:B--2---:R-:W-:Y:S04]  /*450f0*/  STL [R1+0x4ecc], R43 ;  /* 0x004ecc2b01007387 */ /* 0x004fe80000100800 */
[----:B------:R-:W2:Y:S01]  /*45100*/  LDL R59, [R1+0x35d4] ;  /* 0x0035d400013b7983 */ /* 0x000ea20000100800 */
[----:B0-----:R-:W-:-:S02]  /*45110*/  @P1 IMAD.MOV.U32 R6, RZ, RZ, R28 ;  /* 0x000000ffff061224 */ /* 0x001fc400078e001c */
[----:B------:R-:W-:-:S05]  /*45120*/  @P1 IMAD.MOV.U32 R7, RZ, RZ, R29 ;  /* 0x000000ffff071224 */ /* 0x000fca00078e001d */
[----:B------:R-:W4:Y:S04]  /*45130*/  @P1 LDG.E.U16 R38, desc[UR6][R6.64] ;  /* 0x0000000606261981 */ /* 0x000f28000c1e1500 */
[----:B---3--:R-:W-:Y:S04]  /*45140*/  STL [R1+0x4ed0], R42 ;  /* 0x004ed02a01007387 */ /* 0x008fe80000100800 */
[----:B------:R-:W3:Y:S04]  /*45150*/  LDL R6, [R1+0x3610] ;  /* 0x0036100001067983 */ /* 0x000ee80000100800 */
[----:B------:R-:W3:Y:S01]  /*45160*/  LDL R7, [R1+0x3614] ;  /* 0x0036140001077983 */ /* 0x000ee20000100800 */
[----:B------:R-:W-:-:S03]  /*45170*/  PRMT R37, RZ, 0x7610, R37 ;  /* 0x00007610ff257816 */ /* 0x000fc60000000025 */
[----:B------:R-:W2:Y:S04]  /*45180*/  LDL R29, [R1+0x3598] ;  /* 0x00359800011d7983 */ /* 0x000ea80000100800 */
[----:B------:R-:W2:Y:S04]  /*45190*/  LDL R28, [R1+0x359c] ;  /* 0x00359c00011c7983 */ /* 0x000ea80000100800 */
[----:B----4-:R-:W-:Y:S01]  /*451a0*/  STL [R1+0x4ed4], R38 ;  /* 0x004ed42601007387 */ /* 0x010fe20000100800 */
[----:B---3--:R-:W-:-:S04]  /*451b0*/  @P1 LOP3.LUT R7, R7, R6, RZ, 0x3c, !PT ;  /* 0x0000000607071212 */ /* 0x008fc800078e3cff */
[----:B------:R-:W-:-:S04]  /*451c0*/  @P1 LOP3.LUT R6, R7, R6, RZ, 0x3c, !PT ;  /* 0x0000000607061212 */ /* 0x000fc800078e3cff */
[----:B------:R-:W-:-:S05]  /*451d0*/  @P1 LOP3.LUT R7, R7, R6, RZ, 0x3c, !PT ;  /* 0x0000000607071212 */ /* 0x000fca00078e3cff */
[----:B------:R0:W3:Y:S04]  /*451e0*/  @P1 LDG.E.U16 R37, desc[UR6][R6.64] ;  /* 0x0000000606251981 */ /* 0x0000e8000c1e1500 */
[----:B------:R-:W0:Y:S04]  /*451f0*/  LDL R6, [R1+0x35d8] ;  /* 0x0035d80001067983 */ /* 0x000e280000100800 */
[----:B------:R-:W0:Y:S01]  /*45200*/  LDL R7, [R1+0x35dc] ;  /* 0x0035dc0001077983 */ /* 0x000e220000100800 */
[----:B------:R-:W-:Y:S02]  /*45210*/  ISETP.GT.AND P2, PT, R4, 0x6e, PT ;  /* 0x0000006e0400780c */ /* 0x000fe40003f44270 */
[----:B------:R-:W-:-:S11]  /*45220*/  PRMT R32, RZ, 0x7610, R32 ;  /* 0x00007610ff207816 */ /* 0x000fd60000000020 */
[----:B0-----:R-:W-:-:S04]  /*45230*/  @P2 LOP3.LUT R7, R7, R6, RZ, 0x3c, !PT ;  /* 0x0000000607072212 */ /* 0x001fc800078e3cff */
[----:B------:R-:W-:-:S04]  /*45240*/  @P2 LOP3.LUT R6, R7, R6, RZ, 0x3c, !PT ;  /* 0x0000000607062212 */ /* 0x000fc800078e3cff */
[----:B------:R-:W-:Y:S01]  /*45250*/  @P2 LOP3.LUT R7, R7, R6, RZ, 0x3c, !PT ;  /* 0x0000000607072212 */ /* 0x000fe200078e3cff */
[----:B---3--:R-:W-:Y:S04]  /*45260*/  STL [R1+0x4ed8], R37 ;  /* 0x004ed82501007387 */ /* 0x008fe80000100800 */
[----:B------:R2:W3:Y:S04]  /*45270*/  @P2 LDG.E.U16 R32, desc[UR6][R6.64] ;  /* 0x0000000606202981 */ /* 0x0004e8000c1e1500 */
[----:B------:R-:W4:Y:S01]  /*45280*/  LDL R7, [R1+0x35d0] ;  /* 0x0035d00001077983 */ /* 0x000f220000100800 */
[----:B------:R-:W-:Y:S01]  /*45290*/  PRMT R31, RZ, 0x7610, R31 ;  /* 0x00007610ff1f7816 */ /* 0x000fe2000000001f */
[----:B--2---:R-:W-:Y:S01]  /*452a0*/  @P2 IMAD.MOV.U32 R6, RZ, RZ, R59 ;  /* 0x000000ffff062224 */ /* 0x004fe200078e003b */
[----:B------:R-:W-:-:S02]  /*452b0*/  ISETP.GT.AND P3, PT, R4, 0x72, PT ;  /* 0x000000720400780c */ /* 0x000fc40003f64270 */
[----:B------:R-:W-:Y:S02]  /*452c0*/  PRMT R12, RZ, 0x7610, R12 ;  /* 0x00007610ff0c7816 */ /* 0x000fe4000000000c */
[----:B----4-:R0:W2:Y:S04]  /*452d0*/  @P2 LDG.E.U16 R31, desc[UR6][R6.64] ;  /* 0x00000006061f2981 */ /* 0x0100a8000c1e1500 */
[----:B---3--:R-:W-:Y:S04]  /*452e0*/  STL [R1+0x4edc], R32 ;  /* 0x004edc2001007387 */ /* 0x008fe80000100800 */
        /* <DEDUP_REMOVED lines=28> */
[----:B------:R-:W-:-:S11]  /*454b0*/  PRMT R8, RZ, 0x7610, R8 ;  /* 0x00007610ff087816 */ /* 0x000fd60000000008 */
[----:B------:R-:W3:Y:S04]  /*454c0*/  @P2 LDG.E.U16 R8, desc[UR6][R28.64] ;  /* 0x000000061c082981 */ /* 0x000ee8000c1e1500 */
[----:B----4-:R-:W4:Y:S04]  /*454d0*/  @P1 LDG.E.U16 R9, desc[UR6][R6.64] ;  /* 0x0000000606091981 */ /* 0x010f28000c1e1500 */
[----:B--2---:R-:W-:Y:S04]  /*454e0*/  STL [R1+0x4eec], R10 ;  /* 0x004eec0a01007387 */ /* 0x004fe80000100800 */
[----:B----4-:R-:W-:Y:S04]  /*454f0*/  STL [R1+0x4ef0], R9 ;  /* 0x004ef00901007387 */ /* 0x010fe80000100800 */
[----:B------:R-:W2:Y:S04]  /*45500*/  LDL R28, [R1+0x3510] ;  /* 0x00351000011c7983 */ /* 0x000ea80000100800 */
[----:B------:R-:W2:Y:S01]  /*45510*/  LDL R29, [R1+0x3514] ;  /* 0x00351400011d7983 */ /* 0x000ea20000100800 */
[----:B------:R-:W-:-:S03]  /*45520*/  PRMT R7, RZ, 0x7610, R7 ;  /* 0x00007610ff077816 */ /* 0x000fc60000000007 */
        /* <DEDUP_REMOVED lines=15> */
[----:B------:R-:W0:Y:S04]  /*45620*/  LDL R28, [R1+0x34d0] ;  /* 0x0034d000011c7983 */ /* 0x000e280000100800 */
[----:B------:R-:W0:Y:S01]  /*45630*/  LDL R29, [R1+0x34d4] ;  /* 0x0034d400011d7983 */ /* 0x000e220000100800 */
[----:B------:R-:W-:-:S02]  /*45640*/  PRMT R5, RZ, 0x7610, R5 ;  /* 0x00007610ff057816 */ /* 0x000fc40000000005 */
[----:B0-----:R-:W-:-:S04]  /*45650*/  @P3 LOP3.LUT R29, R29, R28, RZ, 0x3c, !PT ;  /* 0x0000001c1d1d3212 */ /* 0x001fc800078e3cff */
[----:B------:R-:W-:-:S04]  /*45660*/  @P3 LOP3.LUT R28, R29, R28, RZ, 0x3c, !PT ;  /* 0x0000001c1d1c3212 */ /* 0x000fc800078e3cff */
[----:B------:R-:W-:Y:S01]  /*45670*/  @P3 LOP3.LUT R29, R29, R28, RZ, 0x3c, !PT ;  /* 0x0000001c1d1d3212 */ /* 0x000fe200078e3cff */
[----:B--2---:R-:W-:Y:S04]  /*45680*/  STL [R1+0x4efc], R6 ;  /* 0x004efc0601007387 */ /* 0x004fe80000100800 */
[----:B------:R4:W2:Y:S04]  /*45690*/  @P3 LDG.E.U16 R5, desc[UR6][R28.64] ;  /* 0x000000061c053981 */ /* 0x0008a8000c1e1500 */
[----:B------:R-:W3:Y:S01]  /*456a0*/  LDL R29, [R1+0x3880] ;  /* 0x00388000011d7983 */ /* 0x000ee20000100800 */
[----:B------:R-:W-:Y:S01]  /*456b0*/  PRMT R0, RZ, 0x7610, R0 ;  /* 0x00007610ff007816 */ /* 0x000fe20000000000 */
[----:B----4-:R-:W-:-:S05]  /*456c0*/  @P0 IMAD.MOV.U32 R28, RZ, RZ, R59 ;  /* 0x000000ffff1c0224 */ /* 0x010fca00078e003b */
[----:B---3--:R-:W3:Y:S04]  /*456d0*/  @P0 LDG.E.U16 R0, desc[UR6][R28.64] ;  /* 0x000000061c000981 */ /* 0x008ee8000c1e1500 */
[----:B--2---:R0:W-:Y:S04]  /*456e0*/  STL [R1+0x4f00], R5 ;  /* 0x004f000501007387 */ /* 0x0041e80000100800 */
[----:B------:R-:W2:Y:S04]  /*456f0*/  LDL R59, [R1+0x3804] ;  /* 0x00380400013b7983 */ /* 0x000ea80000100800 */
[----:B0-----:R-:W4:Y:S01]  /*45700*/  LDL R5, [R1+0x384c] ;  /* 0x00384c0001057983 */ /* 0x001f220000100800 */
[----:B------:R-:W-:-:S03]  /*45710*/  ISETP.GT.AND P1, PT, R4, 0x47, PT ;  /* 0x000000470400780c */ /* 0x000fc60003f24270 */
[----:B---3--:R0:W-:Y:S04]  /*45720*/  STL [R1+0x16b0], R0 ;  /* 0x0016b00001007387 */ /* 0x0081e80000100800 */
[----:B0-----:R-:W3:Y:S04]  /*45730*/  LDL.LU R0, [R1+0x4f3c] ;  /* 0x004f3c0001007983 */ /* 0x001ee80000300800 */
[----:B------:R-:W2:Y:S01]  /*45740*/  LDL R29, [R1+0x3848] ;  /* 0x00384800011d7983 */ /* 0x000ea20000100800 */
[----:B------:R-:W-:Y:S01]  /*45750*/  PRMT R58, RZ, 0x7610, R58 ;  /* 0x00007610ff3a7816 */ /* 0x000fe2000000003a */
[----:B----4-:R-:W-:-:S05]  /*45760*/  @P1 IMAD.MOV.U32 R28, RZ, RZ, R5 ;  /* 0x000000ffff1c1224 */ /* 0x010fca00078e0005 */
[----:B--2---:R0:W2:Y:S04]  /*45770*/  @P1 LDG.E.U16 R58, desc[UR6][R28.64] ;  /* 0x000000061c3a1981 */ /* 0x0040a8000c1e1500 */
[----:B------:R-:W0:Y:S04]  /*45780*/  LDL R28, [R1+0x3840] ;  /* 0x00384000011c7983 */ /* 0x000e280000100800 */
[----:B------:R-:W0:Y:S01]  /*45790*/  LDL R29, [R1+0x3844] ;  /* 0x00384400011d7983 */ /* 0x000e220000100800 */
[----:B------:R-:W-:Y:S02]  /*457a0*/  PRMT R47, RZ, 0x7610, R47 ;  /* 0x00007610ff2f7816 */ /* 0x000fe4000000002f */
[----:B0-----:R-:W-:-:S04]  /*457b0*/  @P1 LOP3.LUT R29, R29, R28, RZ, 0x3c, !PT ;  /* 0x0000001c1d1d1212 */ /* 0x001fc800078e3cff */
[----:B------:R-:W-:-:S04]  /*457c0*/  @P1 LOP3.LUT R28, R29, R28, RZ, 0x3c, !PT ;  /* 0x0000001c1d1c1212 */ /* 0x000fc800078e3cff */
[----:B------:R-:W-:Y:S01]  /*457d0*/  @P1 LOP3.LUT R29, R29, R28, RZ, 0x3c, !PT ;  /* 0x0000001c1d1d1212 */ /* 0x000fe200078e3cff */
[----:B--2---:R0:W-:Y:S01]  /*457e0*/  STL [R1+0x16b4], R58 ;  /* 0x0016b43a01007387 */ /* 0x0041e20000100800 */
[----:B------:R-:W-:Y:S02]  /*457f0*/  ISETP.GT.AND P2, PT, R4, 0x4b, PT ;  /* 0x0000004b0400780c */ /* 0x000fe40003f44270 */
[----:B---3--:R-:W-:Y:S01]  /*45800*/  PRMT R0, RZ, 0x7610, R0 ;  /* 0x00007610ff007816 */ /* 0x008fe20000000000 */
[----:B------:R-:W2:Y:S04]  /*45810*/  LDL R5, [R1+0x37cc] ;  /* 0x0037cc0001057983 */ /* 0x000ea80000100800 */
[----:B------:R1:W3:Y:S04]  /*45820*/  @P1 LDG.E.U16 R47, desc[UR6][R28.64] ;  /* 0x000000061c2f1981 */ /* 0x0002e8000c1e1500 */
[----:B0-----:R-:W4:Y:S04]  /*45830*/  LDL R58, [R1+0x37c8] ;  /* 0x0037c800013a7983 */ /* 0x001f280000100800 */
[----:B------:R-:W1:Y:S04]  /*45840*/  LDL R28, [R1+0x3808] ;  /* 0x00380800011c7983 */ /* 0x000e680000100800 */
[----:B------:R-:W1:Y:S02]  /*45850*/  LDL R29, [R1+0x380c] ;  /* 0x00380c00011d7983 */ /* 0x000e640000100800 */
[----:B-1----:R-:W-:-:S04]  /*45860*/  @P2 LOP3.LUT R29, R29, R28, RZ, 0x3c, !PT ;  /* 0x0000001c1d1d2212 */ /* 0x002fc800078e3cff */
[----:B------:R-:W-:-:S04]  /*45870*/  @P2 LOP3.LUT R28, R29, R28, RZ, 0x3c, !PT ;  /* 0x0000001c1d1c2212 */ /* 0x000fc800078e3cff */
[----:B------:R-:W-:-:S05]  /*45880*/  @P2 LOP3.LUT R29, R29, R28, RZ, 0x3c, !PT ;  /* 0x0000001c1d1d2212 */ /* 0x000fca00078e3cff */
[----:B------:R-:W2:Y:S04]  /*45890*/  @P2 LDG.E.U16 R0, desc[UR6][R28.64] ;  /* 0x000000061c002981 */ /* 0x000ea8000c1e1500 */
[----:B---3--:R0:W-:Y:S04]  /*458a0*/  STL [R1+0x16b8], R47 ;  /* 0x0016b82f01007387 */ /* 0x0081e80000100800 */
[----:B0-----:R-:W3:Y:S04]  /*458b0*/  LDL R47, [R1+0x37c4] ;  /* 0x0037c400012f7983 */ /* 0x001ee80000100800 */
[----:B--2---:R0:W-:Y:S04]  /*458c0*/  STL [R1+0x16bc], R0 ;  /* 0x0016bc0001007387 */ /* 0x0041e80000100800 */
[----:B0-----:R-:W2:Y:S04]  /*458d0*/  LDL.LU R0, [R1+0x4f38] ;  /* 0x004f380001007983 */ /* 0x001ea80000300800 */
[----:B------:R-:W4:Y:S01]  /*458e0*/  LDL R29, [R1+0x3800] ;  /* 0x00380000011d7983 */ /* 0x000f220000100800 */
[----:B------:R-:W-:-:S02]  /*458f0*/  ISETP.GT.AND P0, PT, R4, 0x4f, PT ;  /* 0x0000004f0400780c */ /* 0x000fc40003f04270 */
[----:B------:R-:W-:Y:S01]  /*45900*/  PRMT R12, RZ, 0x7610, R12 ;  /* 0x00007610ff0c7816 */ /* 0x000fe2000000000c */
[----:B------:R-:W-:Y:S02]  /*45910*/  @P2 IMAD.MOV.U32 R28, RZ, RZ, R59 ;  /* 0x000000ffff1c2224 */ /* 0x000fe400078e003b */
[----:B------:R-:W3:Y:S01]  /*45920*/  LDL R59, [R1+0x3780] ;  /* 0x00378000013b7983 */ /* 0x000ee20000100800 */
[----:B--2---:R-:W-:-:S03]  /*45930*/  PRMT R0, RZ, 0x7610, R0 ;  /* 0x00007610ff007816 */ /* 0x004fc60000000000 */
[----:B----4-:R0:W2:Y:S04]  /*45940*/  @P2 LDG.E.U16 R12, desc[UR6][R28.64] ;  /* 0x000000061c0c2981 */ /* 0x0100a8000c1e1500 */
[----:B0-----:R-:W-:Y:S01]  /*45950*/  @P0 MOV R28, R5 ;  /* 0x00000005001c0202 */ /* 0x001fe20000000f00 */
[----:B------:R-:W-:-:S05]  /*45960*/  @P0 IMAD.MOV.U32 R29, RZ, RZ, R58 ;  /* 0x000000ffff1d0224 */ /* 0x000fca00078e003a */
[----:B------:R-:W4:Y:S04]  /*45970*/  @P0 LDG.E.U16 R0, desc[UR6][R28.64] ;  /* 0x000000061c000981 */ /* 0x000f28000c1e1500 */
[----:B--2---:R0:W-:Y:S04]  /*45980*/  STL [R1+0x16c8], R12 ;  /* 0x0016c80c01007387 */ /* 0x0041e80000100800 */
[----:B------:R-:W2:Y:S04]  /*45990*/  LDL R58, [R1+0x3748] ;  /* 0x00374800013a7983 */ /* 0x000ea80000100800 */
[----:B------:R-:W2:Y:S04]  /*459a0*/  LDL R5, [R1+0x374c] ;  /* 0x00374c0001057983 */ /* 0x000ea80000100800 */
[----:B0-----:R-:W2:Y:S04]  /*459b0*/  LDL R12, [R1+0x3784] ;  /* 0x00378400010c7983 */ /* 0x001ea80000100800 */
[----:B----4-:R-:W-:Y:S04]  /*459c0*/  STL [R1+0x16cc], R0 ;  /* 0x0016cc0001007387 */ /* 0x010fe80000100800 */
[----:B------:R-:W4:Y:S01]  /*459d0*/  LDL R29, [R1+0x37c0] ;  /* 0x0037c000011d7983 */ /* 0x000f220000100800 */
[----:B------:R-:W-:Y:S01]  /*459e0*/  PRMT R42, RZ, 0x7610, R42 ;  /* 0x00007610ff2a7816 */ /* 0x000fe2000000002a */
[----:B---3--:R-:W-:Y:S01]  /*459f0*/  @P0 IMAD.MOV.U32 R28, RZ, RZ, R47 ;  /* 0x000000ffff1c0224 */ /* 0x008fe200078e002f */
[----:B------:R-:W-:-:S02]  /*45a00*/  ISETP.GT.AND P1, PT, R4, 0x53, PT ;  /* 0x000000530400780c */ /* 0x000fc40003f24270 */
[----:B------:R-:W-:Y:S02]  /*45a10*/  ISETP.GT.AND P2, PT, R4, 0x57, PT ;  /* 0x000000570400780c */ /* 0x000fe40003f44270 */
[----:B------:R-:W-:Y:S02]  /*45a20*/  PRMT R61, RZ, 0x7610, R61 ;  /* 0x00007610ff3d7816 */ /* 0x000fe4000000003d */
[----:B------:R-:W-:Y:S02]  /*45a30*/  PRMT R60, RZ, 0x7610, R60 ;  /* 0x00007610ff3c7816 */ /* 0x000fe4000000003c */
[----:B------:R-:W-:Y:S01]  /*45a40*/  PRMT R56, RZ, 0x7610, R56 ;  /* 0x00007610ff387816 */ /* 0x000fe20000000038 */
[----:B------:R-:W3:Y:S04]  /*45a50*/  LDL R47, [R1+0x3740] ;  /* 0x00374000012f7983 */ /* 0x000ee80000100800 */
[----:B----4-:R0:W4:Y:S04]  /*45a60*/  @P0 LDG.E.U16 R42, desc[UR6][R28.64] ;  /* 0x000000061c2a0981 */ /* 0x010128000c1e1500 */
[----:B------:R-:W0:Y:S04]  /*45a70*/  LDL R28, [R1+0x3788] ;  /* 0x00378800011c7983 */ /* 0x000e280000100800 */
[----:B------:R-:W0:Y:S02]  /*45a80*/  LDL R29, [R1+0x378c] ;  /* 0x00378c00011d7983 */ /* 0x000e240000100800 */
[----:B0-----:R-:W-:-:S04]  /*45a90*/  @P1 LOP3.LUT R29, R29, R28, RZ, 0x3c, !PT ;  /* 0x0000001c1d1d1212 */ /* 0x001fc800078e3cff */
[----:B------:R-:W-:-:S04]  /*45aa0*/  @P1 LOP3.LUT R28, R29, R28, RZ, 0x3c, !PT ;  /* 0x0000001c1d1c1212 */ /* 0x000fc800078e3cff */
[----:B------:R-:W-:-:S05]  /*45ab0*/  @P1 LOP3.LUT R29, R29, R28, RZ, 0x3c, !PT ;  /* 0x0000001c1d1d1212 */ /* 0x000fca00078e3cff */
[----:B------:R2:W3:Y:S02]  /*45ac0*/  @P1 LDG.E.U16 R61, desc[UR6][R28.64] ;  /* 0x000000061c3d1981 */ /* 0x0004e4000c1e1500 */
[----:B--2---:R-:W-:Y:S02]  /*45ad0*/  @P1 IMAD.MOV.U32 R28, RZ, RZ, R12 ;  /* 0x000000ffff1c1224 */ /* 0x004fe400078e000c */
[----:B------:R-:W-:-:S05]  /*45ae0*/  @P1 IMAD.MOV.U32 R29, RZ, RZ, R59 ;  /* 0x000000ffff1d1224 */ /* 0x000fca00078e003b */
[----:B------:R0:W2:Y:S02]  /*45af0*/  @P1 LDG.E.U16 R60, desc[UR6][R28.64] ;  /* 0x000000061c3c1981 */ /* 0x0000a4000c1e1500 */
[----:B0-----:R-:W-:Y:S02]  /*45b00*/  @P2 IMAD.MOV.U32 R28, RZ, RZ, R5 ;  /* 0x000000ffff1c2224 */ /* 0x001fe400078e0005 */
[----:B------:R-:W-:-:S05]  /*45b10*/  @P2 IMAD.MOV.U32 R29, RZ, RZ, R58 ;  /* 0x000000ffff1d2224 */ /* 0x000fca00078e003a */
[----:B------:R3:W2:Y:S04]  /*45b20*/  @P2 LDG.E.U16 R56, desc[UR6][R28.64] ;  /* 0x000000061c382981 */ /* 0x0006a8000c1e1500 */
[----:B----4-:R0:W-:Y:S04]  /*45b30*/  STL [R1+0x16d4], R42 ;  /* 0x0016d42a01007387 */ /* 0x0101e80000100800 */
[----:B------:R-:W4:Y:S04]  /*45b40*/  LDL R59, [R1+0x3708] ;  /* 0x00370800013b7983 */ /* 0x000f280000100800 */
[----:B------:R-:W4:Y:S04]  /*45b50*/  LDL R12, [R1+0x370c] ;  /* 0x00370c00010c7983 */ /* 0x000f280000100800 */
[----:B------:R-:W4:Y:S04]  /*45b60*/  LDL R58, [R1+0x3700] ;  /* 0x00370000013a7983 */ /* 0x000f280000100800 */
[----:B------:R-:W4:Y:S04]  /*45b70*/  LDL R5, [R1+0x3704] ;  /* 0x0037040001057983 */ /* 0x000f280000100800 */
[----:B0-----:R-:W4:Y:S01]  /*45b80*/  LDL R42, [R1+0x3744] ;  /* 0x00374400012a7983 */ /* 0x001f220000100800 */
[----:B---3--:R-:W-:Y:S01]  /*45b90*/  @P2 IMAD.MOV.U32 R29, RZ, RZ, R47 ;  /* 0x000000ffff1d2224 */ /* 0x008fe200078e002f */
[----:B------:R-:W-:-:S02]  /*45ba0*/  ISETP.GT.AND P0, PT, R4, 0x5b, PT ;  /* 0x0000005b0400780c */ /* 0x000fc40003f04270 */
[----:B------:R-:W-:Y:S02]  /*45bb0*/  PRMT R38, RZ, 0x7610, R38 ;  /* 0x00007610ff267816 */ /* 0x000fe40000000026 */
[----:B------:R-:W-:Y:S01]  /*45bc0*/  PRMT R9, RZ, 0x7610, R9 ;  /* 0x00007610ff097816 */ /* 0x000fe20000000009 */
[----:B--2---:R0:W-:Y:S04]  /*45bd0*/  STL [R1+0x16e4], R56 ;  /* 0x0016e43801007387 */ /* 0x0041e80000100800 */
[----:B------:R-:W2:Y:S04]  /*45be0*/  LDL R47, [R1+0x36cc] ;  /* 0x0036cc00012f7983 */ /* 0x000ea80000100800 */
[----:B0-----:R-:W3:Y:S01]  /*45bf0*/  LDL R56, [R1+0x36c8] ;  /* 0x0036c80001387983 */ /* 0x001ee20000100800 */
[----:B----4-:R-:W-:Y:S01]  /*45c00*/  @P2 IMAD.MOV.U32 R28, RZ, RZ, R42 ;  /* 0x000000ffff1c2224 */ /* 0x010fe200078e002a */
[----:B------:R-:W-:-:S02]  /*45c10*/  ISETP.GT.AND P1, PT, R4, 0x5f, PT ;  /* 0x0000005f0400780c */ /* 0x000fc40003f24270 */
[----:B------:R-:W-:Y:S02]  /*45c20*/  PRMT R2, RZ, 0x7610, R2 ;  /* 0x00007610ff027816 */ /* 0x000fe40000000002 */
[----:B------:R-:W-:Y:S01]  /*45c30*/  PRMT R45, RZ, 0x7610, R45 ;  /* 0x00007610ff2d7816 */ /* 0x000fe2000000002d */
[----:B------:R-:W4:Y:S04]  /*45c40*/  LDL R42, [R1+0x36c0] ;  /* 0x0036c000012a7983 */ /* 0x000f280000100800 */
[----:B------:R0:W4:Y:S02]  /*45c50*/  @P2 LDG.E.U16 R38, desc[UR6][R28.64] ;  /* 0x000000061c262981 */ /* 0x000124000c1e1500 */
[----:B0-----:R-:W-:Y:S02]  /*45c60*/  @P0 IMAD.MOV.U32 R28, RZ, RZ, R12 ;  /* 0x000000ffff1c0224 */ /* 0x001fe400078e000c */
[----:B------:R-:W-:-:S05]  /*45c70*/  @P0 IMAD.MOV.U32 R29, RZ, RZ, R59 ;  /* 0x000000ffff1d0224 */ /* 0x000fca00078e003b */
[----:B------:R0:W4:Y:S02]  /*45c80*/  @P0 LDG.E.U16 R9, desc[UR6][R28.64] ;  /* 0x000000061c090981 */ /* 0x000124000c1e1500 */
[----:B0-----:R-:W-:Y:S02]  /*45c90*/  @P0 IMAD.MOV.U32 R28, RZ, RZ, R5 ;  /* 0x000000ffff1c0224 */ /* 0x001fe400078e0005 */
[----:B------:R-:W-:-:S05]  /*45ca0*/  @P0 IMAD.MOV.U32 R29, RZ, RZ, R58 ;  /* 0x000000ffff1d0224 */ /* 0x000fca00078e003a */
[----:B------:R2:W4:Y:S02]  /*45cb0*/  @P0 LDG.E.U16 R2, desc[UR6][R28.64] ;  /* 0x000000061c020981 */ /* 0x000524000c1e1500 */
[----:B--2---:R-:W-:Y:S02]  /*45cc0*/  @P1 IMAD.MOV.U32 R28, RZ, RZ, R47 ;  /* 0x000000ffff1c1224 */ /* 0x004fe400078e002f */
[----:B---3--:R-:W-:-:S05]  /*45cd0*/  @P1 IMAD.MOV.U32 R29, RZ, RZ, R56 ;  /* 0x000000ffff1d1224 */ /* 0x008fca00078e0038 */
[----:B------:R0:W2:Y:S04]  /*45ce0*/  @P1 LDG.E.U16 R45, desc[UR6][R28.64] ;  /* 0x000000061c2d1981 */ /* 0x0000a8000c1e1500 */
[----:B----4-:R1:W-:Y:S04]  /*45cf0*/  STL [R1+0x16e8], R38 ;  /* 0x0016e82601007387 */ /* 0x0103e80000100800 */
[----:B------:R-:W3:Y:S04]  /*45d00*/  LDL R12, [R1+0x3688] ;  /* 0x00368800010c7983 */ /* 0x000ee80000100800 */
[----:B-1----:R-:W4:Y:S04]  /*45d10*/  LDL R38, [R1+0x36c4] ;  /* 0x0036c40001267983 */ /* 0x002f280000100800 */
[----:B------:R1:W-:Y:S04]  /*45d20*/  STL [R1+0x16ec], R9 ;  /* 0x0016ec0901007387 */ /* 0x0003e80000100800 */
[----:B-1----:R-:W3:Y:S04]  /*45d30*/  LDL R9, [R1+0x368c] ;  /* 0x00368c0001097983 */ /* 0x002ee80000100800 */
[----:B------:R-:W-:Y:S04]  /*45d40*/  STL [R1+0x16dc], R61 ;  /* 0x0016dc3d01007387 */ /* 0x000fe80000100800 */
[----:B------:R-:W3:Y:S04]  /*45d50*/  LDL R5, [R1+0x3680] ;  /* 0x0036800001057983 */ /* 0x000ee80000100800 */
[----:B------:R1:W-:Y:S04]  /*45d60*/  STL [R1+0x16f0], R2 ;  /* 0x0016f00201007387 */ /* 0x0003e80000100800 */
[----:B-1----:R-:W3:Y:S04]  /*45d70*/  LDL R2, [R1+0x3684] ;  /* 0x0036840001027983 */ /* 0x002ee80000100800 */
[----:B------:R-:W-:Y:S04]  /*45d80*/  STL [R1+0x16e0], R60 ;  /* 0x0016e03c01007387 */ /* 0x000fe80000100800 */
[----:B------:R-:W3:Y:S01]  /*45d90*/  LDL R47, [R1+0x3648] ;  /* 0x00364800012f7983 */ /* 0x000ee20000100800 */
[----:B------:R-:W-:-:S02]  /*45da0*/  ISETP.GT.AND P2, PT, R4, 0x63, PT ;  /* 0x000000630400780c */ /* 0x000fc40003f44270 */
[----:B------:R-:W-:Y:S01]  /*45db0*/  PRMT R55, RZ, 0x7610, R55 ;  /* 0x00007610ff377816 */ /* 0x000fe20000000037 */
[----:B0-----:R-:W-:Y:S01]  /*45dc0*/  @P1 IMAD.MOV.U32 R29, RZ, RZ, R42 ;  /* 0x000000ffff1d1224 */ /* 0x001fe200078e002a */
[----:B--2---:R0:W-:Y:S04]  /*45dd0*/  STL [R1+0x1700], R45 ;  /* 0x0017002d01007387 */ /* 0x0041e80000100800 */
[----:B------:R-:W2:Y:S04]  /*45de0*/  LDL R42, [R1+0x3640] ;  /* 0x00364000012a7983 */ /* 0x000ea80000100800 */
[----:B0-----:R-:W2:Y:S01]  /*45df0*/  LDL R45, [R1+0x364c] ;  /* 0x00364c00012d7983 */ /* 0x001ea20000100800 */
[----:B----4-:R-:W-:-:S03]  /*45e00*/  @P1 IMAD.MOV.U32 R28, RZ, RZ, R38 ;  /* 0x000000ffff1c1224 */ /* 0x010fc600078e0026 */
[----:B------:R-:W4:Y:S04]  /*45e10*/  LDL R38, [R1+0x3644] ;  /* 0x0036440001267983 */ /* 0x000f280000100800 */
[----:B------:R3:W4:Y:S02]  /*45e20*/  @P1 LDG.E.U16 R55, desc[UR6][R28.64] ;  /* 0x000000061c371981 */ /* 0x000724000c1e1500 */
[----:B---3--:R-:W-:Y:S01]  /*45e30*/  @P2 IMAD.MOV.U32 R29, RZ, RZ, R12 ;  /* 0x000000ffff1d2224 */ /* 0x008fe200078e000c */
[----:B------:R-:W-:Y:S01]  /*45e40*/  @P2 MOV R28, R9 ;  /* 0x00000009001c2202 */ /* 0x000fe20000000f00 */
[----:B------:R-:W3:Y:S04]  /*45e50*/  LDL R12, [R1+0x3608] ;  /* 0x00360800010c7983 */ /* 0x000ee80000100800 */
[----:B------:R-:W3:Y:S01]  /*45e60*/  LDL R9, [R1+0x360c] ;  /* 0x00360c0001097983 */ /* 0x000ee20000100800 */
[----:B------:R-:W-:-:S02]  /*45e70*/  ISETP.GT.AND P0, PT, R4, 0x67, PT ;  /* 0x000000670400780c */ /* 0x000fc40003f04270 */
[----:B------:R-:W-:Y:S02]  /*45e80*/  PRMT R52, RZ, 0x7610, R52 ;  /* 0x00007610ff347816 */ /* 0x000fe40000000034 */
[----:B------:R-:W-:-:S04]  /*45e90*/  PRMT R48, RZ, 0x7610, R48 ;  /* 0x00007610ff307816 */ /* 0x000fc80000000030 */
[----:B------:R0:W3:Y:S01]  /*45ea0*/  @P2 LDG.E.U16 R52, desc[UR6][R28.64] ;  /* 0x000000061c342981 */ /* 0x0000e2000c1e1500 */
[----:B------:R-:W-:Y:S01]  /*45eb0*/  PRMT R44, RZ, 0x7610, R44 ;  /* 0x00007610ff2c7816 */ /* 0x000fe2000000002c */
[----:B0-----:R-:W-:Y:S02]  /*45ec0*/  @P2 IMAD.MOV.U32 R28, RZ, RZ, R2 ;  /* 0x000000ffff1c2224 */ /* 0x001fe400078e0002 */
[----:B------:R-:W-:Y:S01]  /*45ed0*/  @P2 IMAD.MOV.U32 R29, RZ, RZ, R5 ;  /* 0x000000ffff1d2224 */ /* 0x000fe200078e0005 */
[----:B------:R-:W-:Y:S02]  /*45ee0*/  ISETP.GT.AND P1, PT, R4, 0x6b, PT ;  /* 0x0000006b0400780c */ /* 0x000fe40003f24270 */
[----:B------:R-:W-:Y:S02]  /*45ef0*/  PRMT R32, RZ, 0x7610, R32 ;  /* 0x00007610ff207816 */ /* 0x000fe40000000020 */
[----:B------:R-:W-:Y:S01]  /*45f00*/  PRMT R8, RZ, 0x7610, R8 ;  /* 0x00007610ff087816 */ /* 0x000fe20000000008 */
[----:B------:R-:W3:Y:S04]  /*45f10*/  LDL R5, [R1+0x3600] ;  /* 0x0036000001057983 */ /* 0x000ee80000100800 */
[----:B------:R0:W3:Y:S04]  /*45f20*/  @P2 LDG.E.U16 R48, desc[UR6][R28.64] ;  /* 0x000000061c302981 */ /* 0x0000e8000c1e1500 */
[----:B------:R-:W3:Y:S01]  /*45f30*/  LDL R2, [R1+0x3604] ;  /* 0x0036040001027983 */ /* 0x000ee20000100800 */
[----:B0-----:R-:W-:-:S02]  /*45f40*/  @P0 IMAD.MOV.U32 R29, RZ, RZ, R47 ;  /* 0x000000ffff1d0224 */ /* 0x001fc400078e002f */
[----:B--2---:R-:W-:-:S05]  /*45f50*/  @P0 IMAD.MOV.U32 R28, RZ, RZ, R45 ;  /* 0x000000ffff1c0224 */ /* 0x004fca00078e002d */
[----:B------:R4:W2:Y:S02]  /*45f60*/  @P0 LDG.E.U16 R44, desc[UR6][R28.64] ;  /* 0x000000061c2c0981 */ /* 0x0008a4000c1e1500 */
[----:B----4-:R-:W-:Y:S02]  /*45f70*/  @P0 IMAD.MOV.U32 R28, RZ, RZ, R38 ;  /* 0x000000ffff1c0224 */ /* 0x010fe400078e0026 */
[----:B------:R-:W-:-:S05]  /*45f80*/  @P0 IMAD.MOV.U32 R29, RZ, RZ, R42 ;  /* 0x000000ffff1d0224 */ /* 0x000fca00078e002a */
[----:B------:R3:W4:Y:S02]  /*45f90*/  @P0 LDG.E.U16 R32, desc[UR6][R28.64] ;  /* 0x000000061c200981 */ /* 0x000724000c1e1500 */
[----:B---3--:R-:W-:Y:S02]  /*45fa0*/  @P1 IMAD.MOV.U32 R28, RZ, RZ, R9 ;  /* 0x000000ffff1c1224 */ /* 0x008fe400078e0009 */
[----:B------:R-:W-:-:S05]  /*45fb0*/  @P1 IMAD.MOV.U32 R29, RZ, RZ, R12 ;  /* 0x000000ffff1d1224 */ /* 0x000fca00078e000c */
[----:B------:R-:W3:Y:S04]  /*45fc0*/  @P1 LDG.E.U16 R8, desc[UR6][R28.64] ;  /* 0x000000061c081981 */ /* 0x000ee8000c1e1500 */
[----:B------:R0:W-:Y:S04]  /*45fd0*/  STL [R1+0x170c], R48 ;  /* 0x00170c3001007387 */ /* 0x0001e80000100800 */
[----:B------:R-:W3:Y:S04]  /*45fe0*/  LDL R47, [R1+0x35cc] ;  /* 0x0035cc00012f7983 */ /* 0x000ee80000100800 */
[----:B------:R-:W3:Y:S04]  /*45ff0*/  LDL R45, [R1+0x35c0] ;  /* 0x0035c000012d7983 */ /* 0x000ee80000100800 */
[----:B0-----:R-:W3:Y:S04]  /*46000*/  LDL R48, [R1+0x35c8] ;  /* 0x0035c80001307983 */ /* 0x001ee80000100800 */
[----:B--2---:R0:W-:Y:S04]  /*46010*/  STL [R1+0x1710], R44 ;  /* 0x0017102c01007387 */ /* 0x0041e80000100800 */
[----:B------:R-:W2:Y:S04]  /*46020*/  LDL R42, [R1+0x3588] ;  /* 0x00358800012a7983 */ /* 0x000ea80000100800 */
[----:B------:R-:W2:Y:S04]  /*46030*/  LDL R38, [R1+0x358c] ;  /* 0x00358c0001267983 */ /* 0x000ea80000100800 */
[----:B0-----:R-:W2:Y:S04]  /*46040*/  LDL R44, [R1+0x35c4] ;  /* 0x0035c400012c7983 */ /* 0x001ea80000100800 */
[----:B------:R-:W-:Y:S04]  /*46050*/  STL [R1+0x1704], R55 ;  /* 0x0017043701007387 */ /* 0x000fe80000100800 */
[----:B----4-:R0:W-:Y:S04]  /*46060*/  STL [R1+0x1714], R32 ;  /* 0x0017142001007387 */ /* 0x0101e80000100800 */
[----:B------:R-:W4:Y:S04]  /*46070*/  LDL R12, [R1+0x3584] ;  /* 0x00358400010c7983 */ /* 0x000f280000100800 */
[----:B------:R-:W4:Y:S04]  /*46080*/  LDL R9, [R1+0x3548] ;  /* 0x0035480001097983 */ /* 0x000f280000100800 */
[----:B0-----:R-:W4:Y:S04]  /*46090*/  LDL R32, [R1+0x3580] ;  /* 0x0035800001207983 */ /* 0x001f280000100800 */
[----:B---3--:R0:W-:Y:S04]  /*460a0*/  STL [R1+0x1724], R8 ;  /* 0x0017240801007387 */ /* 0x0081e80000100800 */
[----:B------:R-:W-:Y:S01]  /*460b0*/  STL [R1+0x1708], R52 ;  /* 0x0017083401007387 */ /* 0x000fe20000100800 */
[----:B------:R-:W-:-:S02]  /*460c0*/  @P1 IMAD.MOV.U32 R28, RZ, RZ, R2 ;  /* 0x000000ffff1c1224 */ /* 0x000fc400078e0002 */
[----:B------:R-:W-:Y:S01]  /*460d0*/  @P1 IMAD.MOV.U32 R29, RZ, RZ, R5 ;  /* 0x000000ffff1d1224 */ /* 0x000fe200078e0005 */
[----:B------:R-:W3:Y:S04]  /*460e0*/  LDL R2, [R1+0x3544] ;  /* 0x0035440001027983 */ /* 0x000ee80000100800 */
[----:B------:R-:W3:Y:S04]  /*460f0*/  LDL R5, [R1+0x3540] ;  /* 0x0035400001057983 */ /* 0x000ee80000100800 */
[----:B0-----:R-:W3:Y:S01]  /*46100*/  LDL R8, [R1+0x354c] ;  /* 0x00354c0001087983 */ /* 0x001ee20000100800 */
[----:B------:R-:W-:-:S02]  /*46110*/  ISETP.GT.AND P2, PT, R4, 0x6f, PT ;  /* 0x0000006f0400780c */ /* 0x000fc40003f44270 */
[----:B------:R-:W-:Y:S02]  /*46120*/  PRMT R51, RZ, 0x7610, R51 ;  /* 0x00007610ff337816 */ /* 0x000fe40000000033 */
[----:B------:R-:W-:Y:S02]  /*46130*/  ISETP.GT.AND P3, PT, R4, 0x73, PT ;  /* 0x000000730400780c */ /* 0x000fe40003f64270 */
[----:B------:R-:W-:Y:S02]  /*46140*/  PRMT R46, RZ, 0x7610, R46 ;  /* 0x00007610ff2e7816 */ /* 0x000fe4000000002e */
[----:B------:R0:W3:Y:S01]  /*46150*/  @P1 LDG.E.U16 R51, desc[UR6][R28.64] ;  /* 0x000000061c331981 */ /* 0x0000e2000c1e1500 */
[----:B------:R-:W-:-:S04]  /*46160*/  PRMT R43, RZ, 0x7610, R43 ;  /* 0x00007610ff2b7816 */ /* 0x000fc8000000002b */
[----:B0-----:R-:W-:Y:S02]  /*46170*/  @P2 IMAD.MOV.U32 R28, RZ, RZ, R47 ;  /* 0x000000ffff1c2224 */ /* 0x001fe400078e002f */
[----:B------:R-:W-:-:S05]  /*46180*/  @P2 IMAD.MOV.U32 R29, RZ, RZ, R48 ;  /* 0x000000ffff1d2224 */ /* 0x000fca00078e0030 */
[----:B------:R0:W3:Y:S01]  /*46190*/  @P2 LDG.E.U16 R46, desc[UR6][R28.64] ;  /* 0x000000061c2e2981 */ /* 0x0000e2000c1e1500 */
[----:B------:R-:W-:Y:S01]  /*461a0*/  PRMT R37, RZ, 0x7610, R37 ;  /* 0x00007610ff257816 */ /* 0x000fe20000000025 */
[----:B0-----:R-:W-:Y:S02]  /*461b0*/  @P2 IMAD.MOV.U32 R29, RZ, RZ, R45 ;  /* 0x000000ffff1d2224 */ /* 0x001fe400078e002d */
[----:B--2---:R-:W-:-:S05]  /*461c0*/  @P2 IMAD.MOV.U32 R28, RZ, RZ, R44 ;  /* 0x000000ffff1c2224 */ /* 0x004fca00078e002c */
[----:B------:R0:W2:Y:S02]  /*461d0*/  @P2 LDG.E.U16 R43, desc[UR6][R28.64] ;  /* 0x000000061c2b2981 */ /* 0x0000a4000c1e1500 */
[----:B0-----:R-:W-:Y:S02]  /*461e0*/  @P3 IMAD.MOV.U32 R28, RZ, RZ, R38 ;  /* 0x000000ffff1c3224 */ /* 0x001fe400078e0026 */
[----:B------:R-:W-:-:S05]  /*461f0*/  @P3 IMAD.MOV.U32 R29, RZ, RZ, R42 ;  /* 0x000000ffff1d3224 */ /* 0x000fca00078e002a */
[----:B------:R4:W2:Y:S01]  /*46200*/  @P3 LDG.E.U16 R37, desc[UR6][R28.64] ;  /* 0x000000061c253981 */ /* 0x0008a2000c1e1500 */
[----:B------:R-:W-:Y:S02]  /*46210*/  ISETP.GT.AND P1, PT, R4, 0x77, PT ;  /* 0x000000770400780c */ /* 0x000fe40003f24270 */
[----:B------:R-:W-:Y:S02]  /*46220*/  PRMT R11, RZ, 0x7610, R11 ;  /* 0x00007610ff0b7816 */ /* 0x000fe4000000000b */
[----:B------:R-:W-:Y:S02]  /*46230*/  PRMT R6, RZ, 0x7610, R6 ;  /* 0x00007610ff067816 */ /* 0x000fe40000000006 */
[----:B----4-:R-:W-:Y:S01]  /*46240*/  @P3 MOV R28, R12 ;  /* 0x0000000c001c3202 */ /* 0x010fe20000000f00 */
[----:B------:R-:W-:-:S05]  /*46250*/  @P3 IMAD.MOV.U32 R29, RZ, RZ, R32 ;  /* 0x000000ffff1d3224 */ /* 0x000fca00078e0020 */
[----:B------:R3:W4:Y:S01]  /*46260*/  @P3 LDG.E.U16 R11, desc[UR6][R28.64] ;  /* 0x000000061c0b3981 */ /* 0x000722000c1e1500 */
[----:B------:R-:W-:Y:S01]  /*46270*/  PRMT R3, RZ, 0x7610, R3 ;  /* 0x00007610ff037816 */ /* 0x000fe20000000003 */
[----:B---3--:R-:W-:Y:S02]  /*46280*/  @P1 IMAD.MOV.U32 R28, RZ, RZ, R8 ;  /* 0x000000ffff1c1224 */ /* 0x008fe400078e0008 */
[----:B------:R-:W-:-:S05]  /*46290*/  @P1 IMAD.MOV.U32 R29, RZ, RZ, R9 ;  /* 0x000000ffff1d1224 */ /* 0x000fca00078e0009 */
[----:B------:R0:W3:Y:S02]  /*462a0*/  @P1 LDG.E.U16 R6, desc[UR6][R28.64] ;  /* 0x000000061c061981 */ /* 0x0000e4000c1e1500 */
[----:B0-----:R-:W-:Y:S02]  /*462b0*/  @P1 IMAD.MOV.U32 R28, RZ, RZ, R2 ;  /* 0x000000ffff1c1224 */ /* 0x001fe400078e0002 */
[----:B------:R-:W-:-:S05]  /*462c0*/  @P1 IMAD.MOV.U32 R29, RZ, RZ, R5 ;  /* 0x000000ffff1d1224 */ /* 0x000fca00078e0005 */
[----:B------:R-:W3:Y:S04]  /*462d0*/  @P1 LDG.E.U16 R3, desc[UR6][R28.64] ;  /* 0x000000061c031981 */ /* 0x000ee8000c1e1500 */
[----:B--2---:R0:W-:Y:S04]  /*462e0*/  STL [R1+0x1718], R37 ;  /* 0x0017182501007387 */ /* 0x0041e80000100800 */
[----:B------:R-:W2:Y:S04]  /*462f0*/  LDL R32, [R1+0x350c] ;  /* 0x00350c0001207983 */ /* 0x000ea80000100800 */
[----:B0-----:R-:W2:Y:S04]  /*46300*/  LDL R37, [R1+0x3508] ;  /* 0x0035080001257983 */ /* 0x001ea80000100800 */
[----:B----4-:R0:W-:Y:S04]  /*46310*/  STL [R1+0x16fc], R11 ;  /* 0x0016fc0b01007387 */ /* 0x0101e80000100800 */
[----:B------:R-:W4:Y:S04]  /*46320*/  LDL R8, [R1+0x34cc] ;  /* 0x0034cc0001087983 */ /* 0x000f280000100800 */
[----:B------:R-:W4:Y:S04]  /*46330*/  LDL R5, [R1+0x34c4] ;  /* 0x0034c40001057983 */ /* 0x000f280000100800 */
[----:B0-----:R-:W4:Y:S04]  /*46340*/  LDL R11, [R1+0x3504] ;  /* 0x00350400010b7983 */ /* 0x001f280000100800 */
[----:B------:R-:W-:Y:S01]  /*46350*/  STL [R1+0x1728], R51 ;  /* 0x0017283301007387 */ /* 0x000fe20000100800 */
[----:B------:R-:W0:Y:S03]  /*46360*/  S2R R60, SR_TID.X ;  /* 0x00000000003c7919 */ /* 0x000e260000002100 */
[----:B---3--:R-:W-:Y:S04]  /*46370*/  STL [R1+0x16f4], R3 ;  /* 0x0016f40301007387 */ /* 0x008fe80000100800 */
[----:B------:R-:W-:Y:S04]  /*46380*/  STL [R1+0x1720], R46 ;  /* 0x0017202e01007387 */ /* 0x000fe80000100800 */
[----:B------:R-:W3:Y:S04]  /*46390*/  LDL R12, [R1+0x3500] ;  /* 0x00350000010c7983 */ /* 0x000ee80000100800 */
[----:B------:R-:W3:Y:S04]  /*463a0*/  LDL R9, [R1+0x34c8] ;  /* 0x0034c80001097983 */ /* 0x000ee80000100800 */
[----:B------:R-:W-:Y:S04]  /*463b0*/  STL [R1+0x171c], R43 ;  /* 0x00171c2b01007387 */ /* 0x000fe80000100800 */
[----:B------:R1:W-:Y:S04]  /*463c0*/  STL [R1+0x16f8], R6 ;  /* 0x0016f80601007387 */ /* 0x0003e80000100800 */
[----:B-1----:R-:W3:Y:S01]  /*463d0*/  LDL R6, [R1+0x34c0] ;  /* 0x0034c00001067983 */ /* 0x002ee20000100800 */
[----:B------:R-:W-:-:S03]  /*463e0*/  ISETP.GT.AND P0, PT, R4, 0x7b, PT ;  /* 0x0000007b0400780c */ /* 0x000fc60003f04270 */
[----:B------:R-:W3:Y:S04]  /*463f0*/  LDL.LU R43, [R1+0x248] ;  /* 0x00024800012b7983 */ /* 0x000ee80000300800 */
[----:B------:R-:W3:Y:S04]  /*46400*/  LDL.LU R44, [R1+0x244] ;  /* 0x00024400012c7983 */ /* 0x000ee80000300800 */
[----:B------:R-:W3:Y:S01]  /*46410*/  LDL.LU R45, [R1+0x228] ;  /* 0x00022800012d7983 */ /* 0x000ee20000300800 */
[----:B0-----:R-:W-:-:S03]  /*46420*/  LOP3.LUT R60, R60, 0x1f, RZ, 0xc0, !PT ;  /* 0x0000001f3c3c7812 */ /* 0x001fc600078ec0ff */
[----:B------:R-:W3:Y:S04]  /*46430*/  LDL.LU R46, [R1+0x224] ;  /* 0x00022400012e7983 */ /* 0x000ee80000300800 */
[----:B------:R-:W3:Y:S04]  /*46440*/  LDL.LU R47, [R1+0x208] ;  /* 0x00020800012f7983 */ /* 0x000ee80000300800 */
[----:B------:R-:W3:Y:S01]  /*46450*/  LDL.LU R58, [R1+0x204] ;  /* 0x00020400013a7983 */ /* 0x000ee20000300800 */
[----:B------:R-:W-:-:S03]  /*46460*/  PRMT R31, RZ, 0x7610, R31 ;  /* 0x00007610ff1f7816 */ /* 0x000fc6000000001f */
[----:B------:R-:W3:Y:S01]  /*46470*/  LDL.LU R48, [R1+0x1e8] ;  /* 0x0001e80001307983 */ /* 0x000ee20000300800 */
[----:B------:R-:W-:-:S03]  /*46480*/  LOP3.LUT R3, R60, 0x20, RZ, 0xfc, !PT ;  /* 0x000000203c037812 */ /* 0x000fc600078efcff */
[----:B------:R-:W3:Y:S04]  /*46490*/  LDL.LU R51, [R1+0x1e4] ;  /* 0x0001e40001337983 */ /* 0x000ee80000300800 */
[----:B------:R-:W3:Y:S04]  /*464a0*/  LDL.LU R52, [R1+0x1c8] ;  /* 0x0001c80001347983 */ /* 0x000ee80000300800 */
[----:B------:R-:W3:Y:S04]  /*464b0*/  LDL.LU R55, [R1+0x1c4] ;  /* 0x0001c40001377983 */ /* 0x000ee80000300800 */
[----:B------:R-:W3:Y:S01]  /*464c0*/  LDL.LU R56, [R1+0x1b0] ;  /* 0x0001b00001387983 */ /* 0x000ee20000300800 */
[----:B------:R-:W-:-:S03]  /*464d0*/  ISETP.GE.AND P3, PT, R3, R4, PT ;  /* 0x000000040300720c */ /* 0x000fc60003f66270 */
[----:B------:R-:W3:Y:S04]  /*464e0*/  LDL.LU R59, [R1+0x1ac] ;  /* 0x0001ac00013b7983 */ /* 0x000ee80000300800 */
[----:B------:R-:W3:Y:S01]  /*464f0*/  LDL.LU R3, [R1+0x198] ;  /* 0x0001980001037983 */ /* 0x000ee20000300800 */
[----:B------:R-:W0:Y:S01]  /*46500*/  S2R R61, SR_TID.X ;  /* 0x00000000003d7919 */ /* 0x000e220000002100 */
[----:B------:R-:W-:Y:S02]  /*46510*/  ISETP.GT.AND P1, PT, R4, 0x7f, PT ;  /* 0x0000007f0400780c */ /* 0x000fe40003f24270 */
[----:B------:R-:W-:Y:S01]  /*46520*/  PRMT R10, RZ, 0x7610, R10 ;  /* 0x00007610ff0a7816 */ /* 0x000fe2000000000a */
[----:B------:R-:W1:Y:S01]  /*46530*/  S2R R0, SR_TID.X ;  /* 0x0000000000007919 */ /* 0x000e620000002100 */
[----:B------:R-:W-:Y:S01]  /*46540*/  PRMT R7, RZ, 0x7610, R7 ;  /* 0x00007610ff077816 */ /* 0x000fe20000000007 */
[----:B------:R-:W3:Y:S01]  /*46550*/  LDL.LU R60, [R1+0x194] ;  /* 0x00019400013c7983 */ /* 0x000ee20000300800 */
[----:B--2---:R-:W-:-:S02]  /*46560*/  @P0 IMAD.MOV.U32 R28, RZ, RZ, R32 ;  /* 0x000000ffff1c0224 */ /* 0x004fc400078e0020 */
[----:B------:R-:W-:-:S05]  /*46570*/  @P0 IMAD.MOV.U32 R29, RZ, RZ, R37 ;  /* 0x000000ffff1d0224 */ /* 0x000fca00078e0025 */
[----:B------:R4:W2:Y:S01]  /*46580*/  @P0 LDG.E.U16 R31, desc[UR6][R28.64] ;  /* 0x000000061c1f0981 */ /* 0x0008a2000c1e1500 */
[C---:B0-----:R-:W-:Y:S02]  /*46590*/  LOP3.LUT R2, R61.reuse, 0x1f, RZ, 0xc0, !PT ;  /* 0x0000001f3d027812 */ /* 0x041fe400078ec0ff */
[----:B------:R-:W-:Y:S01]  /*465a0*/  LOP3.LUT R61, R61, 0x1f, RZ, 0xc0, !PT ;  /* 0x0000001f3d3d7812 */ /* 0x000fe200078ec0ff */
[----:B----4-:R-:W-:-:S03]  /*465b0*/  @P0 IMAD.MOV.U32 R28, RZ, RZ, R11 ;  /* 0x000000ffff1c0224 */ /* 0x010fc600078e000b */
[C---:B------:R-:W-:Y:S02]  /*465c0*/  LOP3.LUT R42, R61.reuse, 0x60, RZ, 0xfc, !PT ;  /* 0x000000603d2a7812 */ /* 0x040fe400078efcff */
[----:B------:R-:W-:Y:S02]  /*465d0*/  LOP3.LUT R38, R61, 0x40, RZ, 0xfc, !PT ;  /* 0x000000403d267812 */ /* 0x000fe400078efcff */
[-C--:B------:R-:W-:Y:S02]  /*465e0*/  ISETP.GE.AND P2, PT, R2, R4.reuse, PT ;  /* 0x000000040200720c */ /* 0x080fe40003f46270 */
[----:B-1----:R-:W-:Y:S02]  /*465f0*/  LOP3.LUT R0, R0, 0x1f, RZ, 0xc0, !PT ;  /* 0x0000001f00007812 */ /* 0x002fe400078ec0ff */
[-C--:B------:R-:W-:Y:S02]  /*46600*/  ISETP.GE.AND P5, PT, R42, R4.reuse, PT ;  /* 0x000000042a00720c */ /* 0x080fe40003fa6270 */
[----:B------:R-:W-:-:S02]  /*46610*/  ISETP.GE.AND P4, PT, R38, R4, PT ;  /* 0x000000042600720c */ /* 0x000fc40003f86270 */
[----:B------:R-:W-:Y:S01]  /*46620*/  PRMT R4, RZ, 0x7610, R4 ;  /* 0x00007610ff047816 */ /* 0x000fe20000000004 */
[----:B------:R-:W4:Y:S01]  /*46630*/  LDL.LU R61, [R1+0x180] ;  /* 0x00018000013d7983 */ /* 0x000f220000300800 */
[----:B---3--:R-:W-:-:S05]  /*46640*/  @P0 IMAD.MOV.U32 R29, RZ, RZ, R12 ;  /* 0x000000ffff1d0224 */ /* 0x008fca00078e000c */
[----:B------:R0:W3:Y:S02]  /*46650*/  @P0 LDG.E.U16 R10, desc[UR6][R28.64] ;  /* 0x000000061c0a0981 */ /* 0x0000e4000c1e1500 */
[----:B0-----:R-:W-:Y:S02]  /*46660*/  @P1 IMAD.MOV.U32 R28, RZ, RZ, R8 ;  /* 0x000000ffff1c1224 */ /* 0x001fe400078e0008 */
[----:B------:R-:W-:-:S05]  /*46670*/  @P1 IMAD.MOV.U32 R29, RZ, RZ, R9 ;  /* 0x000000ffff1d1224 */ /* 0x000fca00078e0009 */
[----:B------:R0:W4:Y:S02]  /*46680*/  @P1 LDG.E.U16 R7, desc[UR6][R28.64] ;  /* 0x000000061c071981 */ /* 0x000124000c1e1500 */
[----:B0-----:R-:W-:Y:S02]  /*46690*/  @P1 IMAD.MOV.U32 R28, RZ, RZ, R5 ;  /* 0x000000ffff1c1224 */ /* 0x001fe400078e0005 */
[----:B------:R-:W-:-:S05]  /*466a0*/  @P1 IMAD.MOV.U32 R29, RZ, RZ, R6 ;  /* 0x000000ffff1d1224 */ /* 0x000fca00078e0006 */
[----:B------:R-:W4:Y:S01]  /*466b0*/  @P1 LDG.E.U16 R4, desc[UR6][R28.64] ;  /* 0x000000061c041981 */ /* 0x000f22000c1e1500 */
[----:B------:R-:W-:Y:S01]  /*466c0*/  BAR.SYNC.DEFER_BLOCKING 0x0 ;  /* 0x0000000000007b1d */ /* 0x000fe20000010000 */
[----:B------:R-:W-:-:S05]  /*466d0*/  IMAD.SHL.U32 R0, R0, 0x2, RZ ;  /* 0x0000000200007824 */ /* 0x000fca00078e00ff */
[----:B------:R-:W-:Y:S04]  /*466e0*/  STL [R1+0x4e9c], R28 ;  /* 0x004e9c1c01007387 */ /* 0x000fe80000100800 */
[----:B------:R-:W-:Y:S04]  /*466f0*/  STL [R1+0x4e98], R29 ;  /* 0x004e981d01007387 */ /* 0x000fe80000100800 */
[----:B------:R0:W-:Y:S04]  /*46700*/  STS.U16 [R0+UR4+0x10640], R48 ;  /* 0x0106403000007988 */ /* 0x0001e80008000404 */
[----:B------:R1:W-:Y:S04]  /*46710*/  STS.U16 [R0+UR4+0x10600], R51 ;  /* 0x0106003300007988 */ /* 0x0003e80008000404 */
[----:B------:R1:W-:Y:S04]  /*46720*/  STS.U16 [R0+UR4+0x10800], R52 ;  /* 0x0108003400007988 */ /* 0x0003e80008000404 */
[----:B------:R1:W-:Y:S04]  /*46730*/  STS.U16 [R0+UR4+0x10840], R55 ;  /* 0x0108403700007988 */ /* 0x0003e80008000404 */
[----:B------:R1:W-:Y:S04]  /*46740*/  STS.U16 [R0+UR4+0x10a40], R56 ;  /* 0x010a403800007988 */ /* 0x0003e80008000404 */
[----:B------:R2:W-:Y:S04]  /*46750*/  STS.U16 [R0+UR4+0x10a00], R59 ;  /* 0x010a003b00007988 */ /* 0x0005e80008000404 */
[----:B0-----:R-:W4:Y:S04]  /*46760*/  LDL.LU R48, [R1+0x17c] ;  /* 0x00017c0001307983 */ /* 0x001f280000300800 */
[----:B-1----:R-:W4:Y:S04]  /*46770*/  LDL.LU R51, [R1+0x168] ;  /* 0x0001680001337983 */ /* 0x002f280000300800 */
[----:B------:R-:W4:Y:S04]  /*46780*/  LDL.LU R52, [R1+0x164] ;  /* 0x0001640001347983 */ /* 0x000f280000300800 */
[----:B------:R-:W4:Y:S04]  /*46790*/  LDL.LU R55, [R1+0x150] ;  /* 0x0001500001377983 */ /* 0x000f280000300800 */
[----:B------:R-:W4:Y:S04]  /*467a0*/  LDL.LU R56, [R1+0x14c] ;  /* 0x00014c0001387983 */ /* 0x000f280000300800 */
[----:B------:R0:W-:Y:S04]  /*467b0*/  STS.U16 [R0+UR4+0x10c00], R3 ;  /* 0x010c000300007988 */ /* 0x0001e80008000404 */
[----:B--2---:R-:W-:Y:S04]  /*467c0*/  STL [R1+0x16d8], R31 ;  /* 0x0016d81f01007387 */ /* 0x004fe80000100800 */
[----:B------:R-:W2:Y:S04]  /*467d0*/  LDL.LU R59, [R1+0x138] ;  /* 0x00013800013b7983 */ /* 0x000ea80000300800 */
[----:B0-----:R-:W2:Y:S04]  /*467e0*/  LDL.LU R3, [R1+0x134] ;  /* 0x0001340001037983 */ /* 0x001ea80000300800 */
[----:B------:R-:W2:Y:S04]  /*467f0*/  LDL.LU R29, [R1+0x120] ;  /* 0x00012000011d7983 */ /* 0x000ea80000300800 */
[----:B------:R-:W2:Y:S04]  /*46800*/  LDL.LU R28, [R1+0x11c] ;  /* 0x00011c00011c7983 */ /* 0x000ea80000300800 */
[----:B------:R-:W-:Y:S04]  /*46810*/  STS.U16 [R0+UR4+0x10000], R43 ;  /* 0x0100002b00007988 */ /* 0x000fe80008000404 */
[----:B------:R-:W-:Y:S04]  /*46820*/  STS.U16 [R0+UR4+0x10040], R44 ;  /* 0x0100402c00007988 */ /* 0x000fe80008000404 */
[----:B------:R-:W-:Y:S04]  /*46830*/  STS.U16 [R0+UR4+0x10240], R45 ;  /* 0x0102402d00007988 */ /* 0x000fe80008000404 */
[----:B------:R-:W-:Y:S04]  /*46840*/  STS.U16 [R0+UR4+0x10200], R46 ;  /* 0x0102002e00007988 */ /* 0x000fe80008000404 */
[----:B------:R-:W-:Y:S04]  /*46850*/  STS.U16 [R0+UR4+0x10400], R47 ;  /* 0x0104002f00007988 */ /* 0x000fe80008000404 */
[----:B------:R-:W-:Y:S04]  /*46860*/  STS.U16 [R0+UR4+0x10440], R58 ;  /* 0x0104403a00007988 */ /* 0x000fe80008000404 */
[----:B------:R-:W-:Y:S04]  /*46870*/  STS.U16 [R0+UR4+0x10c40], R60 ;  /* 0x010c403c00007988 */ /* 0x000fe80008000404 */
[----:B---3--:R-:W-:Y:S04]  /*46880*/  STL [R1+0x16d0], R10 ;  /* 0x0016d00a01007387 */ /* 0x008fe80000100800 */
[----:B----4-:R-:W-:Y:S04]  /*46890*/  STS.U16 [R0+UR4+0x10e40], R61 ;  /* 0x010e403d00007988 */ /* 0x010fe80008000404 */
[----:B------:R0:W-:Y:S04]  /*468a0*/  STL [R1+0x16c0], R4 ;  /* 0x0016c00401007387 */ /* 0x0001e80000100800 */
[----:B0-----:R-:W3:Y:S04]  /*468b0*/  LDL.LU R4, [R1+0x108] ;  /* 0x0001080001047983 */ /* 0x001ee80000300800 */
[----:B------:R0:W-:Y:S04]  /*468c0*/  STL [R1+0x16c4], R7 ;  /* 0x0016c40701007387 */ /* 0x0001e80000100800 */
[----:B------:R-:W4:Y:S04]  /*468d0*/  LDL.LU R5, [R1+0x104] ;  /* 0x0001040001057983 */ /* 0x000f280000300800 */
[----:B------:R-:W4:Y:S04]  /*468e0*/  LDL.LU R6, [R1+0xf0] ;  /* 0x0000f00001067983 */ /* 0x000f280000300800 */
[----:B0-----:R-:W4:Y:S04]  /*468f0*/  LDL.LU R7, [R1+0xec] ;  /* 0x0000ec0001077983 */ /* 0x001f280000300800 */
[----:B------:R-:W4:Y:S04]  /*46900*/  LDL.LU R8, [R1+0xd8] ;  /* 0x0000d80001087983 */ /* 0x000f280000300800 */
[----:B------:R-:W4:Y:S04]  /*46910*/  LDL.LU R9, [R1+0xd4] ;  /* 0x0000d40001097983 */ /* 0x000f280000300800 */
[----:B------:R-:W4:Y:S04]  /*46920*/  LDL.LU R10, [R1+0xc0] ;  /* 0x0000c000010a7983 */ /* 0x000f280000300800 */
[----:B------:R-:W4:Y:S04]  /*46930*/  LDL.LU R11, [R1+0xbc] ;  /* 0x0000bc00010b7983 */ /* 0x000f280000300800 */
[----:B------:R-:W4:Y:S04]  /*46940*/  LDL.LU R12, [R1+0xa8] ;  /* 0x0000a800010c7983 */ /* 0x000f280000300800 */
[----:B------:R-:W4:Y:S04]  /*46950*/  LDL.LU R31, [R1+0xa4] ;  /* 0x0000a400011f7983 */ /* 0x000f280000300800 */
[----:B------:R-:W3:Y:S04]  /*46960*/  LDL.LU R32, [R1+0x90] ;  /* 0x0000900001207983 */ /* 0x000ee80000300800 */
        /* <DEDUP_REMOVED lines=21> */
[----:B--2---:R0:W-:Y:S04]  /*46ac0*/  STS.U16 [R0+UR4+0x11400], R59 ;  /* 0x0114003b00007988 */ /* 0x0041e80008000404 */
[----:B------:R1:W-:Y:S04]  /*46ad0*/  STS.U16 [R0+UR4+0x11440], R3 ;  /* 0x0114400300007988 */ /* 0x0003e80008000404 */
[----:B0-----:R-:W2:Y:S04]  /*46ae0*/  LDL.LU R59, [R1+0x4f20] ;  /* 0x004f2000013b7983 */ /* 0x001ea80000300800 */
[----:B-1----:R-:W2:Y:S04]  /*46af0*/  LDL.LU R3, [R1+0x4f1c] ;  /* 0x004f1c0001037983 */ /* 0x002ea80000300800 */
[----:B---3--:R0:W-:Y:S04]  /*46b00*/  STS.U16 [R0+UR4+0x12240], R32 ;  /* 0x0122402000007988 */ /* 0x0081e80008000404 */
[----:B----4-:R1:W-:Y:S04]  /*46b10*/  STS.U16 [R0+UR4+0x12200], R37 ;  /* 0x0122002500007988 */ /* 0x0103e80008000404 */
[----:B------:R3:W-:Y:S04]  /*46b20*/  STS.U16 [R0+UR4+0x12400], R38 ;  /* 0x0124002600007988 */ /* 0x0007e80008000404 */
[----:B------:R4:W-:Y:S04]  /*46b30*/  STS.U16 [R0+UR4+0x12440], R42 ;  /* 0x0124402a00007988 */ /* 0x0009e80008000404 */
[----:B------:R4:W-:Y:S04]  /*46b40*/  STS.U16 [R0+UR4+0x12640], R43 ;  /* 0x0126402b00007988 */ /* 0x0009e80008000404 */
[----:B------:R4:W-:Y:S04]  /*46b50*/  STS.U16 [R0+UR4+0x12600], R44 ;  /* 0x0126002c00007988 */ /* 0x0009e80008000404 */
[----:B0-----:R-:W2:Y:S04]  /*46b60*/  LDL.LU R32, [R1+0x240] ;  /* 0x0002400001207983 */ /* 0x001ea80000300800 */
[----:B-1----:R-:W2:Y:S04]  /*46b70*/  LDL.LU R37, [R1+0x23c] ;  /* 0x00023c0001257983 */ /* 0x002ea80000300800 */
[----:B---3--:R-:W3:Y:S04]  /*46b80*/  LDL.LU R38, [R1+0x220] ;  /* 0x0002200001267983 */ /* 0x008ee80000300800 */
[----:B----4-:R-:W4:Y:S04]  /*46b90*/  LDL.LU R42, [R1+0x21c] ;  /* 0x00021c00012a7983 */ /* 0x010f280000300800 */
[----:B------:R-:W4:Y:S04]  /*46ba0*/  LDL.LU R43, [R1+0x200] ;  /* 0x00020000012b7983 */ /* 0x000f280000300800 */
[----:B------:R0:W-:Y:S04]  /*46bb0*/  STS.U16 [R0+UR4+0x12800], R45 ;  /* 0x0128002d00007988 */ /* 0x0001e80008000404 */
[----:B------:R-:W4:Y:S04]  /*46bc0*/  LDL.LU R44, [R1+0x1fc] ;  /* 0x0001fc00012c7983 */ /* 0x000f280000300800 */
        /* <DEDUP_REMOVED lines=9> */
[----:B------:R-:W-:Y:S04]  /*46c60*/  STS.U16 [R0+UR4+0x12c40], R61 ;  /* 0x012c403d00007988 */ /* 0x000fe80008000404 */
[----:B--2---:R0:W-:Y:S04]  /*46c70*/  STS.U16 [R0+UR4+0x12e40], R3 ;  /* 0x012e400300007988 */ /* 0x0041e80008000404 */
[----:B0-----:R-:W2:Y:S04]  /*46c80*/  LDL.LU R3, [R1+0x1a4] ;  /* 0x0001a40001037983 */ /* 0x001ea80000300800 */
[----:B------:R-:W2:Y:S04]  /*46c90*/  LDL.LU R61, [R1+0x190] ;  /* 0x00019000013d7983 */ /* 0x000ea80000300800 */
[----:B------:R0:W-:Y:S04]  /*46ca0*/  STS.U16 [R0+UR4+0x11800], R4 ;  /* 0x0118000400007988 */ /* 0x0001e80008000404 */
[----:B------:R-:W-:Y:S04]  /*46cb0*/  STS.U16 [R0+UR4+0x11640], R29 ;  /* 0x0116401d00007988 */ /* 0x000fe80008000404 */
[----:B------:R-:W-:Y:S04]  /*46cc0*/  STS.U16 [R0+UR4+0x11600], R28 ;  /* 0x0116001c00007988 */ /* 0x000fe80008000404 */
[----:B------:R-:W-:Y:S04]  /*46cd0*/  STS.U16 [R0+UR4+0x11840], R5 ;  /* 0x0118400500007988 */ /* 0x000fe80008000404 */
[----:B------:R-:W-:Y:S04]  /*46ce0*/  STS.U16 [R0+UR4+0x11a40], R6 ;  /* 0x011a400600007988 */ /* 0x000fe80008000404 */
[----:B------:R-:W-:Y:S04]  /*46cf0*/  STS.U16 [R0+UR4+0x11a00], R7 ;  /* 0x011a000700007988 */ /* 0x000fe80008000404 */
[----:B------:R-:W-:Y:S01]  /*46d00*/  STS.U16 [R0+UR4+0x11c00], R8 ;  /* 0x011c000800007988 */ /* 0x000fe20008000404 */
[----:B0-----:R-:W-:-:S03]  /*46d10*/  LOP3.LUT R4, R0, 0x10, RZ, 0x3c, !PT ;  /* 0x0000001000047812 */ /* 0x001fc600078e3cff */
[----:B------:R-:W-:Y:S04]  /*46d20*/  STS.U16 [R0+UR4+0x11c40], R9 ;  /* 0x011c400900007988 */ /* 0x000fe80008000404 */
[----:B------:R-:W-:Y:S04]  /*46d30*/  STS.U16 [R0+UR4+0x11e40], R10 ;  /* 0x011e400a00007988 */ /* 0x000fe80008000404 */
[----:B------:R-:W-:Y:S04]  /*46d40*/  STS.U16 [R0+UR4+0x11e00], R11 ;  /* 0x011e000b00007988 */ /* 0x000fe80008000404 */
[----:B------:R-:W-:Y:S04]  /*46d50*/  STS.U16 [R0+UR4+0x12000], R12 ;  /* 0x0120000c00007988 */ /* 0x000fe80008000404 */
[----:B------:R-:W-:Y:S04]  /*46d60*/  STS.U16 [R0+UR4+0x12040], R31 ;  /* 0x0120401f00007988 */ /* 0x000fe80008000404 */
[----:B------:R-:W-:Y:S04]  /*46d70*/  STS.U16 [R0+UR4+0x12e00], R59 ;  /* 0x012e003b00007988 */ /* 0x000fe80008000404 */
[----:B------:R-:W-:Y:S04]  /*46d80*/  STL [R1+0x4ea0], R59 ;  /* 0x004ea03b01007387 */ /* 0x000fe80000100800 */
[----:B------:R-:W-:Y:S04]  /*46d90*/  STS.U16 [R0+UR4+0x13000], R56 ;  /* 0x0130003800007988 */ /* 0x000fe80008000404 */
        /* <DEDUP_REMOVED lines=26> */
[----:B------:R-:W-:Y:S04]  /*46f40*/  STS.U16 [R4+UR4+0x10080], R32 ;  /* 0x0100802004007988 */ /* 0x000fe80008000404 */
[----:B------:R-:W-:Y:S04]  /*46f50*/  STS.U16 [R4+UR4+0x100c0], R37 ;  /* 0x0100c02504007988 */ /* 0x000fe80008000404 */
[----:B---3--:R-:W-:Y:S04]  /*46f60*/  STS.U16 [R4+UR4+0x102c0], R38 ;  /* 0x0102c02604007988 */ /* 0x008fe80008000404 */
[----:B----4-:R-:W-:Y:S04]  /*46f70*/  STS.U16 [R4+UR4+0x10280], R42 ;  /* 0x0102802a04007988 */ /* 0x010fe80008000404 */
[----:B------:R-:W-:Y:S04]  /*46f80*/  STS.U16 [R4+UR4+0x10480], R43 ;  /* 0x0104802b04007988 */ /* 0x000fe80008000404 */
[----:B------:R-:W-:Y:S04]  /*46f90*/  STS.U16 [R4+UR4+0x104c0], R44 ;  /* 0x0104c02c04007988 */ /* 0x000fe80008000404 */
[----:B------:R-:W-:Y:S04]  /*46fa0*/  STS.U16 [R4+UR4+0x106c0], R45 ;  /* 0x0106c02d04007988 */ /* 0x000fe80008000404 */
[----:B------:R-:W-:Y:S04]  /*46fb0*/  STS.U16 [R4+UR4+0x10680], R46 ;  /* 0x0106802e04007988 */ /* 0x000fe80008000404 */
[----:B------:R-:W-:Y:S04]  /*46fc0*/  STS.U16 [R4+UR4+0x10880], R47 ;  /* 0x0108802f04007988 */ /* 0x000fe80008000404 */
[----:B------:R0:W-:Y:S04]  /*46fd0*/  STS.U16 [R4+UR4+0x108c0], R58 ;  /* 0x0108c03a04007988 */ /* 0x0001e80008000404 */
[----:B------:R-:W-:Y:S04]  /*46fe0*/  STS.U16 [R4+UR4+0x10ac0], R60 ;  /* 0x010ac03c04007988 */ /* 0x000fe80008000404 */
[----:B0-----:R-:W3:Y:S04]  /*46ff0*/  LDL.LU R58, [R1+0x18c] ;  /* 0x00018c00013a7983 */ /* 0x001ee80000300800 */
[----:B--2---:R0:W-:Y:S04]  /*47000*/  STS.U16 [R4+UR4+0x10a80], R3 ;  /* 0x010a800304007988 */ /* 0x0041e80008000404 */
[----:B------:R1:W-:Y:S04]  /*47010*/  STS.U16 [R4+UR4+0x10c80], R61 ;  /* 0x010c803d04007988 */ /* 0x0003e80008000404 */
[----:B0-----:R-:W2:Y:S04]  /*47020*/  LDL.LU R3, [R1+0x178] ;  /* 0x0001780001037983 */ /* 0x001ea80000300800 */
[----:B-1----:R-:W4:Y:S04]  /*47030*/  LDL.LU R61, [R1+0x174] ;  /* 0x00017400013d7983 */ /* 0x002f280000300800 */
        /* <DEDUP_REMOVED lines=28> */
[----:B---3--:R0:W-:Y:S04]  /*47200*/  STS.U16 [R4+UR4+0x10cc0], R58 ;  /* 0x010cc03a04007988 */ /* 0x0081e80008000404 */
[----:B0-----:R-:W3:Y:S04]  /*47210*/  LDL.LU R58, [R1+0x4f18] ;  /* 0x004f1800013a7983 */ /* 0x001ee80000300800 */
[----:B--2---:R0:W-:Y:S04]  /*47220*/  STS.U16 [R4+UR4+0x10ec0], R3 ;  /* 0x010ec00304007988 */ /* 0x0041e80008000404 */
[----:B----4-:R1:W-:Y:S04]  /*47230*/  STS.U16 [R4+UR4+0x10e80], R61 ;  /* 0x010e803d04007988 */ /* 0x0103e80008000404 */
[----:B0-----:R-:W2:Y:S04]  /*47240*/  LDL.LU R3, [R1+0x4f14] ;  /* 0x004f140001037983 */ /* 0x001ea80000300800 */
[----:B-1----:R-:W4:Y:S04]  /*47250*/  LDL.LU R61, [R1+0x4f10] ;  /* 0x004f1000013d7983 */ /* 0x002f280000300800 */
        /* <DEDUP_REMOVED lines=18> */
[----:B------:R0:W-:Y:S04]  /*47380*/  STS.U16 [R4+UR4+0x122c0], R32 ;  /* 0x0122c02004007988 */ /* 0x0001e80008000404 */
[----:B------:R1:W-:Y:S04]  /*47390*/  STS.U16 [R4+UR4+0x12280], R37 ;  /* 0x0122802504007988 */ /* 0x0003e80008000404 */
[----:B------:R1:W-:Y:S04]  /*473a0*/  STS.U16 [R4+UR4+0x12480], R38 ;  /* 0x0124802604007988 */ /* 0x0003e80008000404 */
[----:B------:R1:W-:Y:S04]  /*473b0*/  STS.U16 [R4+UR4+0x124c0], R42 ;  /* 0x0124c02a04007988 */ /* 0x0003e80008000404 */
[----:B------:R1:W-:Y:S04]  /*473c0*/  STS.U16 [R4+UR4+0x126c0], R43 ;  /* 0x0126c02b04007988 */ /* 0x0003e80008000404 */
[----:B------:R1:W-:Y:S04]  /*473d0*/  STS.U16 [R4+UR4+0x12680], R44 ;  /* 0x0126802c04007988 */ /* 0x0003e80008000404 */
[----:B------:R1:W-:Y:S04]  /*473e0*/  STS.U16 [R4+UR4+0x12880], R45 ;  /* 0x0128802d04007988 */ /* 0x0003e80008000404 */
[----:B0-----:R-:W3:Y:S04]  /*473f0*/  LDL.LU R32, [R1+0x238] ;  /* 0x0002380001207983 */ /* 0x001ee80000300800 */
[----:B-1----:R-:W3:Y:S04]  /*47400*/  LDL.LU R37, [R1+0x234] ;  /* 0x0002340001257983 */ /* 0x002ee80000300800 */
[----:B------:R-:W3:Y:S04]  /*47410*/  LDL.LU R38, [R1+0x218] ;  /* 0x0002180001267983 */ /* 0x000ee80000300800 */
[----:B------:R-:W3:Y:S04]  /*47420*/  LDL.LU R42, [R1+0x214] ;  /* 0x00021400012a7983 */ /* 0x000ee80000300800 */
[----:B------:R-:W3:Y:S04]  /*47430*/  LDL.LU R43, [R1+0x1f8] ;  /* 0x0001f800012b7983 */ /* 0x000ee80000300800 */
[----:B------:R0:W-:Y:S04]  /*47440*/  STS.U16 [R4+UR4+0x128c0], R46 ;  /* 0x0128c02e04007988 */ /* 0x0001e80008000404 */
[----:B------:R-:W3:Y:S04]  /*47450*/  LDL.LU R44, [R1+0x1f4] ;  /* 0x0001f400012c7983 */ /* 0x000ee80000300800 */
[----:B------:R1:W-:Y:S04]  /*47460*/  STS.U16 [R4+UR4+0x12ac0], R47 ;  /* 0x012ac02f04007988 */ /* 0x0003e80008000404 */
[----:B------:R-:W3:Y:S04]  /*47470*/  LDL.LU R45, [R1+0x1d8] ;  /* 0x0001d800012d7983 */ /* 0x000ee80000300800 */
[----:B------:R1:W-:Y:S04]  /*47480*/  STS.U16 [R4+UR4+0x12a80], R60 ;  /* 0x012a803c04007988 */ /* 0x0003e80008000404 */
[----:B0-----:R-:W3:Y:S04]  /*47490*/  LDL.LU R46, [R1+0x1d4] ;  /* 0x0001d400012e7983 */ /* 0x001ee80000300800 */
[----:B-1----:R-:W3:Y:S04]  /*474a0*/  LDL.LU R47, [R1+0x1b8] ;  /* 0x0001b800012f7983 */ /* 0x002ee80000300800 */
[----:B------:R-:W3:Y:S04]  /*474b0*/  LDL.LU R60, [R1+0x1b4] ;  /* 0x0001b400013c7983 */ /* 0x000ee80000300800 */
[----:B----4-:R-:W-:Y:S04]  /*474c0*/  STS.U16 [R4+UR4+0x12c80], R61 ;  /* 0x012c803d04007988 */ /* 0x010fe80008000404 */
[----:B--2---:R0:W-:Y:S04]  /*474d0*/  STS.U16 [R4+UR4+0x12cc0], R3 ;  /* 0x012cc00304007988 */ /* 0x0041e80008000404 */
[----:B0-----:R-:W2:Y:S04]  /*474e0*/  LDL.LU R3, [R1+0x1a0] ;  /* 0x0001a00001037983 */ /* 0x001ea80000300800 */
[----:B------:R-:W4:Y:S04]  /*474f0*/  LDL.LU R61, [R1+0x19c] ;  /* 0x00019c00013d7983 */ /* 0x000f280000300800 */
[----:B---3--:R-:W-:Y:S04]  /*47500*/  STS.U16 [R4+UR4+0x12ec0], R58 ;  /* 0x012ec03a04007988 */ /* 0x008fe80008000404 */
        /* <DEDUP_REMOVED lines=8> */
[----:B------:R-:W3:Y:S04]  /*47590*/  LDL.LU R41, [R1+0x188] ;  /* 0x0001880001297983 */ /* 0x000ee80000300800 */
[----:B------:R-:W-:Y:S04]  /*475a0*/  STS.U16 [R4+UR4+0x13680], R33 ;  /* 0x0136802104007988 */ /* 0x000fe80008000404 */
[----:B------:R-:W3:Y:S04]  /*475b0*/  LDL.LU R48, [R1+0x184] ;  /* 0x0001840001307983 */ /* 0x000ee80000300800 */
[----:B------:R-:W-:Y:S01]  /*475c0*/  STS.U16 [R4+UR4+0x13880], R20 ;  /* 0x0138801404007988 */ /* 0x000fe20008000404 */
[----:B------:R-:W-:-:S03]  /*475d0*/  IMAD.SHL.U32 R52, R2, 0x2, RZ ;  /* 0x0000000202347824 */ /* 0x000fc600078e00ff */
[----:B------:R-:W3:Y:S04]  /*475e0*/  LDL.LU R51, [R1+0x170] ;  /* 0x0001700001337983 */ /* 0x000ee80000300800 */
[----:B------:R-:W-:Y:S04]  /*475f0*/  STS.U16 [R4+UR4+0x138c0], R19 ;  /* 0x0138c01304007988 */ /* 0x000fe80008000404 */
[----:B------:R-:W3:Y:S04]  /*47600*/  LDL.LU R5, [R1+0x16c] ;  /* 0x00016c0001057983 */ /* 0x000ee80000300800 */
[----:B------:R-:W-:Y:S04]  /*47610*/  STS.U16 [R4+UR4+0x13ac0], R18 ;  /* 0x013ac01204007988 */ /* 0x000fe80008000404 */
[----:B------:R-:W3:Y:S04]  /*47620*/  LDL.LU R6, [R1+0x158] ;  /* 0x0001580001067983 */ /* 0x000ee80000300800 */
[----:B------:R-:W-:Y:S04]  /*47630*/  STS.U16 [R4+UR4+0x13a80], R17 ;  /* 0x013a801104007988 */ /* 0x000fe80008000404 */
[----:B------:R-:W3:Y:S04]  /*47640*/  LDL.LU R7, [R1+0x154] ;  /* 0x0001540001077983 */ /* 0x000ee80000300800 */
[----:B------:R-:W-:Y:S04]  /*47650*/  STS.U16 [R4+UR4+0x13c80], R16 ;  /* 0x013c801004007988 */ /* 0x000fe80008000404 */
[----:B------:R-:W3:Y:S01]  /*47660*/  LDL.LU R8, [R1+0x140] ;  /* 0x0001400001087983 */ /* 0x000ee20000300800 */
[----:B------:R-:W-:-:S03]  /*47670*/  LOP3.LUT R52, R52, 0x20, RZ, 0x3c, !PT ;  /* 0x0000002034347812 */ /* 0x000fc600078e3cff */
[----:B------:R-:W-:Y:S04]  /*47680*/  STS.U16 [R4+UR4+0x13cc0], R15 ;  /* 0x013cc00f04007988 */ /* 0x000fe80008000404 */
[----:B------:R-:W3:Y:S04]  /*47690*/  LDL.LU R9, [R1+0x13c] ;  /* 0x00013c0001097983 */ /* 0x000ee80000300800 */
[----:B------:R-:W-:Y:S04]  /*476a0*/  STS.U16 [R4+UR4+0x13ec0], R14 ;  /* 0x013ec00e04007988 */ /* 0x000fe80008000404 */
[----:B------:R-:W3:Y:S04]  /*476b0*/  LDL.LU R10, [R1+0x128] ;  /* 0x00012800010a7983 */ /* 0x000ee80000300800 */
[----:B------:R0:W-:Y:S04]  /*476c0*/  STS.U16 [R4+UR4+0x13e80], R13 ;  /* 0x013e800d04007988 */ /* 0x0001e80008000404 */
[----:B------:R-:W3:Y:S04]  /*476d0*/  LDL.LU R11, [R1+0x124] ;  /* 0x00012400010b7983 */ /* 0x000ee80000300800 */
[----:B------:R1:W-:Y:S04]  /*476e0*/  STS.U16 [R52+UR4+0x10100], R32 ;  /* 0x0101002034007988 */ /* 0x0003e80008000404 */
[----:B------:R1:W-:Y:S04]  /*476f0*/  STS.U16 [R52+UR4+0x10140], R37 ;  /* 0x0101402534007988 */ /* 0x0003e80008000404 */
[----:B------:R1:W-:Y:S04]  /*47700*/  STS.U16 [R52+UR4+0x10340], R38 ;  /* 0x0103402634007988 */ /* 0x0003e80008000404 */
[----:B------:R1:W-:Y:S04]  /*47710*/  STS.U16 [R52+UR4+0x10300], R42 ;  /* 0x0103002a34007988 */ /* 0x0003e80008000404 */
[----:B0-----:R-:W3:Y:S04]  /*47720*/  LDL.LU R4, [R1+0x110] ;  /* 0x0001100001047983 */ /* 0x001ee80000300800 */
[----:B------:R-:W3:Y:S04]  /*47730*/  LDL.LU R12, [R1+0x10c] ;  /* 0x00010c00010c7983 */ /* 0x000ee80000300800 */
[----:B------:R-:W3:Y:S04]  /*47740*/  LDL.LU R31, [R1+0xf8] ;  /* 0x0000f800011f7983 */ /* 0x000ee80000300800 */
[----:B-1----:R-:W3:Y:S04]  /*47750*/  LDL.LU R32, [R1+0xf4] ;  /* 0x0000f40001207983 */ /* 0x002ee80000300800 */
[----:B------:R-:W3:Y:S04]  /*47760*/  LDL.LU R37, [R1+0xe0] ;  /* 0x0000e00001257983 */ /* 0x000ee80000300800 */
[----:B------:R-:W3:Y:S04]  /*47770*/  LDL.LU R38, [R1+0xdc] ;  /* 0x0000dc0001267983 */ /* 0x000ee80000300800 */
[----:B------:R0:W-:Y:S04]  /*47780*/  STS.U16 [R52+UR4+0x10500], R43 ;  /* 0x0105002b34007988 */ /* 0x0001e80008000404 */
[----:B------:R-:W3:Y:S04]  /*47790*/  LDL.LU R42, [R1+0xc8] ;  /* 0x0000c800012a7983 */ /* 0x000ee80000300800 */
        /* <DEDUP_REMOVED lines=10> */
[----:B------:R-:W3:Y:S04]  /*47840*/  LDL.LU R60, [R1+0x80] ;  /* 0x00008000013c7983 */ /* 0x000ee80000300800 */
[----:B--2---:R0:W-:Y:S04]  /*47850*/  STS.U16 [R52+UR4+0x10b40], R3 ;  /* 0x010b400334007988 */ /* 0x0041e80008000404 */
[----:B----4-:R1:W-:Y:S04]  /*47860*/  STS.U16 [R52+UR4+0x10b00], R61 ;  /* 0x010b003d34007988 */ /* 0x0103e80008000404 */
[----:B0-----:R-:W2:Y:S04]  /*47870*/  LDL.LU R3, [R1+0x7c] ;  /* 0x00007c0001037983 */ /* 0x001ea80000300800 */
[----:B-1----:R-:W4:Y:S04]  /*47880*/  LDL.LU R61, [R1+0x68] ;  /* 0x00006800013d7983 */ /* 0x002f280000300800 */
[----:B------:R-:W4:Y:S04]  /*47890*/  LDL.LU R55, [R1+0x64] ;  /* 0x0000640001377983 */ /* 0x000f280000300800 */
[----:B------:R-:W4:Y:S04]  /*478a0*/  LDL.LU R56, [R1+0x50] ;  /* 0x0000500001387983 */ /* 0x000f280000300800 */
[----:B------:R-:W4:Y:S04]  /*478b0*/  LDL.LU R59, [R1+0x4c] ;  /* 0x00004c00013b7983 */ /* 0x000f280000300800 */
[----:B------:R-:W4:Y:S04]  /*478c0*/  LDL.LU R29, [R1+0x38] ;  /* 0x00003800011d7983 */ /* 0x000f280000300800 */
[----:B------:R-:W4:Y:S04]  /*478d0*/  LDL.LU R28, [R1+0x34] ;  /* 0x00003400011c7983 */ /* 0x000f280000300800 */
[----:B---3--:R0:W-:Y:S04]  /*478e0*/  STS.U16 [R52+UR4+0x10d00], R41 ;  /* 0x010d002934007988 */ /* 0x0081e80008000404 */
[----:B------:R1:W-:Y:S04]  /*478f0*/  STS.U16 [R52+UR4+0x10d40], R48 ;  /* 0x010d403034007988 */ /* 0x0003e80008000404 */
[----:B------:R3:W-:Y:S04]  /*47900*/  STS.U16 [R52+UR4+0x10f40], R51 ;  /* 0x010f403334007988 */ /* 0x0007e80008000404 */
[----:B------:R3:W-:Y:S04]  /*47910*/  STS.U16 [R52+UR4+0x10f00], R5 ;  /* 0x010f000534007988 */ /* 0x0007e80008000404 */
[----:B------:R3:W-:Y:S04]  /*47920*/  STS.U16 [R52+UR4+0x11100], R6 ;  /* 0x0111000634007988 */ /* 0x0007e80008000404 */
[----:B------:R3:W-:Y:S04]  /*47930*/  STS.U16 [R52+UR4+0x11140], R7 ;  /* 0x0111400734007988 */ /* 0x0007e80008000404 */
[----:B0-----:R-:W4:Y:S04]  /*47940*/  LDL.LU R41, [R1+0x4f0c] ;  /* 0x004f0c0001297983 */ /* 0x001f280000300800 */
[----:B-1----:R-:W4:Y:S04]  /*47950*/  LDL.LU R48, [R1+0x4f08] ;  /* 0x004f080001307983 */ /* 0x002f280000300800 */
[----:B---3--:R-:W3:Y:S04]  /*47960*/  LDL.LU R51, [R1+0x4f04] ;  /* 0x004f040001337983 */ /* 0x008ee80000300800 */
[----:B------:R-:W3:Y:S04]  /*47970*/  LDL.LU R5, [R1+0x4f00] ;  /* 0x004f000001057983 */ /* 0x000ee80000300800 */
[----:B------:R-:W3:Y:S04]  /*47980*/  LDL.LU R6, [R1+0x4efc] ;  /* 0x004efc0001067983 */ /* 0x000ee80000300800 */
        /* <DEDUP_REMOVED lines=8> */
[----:B------:R0:W-:Y:S04]  /*47a10*/  STS.U16 [R52+UR4+0x11700], R12 ;  /* 0x0117000c34007988 */ /* 0x0001e80008000404 */
[----:B------:R-:W3:Y:S04]  /*47a20*/  LDL.LU R10, [R1+0x4eec] ;  /* 0x004eec00010a7983 */ /* 0x000ee80000300800 */
[----:B------:R-:W3:Y:S04]  /*47a30*/  LDL.LU R11, [R1+0x4ee8] ;  /* 0x004ee800010b7983 */ /* 0x000ee80000300800 */
[----:B------:R1:W-:Y:S04]  /*47a40*/  STS.U16 [R52+UR4+0x11900], R31 ;  /* 0x0119001f34007988 */ /* 0x0003e80008000404 */
[----:B------:R1:W-:Y:S04]  /*47a50*/  STS.U16 [R52+UR4+0x11940], R32 ;  /* 0x0119402034007988 */ /* 0x0003e80008000404 */
[----:B------:R-:W3:Y:S04]  /*47a60*/  LDL.LU R4, [R1+0x4] ;  /* 0x0000040001047983 */ /* 0x000ee80000300800 */
[----:B0-----:R-:W3:Y:S04]  /*47a70*/  LDL.LU R12, [R1+0x4ee4] ;  /* 0x004ee400010c7983 */ /* 0x001ee80000300800 */
[----:B------:R0:W-:Y:S04]  /*47a80*/  STS.U16 [R52+UR4+0x11b40], R37 ;  /* 0x011b402534007988 */ /* 0x0001e80008000404 */
[----:B------:R0:W-:Y:S04]  /*47a90*/  STS.U16 [R52+UR4+0x11b00], R38 ;  /* 0x011b002634007988 */ /* 0x0001e80008000404 */
[----:B------:R0:W-:Y:S04]  /*47aa0*/  STS.U16 [R52+UR4+0x11d00], R42 ;  /* 0x011d002a34007988 */ /* 0x0001e80008000404 */
[----:B-1----:R-:W3:Y:S04]  /*47ab0*/  LDL.LU R31, [R1+0x4ee0] ;  /* 0x004ee000011f7983 */ /* 0x002ee80000300800 */
[----:B------:R-:W3:Y:S04]  /*47ac0*/  LDL.LU R32, [R1+0x4edc] ;  /* 0x004edc0001207983 */ /* 0x000ee80000300800 */
[----:B------:R1:W-:Y:S04]  /*47ad0*/  STS.U16 [R52+UR4+0x11d40], R43 ;  /* 0x011d402b34007988 */ /* 0x0003e80008000404 */
[----:B0-----:R-:W3:Y:S04]  /*47ae0*/  LDL.LU R37, [R1+0x4ed8] ;  /* 0x004ed80001257983 */ /* 0x001ee80000300800 */
[----:B------:R-:W3:Y:S04]  /*47af0*/  LDL.LU R38, [R1+0x4ed4] ;  /* 0x004ed40001267983 */ /* 0x000ee80000300800 */
[----:B------:R0:W-:Y:S04]  /*47b00*/  STS.U16 [R52+UR4+0x11f40], R44 ;  /* 0x011f402c34007988 */ /* 0x0001e80008000404 */
[----:B------:R-:W3:Y:S04]  /*47b10*/  LDL.LU R42, [R1+0x4ed0] ;  /* 0x004ed000012a7983 */ /* 0x000ee80000300800 */
[----:B------:R0:W-:Y:S04]  /*47b20*/  STS.U16 [R52+UR4+0x11f00], R45 ;  /* 0x011f002d34007988 */ /* 0x0001e80008000404 */
[----:B------:R0:W-:Y:S04]  /*47b30*/  STS.U16 [R52+UR4+0x12100], R46 ;  /* 0x0121002e34007988 */ /* 0x0001e80008000404 */
[----:B-1----:R-:W3:Y:S04]  /*47b40*/  LDL.LU R43, [R1+0x4ecc] ;  /* 0x004ecc00012b7983 */ /* 0x002ee80000300800 */
[----:B0-----:R-:W3:Y:S04]  /*47b50*/  LDL.LU R44, [R1+0x4ec8] ;  /* 0x004ec800012c7983 */ /* 0x001ee80000300800 */
[----:B------:R0:W-:Y:S04]  /*47b60*/  STS.U16 [R52+UR4+0x12140], R47 ;  /* 0x0121402f34007988 */ /* 0x0001e80008000404 */
[----:B------:R1:W-:Y:S04]  /*47b70*/  STS.U16 [R52+UR4+0x12340], R60 ;  /* 0x0123403c34007988 */ /* 0x0003e80008000404 */
[----:B------:R-:W3:Y:S04]  /*47b80*/  LDL.LU R45, [R1+0x4ec4] ;  /* 0x004ec400012d7983 */ /* 0x000ee80000300800 */
[----:B------:R-:W3:Y:S04]  /*47b90*/  LDL.LU R46, [R1+0x4ec0] ;  /* 0x004ec000012e7983 */ /* 0x000ee80000300800 */
[----:B0-----:R-:W3:Y:S04]  /*47ba0*/  LDL.LU R47, [R1+0x4ebc] ;  /* 0x004ebc00012f7983 */ /* 0x001ee80000300800 */
[----:B-1----:R-:W3:Y:S04]  /*47bb0*/  LDL.LU R60, [R1+0x4eb8] ;  /* 0x004eb800013c7983 */ /* 0x002ee80000300800 */
[----:B--2---:R0:W-:Y:S04]  /*47bc0*/  STS.U16 [R52+UR4+0x12300], R3 ;  /* 0x0123000334007988 */ /* 0x0041e80008000404 */
[----:B----4-:R1:W-:Y:S04]  /*47bd0*/  STS.U16 [R52+UR4+0x12500], R61 ;  /* 0x0125003d34007988 */ /* 0x0103e80008000404 */
[----:B0-----:R-:W2:Y:S04]  /*47be0*/  LDL.LU R3, [R1+0x4eb4] ;  /* 0x004eb40001037983 */ /* 0x001ea80000300800 */
[----:B-1----:R-:W4:Y:S04]  /*47bf0*/  LDL.LU R61, [R1+0x4eb0] ;  /* 0x004eb000013d7983 */ /* 0x002f280000300800 */
[----:B------:R0:W-:Y:S04]  /*47c00*/  STS.U16 [R52+UR4+0x12540], R55 ;  /* 0x0125403734007988 */ /* 0x0001e80008000404 */
[----:B------:R1:W-:Y:S04]  /*47c10*/  STS.U16 [R52+UR4+0x12740], R56 ;  /* 0x0127403834007988 */ /* 0x0003e80008000404 */
[----:B------:R1:W-:Y:S04]  /*47c20*/  STS.U16 [R52+UR4+0x12700], R59 ;  /* 0x0127003b34007988 */ /* 0x0003e80008000404 */
[----:B------:R-:W-:Y:S04]  /*47c30*/  STS.U16 [R52+UR4+0x12900], R29 ;  /* 0x0129001d34007988 */ /* 0x000fe80008000404 */
[----:B------:R1:W-:Y:S04]  /*47c40*/  STS.U16 [R52+UR4+0x12940], R28 ;  /* 0x0129401c34007988 */ /* 0x0003e80008000404 */
[----:B0-----:R-:W3:Y:S04]  /*47c50*/  LDL.LU R55, [R1+0x230] ;  /* 0x0002300001377983 */ /* 0x001ee80000300800 */
[----:B-1----:R-:W3:Y:S04]  /*47c60*/  LDL.LU R56, [R1+0x22c] ;  /* 0x00022c0001387983 */ /* 0x002ee80000300800 */
[----:B------:R-:W3:Y:S04]  /*47c70*/  LDL.LU R59, [R1+0x210] ;  /* 0x00021000013b7983 */ /* 0x000ee80000300800 */
[----:B------:R-:W3:Y:S04]  /*47c80*/  LDL.LU R28, [R1+0x20c] ;  /* 0x00020c00011c7983 */ /* 0x000ee80000300800 */
[----:B------:R-:W3:Y:S04]  /*47c90*/  LDL.LU R29, [R1+0x1f0] ;  /* 0x0001f000011d7983 */ /* 0x000ee80000300800 */
[----:B----4-:R0:W-:Y:S04]  /*47ca0*/  STS.U16 [R52+UR4+0x12b40], R61 ;  /* 0x012b403d34007988 */ /* 0x0101e80008000404 */
[----:B0-----:R-:W4:Y:S04]  /*47cb0*/  LDL.LU R61, [R1+0x1ec] ;  /* 0x0001ec00013d7983 */ /* 0x001f280000300800 */
[----:B--2---:R0:W-:Y:S04]  /*47cc0*/  STS.U16 [R52+UR4+0x12b00], R3 ;  /* 0x012b000334007988 */ /* 0x0041e80008000404 */
[----:B---3--:R1:W-:Y:S04]  /*47cd0*/  STS.U16 [R52+UR4+0x12d00], R60 ;  /* 0x012d003c34007988 */ /* 0x0083e80008000404 */
[----:B------:R2:W-:Y:S04]  /*47ce0*/  STS.U16 [R52+UR4+0x12d40], R4 ;  /* 0x012d400434007988 */ /* 0x0005e80008000404 */
        /* <DEDUP_REMOVED lines=9> */
[----:B------:R-:W-:Y:S01]  /*47d80*/  STS.U16 [R52+UR4+0x13700], R31 ;  /* 0x0137001f34007988 */ /* 0x000fe20008000404 */
[----:B------:R-:W-:-:S03]  /*47d90*/  IMAD.SHL.U32 R2, R2, 0x2, RZ ;  /* 0x0000000202027824 */ /* 0x000fc600078e00ff */
[----:B------:R-:W-:Y:S04]  /*47da0*/  STS.U16 [R52+UR4+0x13900], R12 ;  /* 0x0139000c34007988 */ /* 0x000fe80008000404 */
[----:B------:R-:W-:Y:S04]  /*47db0*/  STS.U16 [R52+UR4+0x13940], R11 ;  /* 0x0139400b34007988 */ /* 0x000fe80008000404 */
[----:B------:R-:W-:Y:S04]  /*47dc0*/  STS.U16 [R52+UR4+0x13b40], R10 ;  /* 0x013b400a34007988 */ /* 0x000fe80008000404 */
[----:B------:R-:W-:Y:S04]  /*47dd0*/  STS.U16 [R52+UR4+0x13b00], R9 ;  /* 0x013b000934007988 */ /* 0x000fe80008000404 */
[----:B------:R-:W-:Y:S01]  /*47de0*/  STS.U16 [R52+UR4+0x13d00], R8 ;  /* 0x013d000834007988 */ /* 0x000fe20008000404 */
[----:B------:R-:W-:-:S03]  /*47df0*/  LOP3.LUT R2, R2, 0x30, RZ, 0x3c, !PT ;  /* 0x0000003002027812 */ /* 0x000fc600078e3cff */
[----:B0-----:R-:W3:Y:S04]  /*47e00*/  LDL.LU R3, [R1+0x1cc] ;  /* 0x0001cc0001037983 */ /* 0x001ee80000300800 */
[----:B------:R-:W-:Y:S04]  /*47e10*/  STS.U16 [R52+UR4+0x13d40], R7 ;  /* 0x013d400734007988 */ /* 0x000fe80008000404 */
[----:B-1----:R-:W3:Y:S04]  /*47e20*/  LDL.LU R60, [R1+0x1d0] ;  /* 0x0001d000013c7983 */ /* 0x002ee80000300800 */
[----:B------:R-:W-:Y:S04]  /*47e30*/  STS.U16 [R52+UR4+0x13f40], R6 ;  /* 0x013f400634007988 */ /* 0x000fe80008000404 */
[----:B--2---:R-:W2:Y:S04]  /*47e40*/  LDL R4, [R1+0x34bc] ;  /* 0x0034bc0001047983 */ /* 0x004ea80000100800 */
[----:B------:R0:W-:Y:S04]  /*47e50*/  STS.U16 [R52+UR4+0x13f00], R5 ;  /* 0x013f000534007988 */ /* 0x0001e80008000404 */
[----:B------:R1:W-:Y:S04]  /*47e60*/  STS.U16 [R2+UR4+0x10180], R55 ;  /* 0x0101803702007988 */ /* 0x0003e80008000404 */
[----:B------:R1:W-:Y:S04]  /*47e70*/  STS.U16 [R2+UR4+0x101c0], R56 ;  /* 0x0101c03802007988 */ /* 0x0003e80008000404 */
[----:B------:R1:W-:Y:S04]  /*47e80*/  STS.U16 [R2+UR4+0x103c0], R59 ;  /* 0x0103c03b02007988 */ /* 0x0003e80008000404 */
[----:B------:R1:W-:Y:S04]  /*47e90*/  STS.U16 [R2+UR4+0x10380], R28 ;  /* 0x0103801c02007988 */ /* 0x0003e80008000404 */
[----:B------:R1:W-:Y:S04]  /*47ea0*/  STS.U16 [R2+UR4+0x10580], R29 ;  /* 0x0105801d02007988 */ /* 0x0003e80008000404 */
[----:B0-----:R-:W3:Y:S04]  /*47eb0*/  LDL.LU R52, [R1+0x4eac] ;  /* 0x004eac0001347983 */ /* 0x001ee80000300800 */
[----:B------:R-:W2:Y:S04]  /*47ec0*/  LDL R5, [R1+0x34b8] ;  /* 0x0034b80001057983 */ /* 0x000ea80000100800 */
[----:B-1----:R-:W3:Y:S04]  /*47ed0*/  LDL.LU R55, [R1+0x4ea8] ;  /* 0x004ea80001377983 */ /* 0x002ee80000300800 */
[----:B------:R-:W3:Y:S04]  /*47ee0*/  LDL.LU R56, [R1+0x4ea4] ;  /* 0x004ea40001387983 */ /* 0x000ee80000300800 */
[----:B------:R-:W3:Y:S04]  /*47ef0*/  LDL.LU R59, [R1+0x4ea0] ;  /* 0x004ea000013b7983 */ /* 0x000ee80000300800 */
[----:B------:R-:W3:Y:S04]  /*47f00*/  LDL.LU R28, [R1+0x4e9c] ;  /* 0x004e9c00011c7983 */ /* 0x000ee80000300800 */
[----:B------:R-:W3:Y:S04]  /*47f10*/  LDL.LU R29, [R1+0x4e98] ;  /* 0x004e9800011d7983 */ /* 0x000ee80000300800 */
[----:B----4-:R0:W-:Y:S04]  /*47f20*/  STS.U16 [R2+UR4+0x105c0], R61 ;  /* 0x0105c03d02007988 */ /* 0x0101e80008000404 */
[----:B0-----:R-:W4:Y:S02]  /*47f30*/  LDL.LU R61, [R1+0x4e94] ;  /* 0x004e9400013d7983 */ /* 0x001f240000300800 */
[----:B----4-:R-:W-:-:S06]  /*47f40*/  PRMT R61, RZ, 0x7610, R61 ;  /* 0x00007610ff3d7816 */ /* 0x010fcc000000003d */
[----:B--2---:R-:W2:Y:S04]  /*47f50*/  @!P2 LDG.E.U16 R61, desc[UR6][R4.64] ;  /* 0x00000006043da981 */ /* 0x004ea8000c1e1500 */
[----:B---3--:R0:W-:Y:S04]  /*47f60*/  STS.U16 [R2+UR4+0x107c0], R60 ;  /* 0x0107c03c02007988 */ /* 0x0081e80008000404 */
[----:B------:R1:W-:Y:S04]  /*47f70*/  STS.U16 [R2+UR4+0x10780], R3 ;  /* 0x0107800302007988 */ /* 0x0003e80008000404 */
[----:B0-----:R-:W3:Y:S04]  /*47f80*/  LDL.LU R60, [R1+0x4e90] ;  /* 0x004e9000013c7983 */ /* 0x001ee80000300800 */
[----:B-1----:R-:W4:Y:S04]  /*47f90*/  LDL.LU R2, [R1+0x4e8c] ;  /* 0x004e8c0001027983 */ /* 0x002f280000300800 */
[----:B------:R-:W3:Y:S04]  /*47fa0*/  LDL.LU R3, [R1+0x4e88] ;  /* 0x004e880001037983 */ /* 0x000ee80000300800 */
[----:B--2---:R0:W-:Y:S04]  /*47fb0*/  STL [R1+0x15f0], R61 ;  /* 0x0015f03d01007387 */ /* 0x0041e80000100800 */
[----:B0-----:R-:W2:Y:S04]  /*47fc0*/  LDL.LU R61, [R1+0x4e84] ;  /* 0x004e8400013d7983 */ /* 0x001ea80000300800 */
[----:B------:R-:W4:Y:S04]  /*47fd0*/  LDL R4, [R1+0x34b0] ;  /* 0x0034b00001047983 */ /* 0x000f280000100800 */
[----:B------:R-:W4:Y:S01]  /*47fe0*/  LDL R5, [R1+0x34b4] ;  /* 0x0034b40001057983 */ /* 0x000f220000100800 */
[----:B---3--:R-:W-:-:S02]  /*47ff0*/  PRMT R3, RZ, 0x7610, R3 ;  /* 0x00007610ff037816 */ /* 0x008fc40000000003 */
[----:B----4-:R-:W-:-:S04]  /*48000*/  @!P3 LOP3.LUT R5, R5, R4, RZ, 0x3c, !PT ;  /* 0x000000040505b212 */ /* 0x010fc800078e3cff */
[----:B------:R-:W-:-:S04]  /*48010*/  @!P3 LOP3.LUT R4, R5, R4, RZ, 0x3c, !PT ;  /* 0x000000040504b212 */ /* 0x000fc800078e3cff */
[----:B------:R-:W-:-:S05]  /*48020*/  @!P3 LOP3.LUT R5, R5, R4, RZ, 0x3c, !PT ;  /* 0x000000040505b212 */ /* 0x000fca00078e3cff */
[----:B------:R-:W3:Y:S04]  /*48030*/  @!P3 LDG.E.U16 R3, desc[UR6][R4.64] ;  /* 0x000000060403b981 */ /* 0x000ee8000c1e1500 */
[----:B---3--:R0:W-:Y:S04]  /*48040*/  STL [R1+0x15e8], R3 ;  /* 0x0015e80301007387 */ /* 0x0081e80000100800 */
[----:B0-----:R-:W3:Y:S04]  /*48050*/  LDL.LU R3, [R1+0x4e80] ;  /* 0x004e800001037983 */ /* 0x001ee80000300800 */
[----:B------:R-:W4:Y:S04]  /*48060*/  LDL R4, [R1+0x34a8] ;  /* 0x0034a80001047983 */ /* 0x000f280000100800 */
[----:B------:R-:W4:Y:S01]  /*48070*/  LDL R5, [R1+0x34ac] ;  /* 0x0034ac0001057983 */ /* 0x000f220000100800 */
[----:B--2---:R-:W-:-:S02]  /*48080*/  PRMT R61, RZ, 0x7610, R61 ;  /* 0x00007610ff3d7816 */ /* 0x004fc4000000003d */
[----:B----4-:R-:W-:-:S04]  /*48090*/  @!P4 LOP3.LUT R5, R5, R4, RZ, 0x3c, !PT ;  /* 0x000000040505c212 */ /* 0x010fc800078e3cff */
[----:B------:R-:W-:-:S04]  /*480a0*/  @!P4 LOP3.LUT R4, R5, R4, RZ, 0x3c, !PT ;  /* 0x000000040504c212 */ /* 0x000fc800078e3cff */
[----:B------:R-:W-:-:S05]  /*480b0*/  @!P4 LOP3.LUT R5, R5, R4, RZ, 0x3c, !PT ;  /* 0x000000040505c212 */ /* 0x000fca00078e3cff */
[----:B------:R-:W2:Y:S04]  /*480c0*/  @!P4 LDG.E.U16 R61, desc[UR6][R4.64] ;  /* 0x00000006043dc981 */ /* 0x000ea8000c1e1500 */
        /* <DEDUP_REMOVED lines=3604> */
[----:B------:R-:W-:-:S02]  /*56210*/  PRMT R59, RZ, 0x7610, R59 ;  /* 0x00007610ff3b7816 */ /* 0x000fc4000000003b */
[----:B----4-:R-:W-:-:S04]  /*56220*/  @!P5 LOP3.LUT R5, R5, R4, RZ, 0x3c, !PT ;  /* 0x000000040505d212 */ /* 0x010fc800078e3cff */
[----:B------:R-:W-:-:S04]  /*56230*/  @!P5 LOP3.LUT R4, R5, R4, RZ, 0x3c, !PT ;  /* 0x000000040504d212 */ /* 0x000fc800078e3cff */
[----:B------:R-:W-:-:S05]  /*56240*/  @!P5 LOP3.LUT R5, R5, R4, RZ, 0x3c, !PT ;  /* 0x000000040505d212 */ /* 0x000fca00078e3cff */
[----:B------:R0:W4:Y:S04]  /*56250*/  @!P5 LDG.E.U16 R59, desc[UR6][R4.64] ;  /* 0x00000006043bd981 */ /* 0x000128000c1e1500 */
[----:B------:R-:W0:Y:S04]  /*56260*/  LDL R4, [R1+0x2830] ;  /* 0x0028300001047983 */ /* 0x000e280000100800 */
[----:B------:R-:W0:Y:S01]  /*56270*/  LDL R5, [R1+0x2834] ;  /* 0x0028340001057983 */ /* 0x000e220000100800 */
[----:B---3--:R-:W-:Y:S02]  /*56280*/  PRMT R3, RZ, 0x7610, R3 ;  /* 0x00007610ff037816 */ /* 0x008fe40000000003 */
[----:B0-----:R-:W-:-:S04]  /*56290*/  @!P2 LOP3.LUT R5, R5, R4, RZ, 0x3c, !PT ;  /* 0x000000040505a212 */ /* 0x001fc800078e3cff */
[----:B------:R-:W-:-:S04]  /*562a0*/  @!P2 LOP3.LUT R4, R5, R4, RZ, 0x3c, !PT ;  /* 0x000000040504a212 */ /* 0x000fc800078e3cff */
[----:B------:R-:W-:-:S05]  /*562b0*/  @!P2 LOP3.LUT R5, R5, R4, RZ, 0x3c, !PT ;  /* 0x000000040505a212 */ /* 0x000fca00078e3cff */
[----:B------:R-:W3:Y:S04]  /*562c0*/  @!P2 LDG.E.U16 R3, desc[UR6][R4.64] ;  /* 0x000000060403a981 */ /* 0x000ee8000c1e1500 */
[----:B----4-:R-:W-:Y:S04]  /*562d0*/  STL [R1+0x4028], R59 ;  /* 0x0040283b01007387 */ /* 0x010fe80000100800 */
        /* <DEDUP_REMOVED lines=110> */
[----:B------:R-:W-:Y:S02]  /*569c0*/  PRMT R55, RZ, 0x7610, R55 ;  /* 0x00007610ff377816 */ /* 0x000fe40000000037 */
[----:B0-----:R-:W-:-:S04]  /*569d0*/  @!P3 LOP3.LUT R5, R5, R4, RZ, 0x3c, !PT ;  /* 0x000000040505b212 */ /* 0x001fc800078e3cff */
[----:B------:R-:W-:-:S04]  /*569e0*/  @!P3 LOP3.LUT R4, R5, R4, RZ, 0x3c, !PT ;  /* 0x000000040504b212 */ /* 0x000fc800078e3cff */
[----:B------:R-:W-:Y:S01]  /*569f0*/  @!P3 LOP3.LUT R5, R5, R4, RZ, 0x3c, !PT ;  /* 0x000000040505b212 */ /* 0x000fe200078e3cff */
[----:B----4-:R-:W-:Y:S04]  /*56a00*/  STL [R1+0x402c], R57 ;  /* 0x00402c3901007387 */ /* 0x010fe80000100800 */
[----:B------:R0:W4:Y:S04]  /*56a10*/  @!P3 LDG.E.U16 R55, desc[UR6][R4.64] ;  /* 0x000000060437b981 */ /* 0x000128000c1e1500 */
[----:B------:R-:W0:Y:S04]  /*56a20*/  LDL R4, [R1+0x27c0] ;  /* 0x0027c00001047983 */ /* 0x000e280000100800 */
[----:B------:R-:W0:Y:S01]  /*56a30*/  LDL R5, [R1+0x27c4] ;  /* 0x0027c40001057983 */ /* 0x000e220000100800 */
[----:B------:R-:W-:-:S02]  /*56a40*/  PRMT R53, RZ, 0x7610, R53 ;  /* 0x00007610ff357816 */ /* 0x000fc40000000035 */
        /* <DEDUP_REMOVED lines=15> */
[----:B---3--:R-:W-:-:S02]  /*56b40*/  PRMT R3, RZ, 0x7610, R3 ;  /* 0x00007610ff037816 */ /* 0x008fc40000000003 */
        /* <DEDUP_REMOVED lines=1347> */
[----:B--2---:R-:W-:Y:S02]  /*5bf80*/  PRMT R61, RZ, 0x7610, R61 ;  /* 0x00007610ff3d7816 */ /* 0x004fe4000000003d */
[----:B0-----:R-:W-:-:S04]  /*5bf90*/  @!P3 LOP3.LUT R5, R5, R4, RZ, 0x3c, !PT ;  /* 0x000000040505b212 */ /* 0x001fc800078e3cff */
        /* <DEDUP_REMOVED lines=942> */
[----:B------:R-:W4:Y:S02]  /*5fa80*/  LDL R5, [R1+0x1f84] ;  /* 0x001f840001057983 */ /* 0x000f240000100800 */
[----:B----4-:R-:W-:-:S02]  /*5fa90*/  @!P4 LOP3.LUT R5, R5, R4, RZ, 0x3c, !PT ;  /* 0x000000040505c212 */ /* 0x010fc400078e3cff */
[----:B--2---:R-:W-:Y:S02]  /*5faa0*/  PRMT R61, RZ, 0x7610, R61 ;  /* 0x00007610ff3d7816 */ /* 0x004fe4000000003d */
        /* <DEDUP_REMOVED lines=2125> */
[----:B----4-:R0:W-:Y:S04]  /*67f80*/  STL [R1+0xd0], R60 ;  /* 0x0000d03c01007387 */ /* 0x0101e80000100800 */
[----:B0-----:R-:W4:Y:S04]  /*67f90*/  LDL R60, [R1+0x17fc] ;  /* 0x0017fc00013c7983 */ /* 0x001f280000100800 */
[----:B--2---:R0:W-:Y:S04]  /*67fa0*/  STL [R1+0xcc], R61 ;  /* 0x0000cc3d01007387 */ /* 0x0041e80000100800 */
[----:B0-----:R-:W2:Y:S04]  /*67fb0*/  LDL.LU R61, [R1+0x40d8] ;  /* 0x0040d800013d7983 */ /* 0x001ea80000300800 */
[----:B------:R-:W3:Y:S04]  /*67fc0*/  LDL R4, [R1+0x1818] ;  /* 0x0018180001047983 */ /* 0x000ee80000100800 */
[----:B------:R-:W3:Y:S02]  /*67fd0*/  LDL R5, [R1+0x181c] ;  /* 0x00181c0001057983 */ /* 0x000ee40000100800 */
[----:B---3--:R-:W-:-:S02]  /*67fe0*/  @!P5 LOP3.LUT R5, R5, R4, RZ, 0x3c, !PT ;  /* 0x000000040505d212 */ /* 0x008fc400078e3cff */
[----:B--2---:R-:W-:Y:S02]  /*67ff0*/  PRMT R61, RZ, 0x7610, R61 ;  /* 0x00007610ff3d7816 */ /* 0x004fe4000000003d */
[----:B------:R-:W-:-:S04]  /*68000*/  @!P5 LOP3.LUT R4, R5, R4, RZ, 0x3c, !PT ;  /* 0x000000040504d212 */ /* 0x000fc800078e3cff */
[----:B------:R-:W-:-:S05]  /*68010*/  @!P5 LOP3.LUT R5, R5, R4, RZ, 0x3c, !PT ;  /* 0x000000040505d212 */ /* 0x000fca00078e3cff */
[----:B------:R-:W2:Y:S04]  /*68020*/  @!P5 LDG.E.U16 R61, desc[UR6][R4.64] ;  /* 0x00000006043dd981 */ /* 0x000ea8000c1e1500 */
        /* <DEDUP_REMOVED lines=26> */
[----:B------:R-:W2:Y:S01]  /*681d0*/  @!P4 LDG.E.U16 R61, desc[UR6][R4.64] ;  /* 0x00000006043dc981 */ /* 0x000ea2000c1e1500 */
[----:B------:R-:W-:-:S03]  /*681e0*/  PRMT R52, RZ, 0x7610, R52 ;  /* 0x00007610ff347816 */ /* 0x000fc60000000034 */
[----:B--2---:R0:W-:Y:S04]  /*681f0*/  STL [R1+0xbc], R61 ;  /* 0x0000bc3d01007387 */ /* 0x0041e80000100800 */
[----:B0-----:R-:W2:Y:S04]  /*68200*/  LDL.LU R61, [R1+0x40c8] ;  /* 0x0040c800013d7983 */ /* 0x001ea80000300800 */
[----:B------:R-:W3:Y:S01]  /*68210*/  LDL R5, [R1+0x17f8] ;  /* 0x0017f80001057983 */ /* 0x000ee20000100800 */
[----:B----4-:R-:W-:-:S03]  /*68220*/  @!P5 IMAD.MOV.U32 R4, RZ, RZ, R60 ;  /* 0x000000ffff04d224 */ /* 0x010fc600078e003c */
[----:B------:R-:W4:Y:S04]  /*68230*/  LDL R60, [R1+0x17c8] ;  /* 0x0017c800013c7983 */ /* 0x000f280000100800 */
[----:B---3--:R0:W3:Y:S04]  /*68240*/  @!P5 LDG.E.U16 R52, desc[UR6][R4.64] ;  /* 0x000000060434d981 */ /* 0x0080e8000c1e1500 */
[----:B------:R-:W0:Y:S04]  /*68250*/  LDL R4, [R1+0x17f0] ;  /* 0x0017f00001047983 */ /* 0x000e280000100800 */
[----:B------:R-:W0:Y:S01]  /*68260*/  LDL R5, [R1+0x17f4] ;  /* 0x0017f40001057983 */ /* 0x000e220000100800 */
[----:B--2---:R-:W-:-:S02]  /*68270*/  PRMT R61, RZ, 0x7610, R61 ;  /* 0x00007610ff3d7816 */ /* 0x004fc4000000003d */
[----:B0-----:R-:W-:-:S04]  /*68280*/  @!P2 LOP3.LUT R5, R5, R4, RZ, 0x3c, !PT ;  /* 0x000000040505a212 */ /* 0x001fc800078e3cff */
[----:B------:R-:W-:-:S04]  /*68290*/  @!P2 LOP3.LUT R4, R5, R4, RZ, 0x3c, !PT ;  /* 0x000000040504a212 */ /* 0x000fc800078e3cff */
[----:B------:R-:W-:-:S05]  /*682a0*/  @!P2 LOP3.LUT R5, R5, R4, RZ, 0x3c, !PT ;  /* 0x000000040505a212 */ /* 0x000fca00078e3cff */
[----:B------:R-:W2:Y:S04]  /*682b0*/  @!P2 LDG.E.U16 R61, desc[UR6][R4.64] ;  /* 0x00000006043da981 */ /* 0x000ea8000c1e1500 */
[----:B---3--:R0:W-:Y:S04]  /*682c0*/  STL [R1+0xb8], R52 ;  /* 0x0000b83401007387 */ /* 0x0081e80000100800 */
[----:B0-----:R-:W3:Y:S04]  /*682d0*/  LDL R52, [R1+0x17cc] ;  /* 0x0017cc0001347983 */ /* 0x001ee80000100800 */
        /* <DEDUP_REMOVED lines=33> */
[----:B------:R3:W2:Y:S01]  /*684f0*/  @!P2 LDG.E.U16 R61, desc[UR6][R4.64] ;  /* 0x00000006043da981 */ /* 0x0006a2000c1e1500 */
[----:B------:R-:W-:-:S03]  /*68500*/  PRMT R59, RZ, 0x7610, R59 ;  /* 0x00007610ff3b7816 */ /* 0x000fc6000000003b */
[----:B----4-:R0:W-:Y:S01]  /*68510*/  STL [R1+0xa8], R2 ;  /* 0x0000a80201007387 */ /* 0x0101e20000100800 */
[----:B---3--:R-:W-:Y:S01]  /*68520*/  @!P3 IMAD.MOV.U32 R4, RZ, RZ, R52 ;  /* 0x000000ffff04b224 */ /* 0x008fe200078e0034 */
[----:B------:R-:W-:Y:S02]  /*68530*/  @!P3 MOV R5, R60 ;  /* 0x0000003c0005b202 */ /* 0x000fe40000000f00 */
[----:B0-----:R-:W3:Y:S04]  /*68540*/  LDL.LU R2, [R1+0x1788] ;  /* 0x0017880001027983 */ /* 0x001ee80000300800 */
[----:B------:R0:W4:Y:S04]  /*68550*/  @!P3 LDG.E.U16 R59, desc[UR6][R4.64] ;  /* 0x00000006043bb981 */ /* 0x000128000c1e1500 */
[----:B--2---:R1:W-:Y:S04]  /*68560*/  STL [R1+0xa4], R61 ;  /* 0x0000a43d01007387 */ /* 0x0043e80000100800 */
[----:B-1----:R-:W2:Y:S04]  /*68570*/  LDL.LU R61, [R1+0x40b8] ;  /* 0x0040b800013d7983 */ /* 0x002ea80000300800 */
[----:B------:R-:W0:Y:S04]  /*68580*/  LDL R4, [R1+0x17c0] ;  /* 0x0017c00001047983 */ /* 0x000e280000100800 */
[----:B------:R-:W0:Y:S04]  /*68590*/  LDL R5, [R1+0x17c4] ;  /* 0x0017c40001057983 */ /* 0x000e280000100800 */
[----:B------:R-:W3:Y:S04]  /*685a0*/  LDL R60, [R1+0x17a0] ;  /* 0x0017a000013c7983 */ /* 0x000ee80000100800 */
[----:B------:R-:W3:Y:S01]  /*685b0*/  LDL R52, [R1+0x17a4] ;  /* 0x0017a40001347983 */ /* 0x000ee20000100800 */
[----:B0-----:R-:W-:-:S02]  /*685c0*/  @!P4 LOP3.LUT R5, R5, R4, RZ, 0x3c, !PT ;  /* 0x000000040505c212 */ /* 0x001fc400078e3cff */
[----:B--2---:R-:W-:Y:S02]  /*685d0*/  PRMT R61, RZ, 0x7610, R61 ;  /* 0x00007610ff3d7816 */ /* 0x004fe4000000003d */
[----:B------:R-:W-:-:S04]  /*685e0*/  @!P4 LOP3.LUT R4, R5, R4, RZ, 0x3c, !PT ;  /* 0x000000040504c212 */ /* 0x000fc800078e3cff */
[----:B------:R-:W-:-:S05]  /*685f0*/  @!P4 LOP3.LUT R5, R5, R4, RZ, 0x3c, !PT ;  /* 0x000000040505c212 */ /* 0x000fca00078e3cff */
[----:B------:R-:W2:Y:S04]  /*68600*/  @!P4 LDG.E.U16 R61, desc[UR6][R4.64] ;  /* 0x00000006043dc981 */ /* 0x000ea8000c1e1500 */
[----:B----4-:R0:W-:Y:S04]  /*68610*/  STL [R1+0xa0], R59 ;  /* 0x0000a03b01007387 */ /* 0x0101e80000100800 */
[----:B0-----:R-:W4:Y:S04]  /*68620*/  LDL.LU R59, [R1+0x178c] ;  /* 0x00178c00013b7983 */ /* 0x001f280000300800 */
        /* <DEDUP_REMOVED lines=12> */
[----:B------:R-:W3:Y:S01]  /*686f0*/  LDL R5, [R1+0x17b4] ;  /* 0x0017b40001057983 */ /* 0x000ee20000100800 */
[----:B------:R-:W-:-:S02]  /*68700*/  PRMT R0, RZ, 0x7610, R0 ;  /* 0x00007610ff007816 */ /* 0x000fc40000000000 */
[----:B---3--:R-:W-:-:S04]  /*68710*/  @!P2 LOP3.LUT R5, R5, R4, RZ, 0x3c, !PT ;  /* 0x000000040505a212 */ /* 0x008fc800078e3cff */
[----:B------:R-:W-:-:S04]  /*68720*/  @!P2 LOP3.LUT R4, R5, R4, RZ, 0x3c, !PT ;  /* 0x000000040504a212 */ /* 0x000fc800078e3cff */
[----:B------:R-:W-:-:S05]  /*68730*/  @!P2 LOP3.LUT R5, R5, R4, RZ, 0x3c, !PT ;  /* 0x000000040505a212 */ /* 0x000fca00078e3cff */
[----:B------:R-:W3:Y:S04]  /*68740*/  @!P2 LDG.E.U16 R0, desc[UR6][R4.64] ;  /* 0x000000060400a981 */ /* 0x000ee8000c1e1500 */
[----:B---3--:R-:W-:Y:S04]  /*68750*/  STL [R1+0x94], R0 ;  /* 0x0000940001007387 */ /* 0x008fe80000100800 */
[----:B------:R-:W3:Y:S04]  /*68760*/  LDL R4, [R1+0x17a8] ;  /* 0x0017a80001047983 */ /* 0x000ee80000100800 */
[----:B------:R-:W3:Y:S01]  /*68770*/  LDL R5, [R1+0x17ac] ;  /* 0x0017ac0001057983 */ /* 0x000ee20000100800 */
[----:B--2---:R-:W-:-:S02]  /*68780*/  PRMT R61, RZ, 0x7610, R61 ;  /* 0x00007610ff3d7816 */ /* 0x004fc4000000003d */
[----:B---3--:R-:W-:-:S04]  /*68790*/  @!P3 LOP3.LUT R5, R5, R4, RZ, 0x3c, !PT ;  /* 0x000000040505b212 */ /* 0x008fc800078e3cff */
[----:B------:R-:W-:-:S04]  /*687a0*/  @!P3 LOP3.LUT R4, R5, R4, RZ, 0x3c, !PT ;  /* 0x000000040504b212 */ /* 0x000fc800078e3cff */
[----:B------:R-:W-:-:S05]  /*687b0*/  @!P3 LOP3.LUT R5, R5, R4, RZ, 0x3c, !PT ;  /* 0x000000040505b212 */ /* 0x000fca00078e3cff */
[----:B------:R0:W2:Y:S01]  /*687c0*/  @!P3 LDG.E.U16 R61, desc[UR6][R4.64] ;  /* 0x00000006043db981 */ /* 0x0000a2000c1e1500 */
[----:B------:R-:W-:Y:S01]  /*687d0*/  PRMT R40, RZ, 0x7610, R40 ;  /* 0x00007610ff287816 */ /* 0x000fe20000000028 */
[----:B0-----:R-:W-:Y:S02]  /*687e0*/  @!P4 IMAD.MOV.U32 R4, RZ, RZ, R52 ;  /* 0x000000ffff04c224 */ /* 0x001fe400078e0034 */
[----:B------:R-:W-:-:S05]  /*687f0*/  @!P4 IMAD.MOV.U32 R5, RZ, RZ, R60 ;  /* 0x000000ffff05c224 */ /* 0x000fca00078e003c */
[----:B------:R-:W3:Y:S04]  /*68800*/  @!P4 LDG.E.U16 R40, desc[UR6][R4.64] ;  /* 0x000000060428c981 */ /* 0x000ee8000c1e1500 */
[----:B--2---:R0:W-:Y:S04]  /*68810*/  STL [R1+0x90], R61 ;  /* 0x0000903d01007387 */ /* 0x0041e80000100800 */
[----:B0-----:R-:W2:Y:S04]  /*68820*/  LDL.LU R61, [R1+0x1778] ;  /* 0x00177800013d7983 */ /* 0x001ea80000300800 */
[----:B------:R-:W4:Y:S04]  /*68830*/  LDL R4, [R1+0x1798] ;  /* 0x0017980001047983 */ /* 0x000f280000100800 */
[----:B------:R-:W4:Y:S01]  /*68840*/  LDL R5, [R1+0x179c] ;  /* 0x00179c0001057983 */ /* 0x000f220000100800 */
[----:B------:R-:W-:-:S03]  /*68850*/  PRMT R56, RZ, 0x7610, R56 ;  /* 0x00007610ff387816 */ /* 0x000fc60000000038 */
[----:B------:R-:W2:Y:S04]  /*68860*/  LDL R52, [R1+0x3cd8] ;  /* 0x003cd80001347983 */ /* 0x000ea80000100800 */
[----:B------:R-:W2:Y:S04]  /*68870*/  LDL.LU R60, [R1+0x177c] ;  /* 0x00177c00013c7983 */ /* 0x000ea80000300800 */
[----:B---3--:R0:W-:Y:S01]  /*68880*/  STL [R1+0x8c], R40 ;  /* 0x00008c2801007387 */ /* 0x0081e20000100800 */
[----:B----4-:R-:W-:-:S04]  /*68890*/  @!P5 LOP3.LUT R5, R5, R4, RZ, 0x3c, !PT ;  /* 0x000000040505d212 */ /* 0x010fc800078e3cff */
[----:B------:R-:W-:-:S04]  /*688a0*/  @!P5 LOP3.LUT R4, R5, R4, RZ, 0x3c, !PT ;  /* 0x000000040504d212 */ /* 0x000fc800078e3cff */
[----:B------:R-:W-:-:S05]  /*688b0*/  @!P5 LOP3.LUT R5, R5, R4, RZ, 0x3c, !PT ;  /* 0x000000040505d212 */ /* 0x000fca00078e3cff */
[----:B------:R1:W3:Y:S04]  /*688c0*/  @!P5 LDG.E.U16 R56, desc[UR6][R4.64] ;  /* 0x000000060438d981 */ /* 0x0002e8000c1e1500 */
[----:B------:R-:W1:Y:S04]  /*688d0*/  LDL R4, [R1+0x1794] ;  /* 0x0017940001047983 */ /* 0x000e680000100800 */
[----:B------:R-:W1:Y:S01]  /*688e0*/  LDL R5, [R1+0x3ce4] ;  /* 0x003ce40001057983 */ /* 0x000e620000100800 */
[----:B------:R-:W-:Y:S01]  /*688f0*/  PRMT R3, RZ, 0x7610, R3 ;  /* 0x00007610ff037816 */ /* 0x000fe20000000003 */
[----:B------:R-:W4:Y:S01]  /*68900*/  S2R R0, SR_TID.X ;  /* 0x0000000000007919 */ /* 0x000f220000002100 */
[----:B-1----:R-:W-:-:S04]  /*68910*/  @!P2 LOP3.LUT R5, R5, R4, RZ, 0x3c, !PT ;  /* 0x000000040505a212 */ /* 0x002fc800078e3cff */
[----:B------:R-:W-:-:S04]  /*68920*/  @!P2 LOP3.LUT R4, R5, R4, RZ, 0x3c, !PT ;  /* 0x000000040504a212 */ /* 0x000fc800078e3cff */
[----:B------:R-:W-:-:S05]  /*68930*/  @!P2 LOP3.LUT R5, R5, R4, RZ, 0x3c, !PT ;  /* 0x000000040505a212 */ /* 0x000fca00078e3cff */
[----:B------:R-:W2:Y:S01]  /*68940*/  @!P2 LDG.E.U16 R3, desc[UR6][R4.64] ;  /* 0x000000060403a981 */ /* 0x000ea2000c1e1500 */
[----:B----4-:R-:W-:-:S05]  /*68950*/  LOP3.LUT R0, R0, 0x1f, RZ, 0xc0, !PT ;  /* 0x0000001f00007812 */ /* 0x010fca00078ec0ff */
[----:B------:R-:W-:Y:S01]  /*68960*/  IMAD.SHL.U32 R0, R0, 0x2, RZ ;  /* 0x0000000200007824 */ /* 0x000fe200078e00ff */
[----:B---3--:R1:W-:Y:S04]  /*68970*/  STL [R1+0x88], R56 ;  /* 0x0000883801007387 */ /* 0x0083e80000100800 */
[----:B0-----:R-:W-:-:S05]  /*68980*/  LOP3.LUT R40, R0, 0x30, RZ, 0x3c, !PT ;  /* 0x0000003000287812 */ /* 0x001fca00078e3cff */
[----:B------:R0:W-:Y:S04]  /*68990*/  STS.U16 [R40+UR4+0x10980], R2 ;  /* 0x0109800228007988 */ /* 0x0001e80008000404 */
[----:B-1----:R-:W3:Y:S04]  /*689a0*/  LDL R56, [R1+0x3cd0] ;  /* 0x003cd00001387983 */ /* 0x002ee80000100800 */
        /* <DEDUP_REMOVED lines=10> */
[----:B------:R0:W-:Y:S04]  /*68a50*/  STS.U16 [R40+UR4+0x109c0], R59 ;  /* 0x0109c03b28007988 */ /* 0x0001e80008000404 */
[----:B0-----:R-:W3:Y:S04]  /*68a60*/  LDL.LU R59, [R1+0x1774] ;  /* 0x00177400013b7983 */ /* 0x001ee80000300800 */
[----:B--2---:R0:W-:Y:S04]  /*68a70*/  STL [R1+0x80], R3 ;  /* 0x0000800301007387 */ /* 0x0041e80000100800 */
[----:B0-----:R-:W2:Y:S04]  /*68a80*/  LDL.LU R3, [R1+0x40a8] ;  /* 0x0040a80001037983 */ /* 0x001ea80000300800 */
[----:B------:R-:W4:Y:S04]  /*68a90*/  LDL.LU R4, [R1+0x1780] ;  /* 0x0017800001047983 */ /* 0x000f280000300800 */
[----:B------:R-:W3:Y:S01]  /*68aa0*/  LDL R5, [R1+0x3cd4] ;  /* 0x003cd40001057983 */ /* 0x000ee20000100800 */
[----:B--2---:R-:W-:-:S03]  /*68ab0*/  PRMT R3, RZ, 0x7610, R3 ;  /* 0x00007610ff037816 */ /* 0x004fc60000000003 */
[----:B----4-:R0:W-:Y:S02]  /*68ac0*/  STS.U16 [R40+UR4+0x10bc0], R4 ;  /* 0x010bc00428007988 */ /* 0x0101e40008000404 */
[----:B0-----:R-:W-:Y:S02]  /*68ad0*/  @!P4 IMAD.MOV.U32 R4, RZ, RZ, R52 ;  /* 0x000000ffff04c224 */ /* 0x001fe400078e0034 */
[----:B------:R-:W2:Y:S04]  /*68ae0*/  LDL.LU R52, [R1+0x1768] ;  /* 0x0017680001347983 */ /* 0x000ea80000300800 */
[----:B---3--:R-:W3:Y:S04]  /*68af0*/  @!P4 LDG.E.U16 R3, desc[UR6][R4.64] ;  /* 0x000000060403c981 */ /* 0x008ee8000c1e1500 */
[----:B---3--:R0:W-:Y:S04]  /*68b00*/  STL [R1+0x7c], R3 ;  /* 0x00007c0301007387 */ /* 0x0081e80000100800 */
[----:B0-----:R-:W3:Y:S04]  /*68b10*/  LDL.LU R3, [R1+0x40a4] ;  /* 0x0040a40001037983 */ /* 0x001ee80000300800 */
[----:B------:R-:W4:Y:S04]  /*68b20*/  LDL.LU R4, [R1+0x1784] ;  /* 0x0017840001047983 */ /* 0x000f280000300800 */
[----:B------:R-:W2:Y:S01]  /*68b30*/  LDL R5, [R1+0x3ccc] ;  /* 0x003ccc0001057983 */ /* 0x000ea20000100800 */
[----:B------:R-:W-:-:S03]  /*68b40*/  PRMT R57, RZ, 0x7610, R57 ;  /* 0x00007610ff397816 */ /* 0x000fc60000000039 */
[----:B----4-:R0:W-:Y:S02]  /*68b50*/  STS.U16 [R40+UR4+0x10b80], R4 ;  /* 0x010b800428007988 */ /* 0x0101e40008000404 */
[----:B0-----:R-:W-:Y:S02]  /*68b60*/  @!P5 IMAD.MOV.U32 R4, RZ, RZ, R56 ;  /* 0x000000ffff04d224 */ /* 0x001fe400078e0038 */
[----:B------:R-:W4:Y:S04]  /*68b70*/  LDL.LU R56, [R1+0x176c] ;  /* 0x00176c0001387983 */ /* 0x000f280000300800 */
[----:B--2---:R0:W2:Y:S04]  /*68b80*/  @!P5 LDG.E.U16 R57, desc[UR6][R4.64] ;  /* 0x000000060439d981 */ /* 0x0040a8000c1e1500 */
[----:B------:R-:W0:Y:S04]  /*68b90*/  LDL R4, [R1+0x3cc8] ;  /* 0x003cc80001047983 */ /* 0x000e280000100800 */
[----:B------:R-:W0:Y:S01]  /*68ba0*/  LDL R5, [R1+0x3d04] ;  /* 0x003d040001057983 */ /* 0x000e220000100800 */
[----:B---3--:R-:W-:-:S02]  /*68bb0*/  PRMT R3, RZ, 0x7610, R3 ;  /* 0x00007610ff037816 */ /* 0x008fc40000000003 */
[----:B0-----:R-:W-:-:S04]  /*68bc0*/  @!P2 LOP3.LUT R5, R5, R4, RZ, 0x3c, !PT ;  /* 0x000000040505a212 */ /* 0x001fc800078e3cff */
[----:B------:R-:W-:-:S04]  /*68bd0*/  @!P2 LOP3.LUT R4, R5, R4, RZ, 0x3c, !PT ;  /* 0x000000040504a212 */ /* 0x000fc800078e3cff */
[----:B------:R-:W-:-:S05]  /*68be0*/  @!P2 LOP3.LUT R5, R5, R4, RZ, 0x3c, !PT ;  /* 0x000000040505a212 */ /* 0x000fca00078e3cff */
[----:B------:R-:W3:Y:S04]  /*68bf0*/  @!P2 LDG.E.U16 R3, desc[UR6][R4.64] ;  /* 0x000000060403a981 */ /* 0x000ee8000c1e1500 */
[----:B--2---:R0:W-:Y:S04]  /*68c00*/  STL [R1+0x78], R57 ;  /* 0x0000783901007387 */ /* 0x0041e80000100800 */
[----:B------:R1:W-:Y:S04]  /*68c10*/  STS.U16 [R40+UR4+0x10d80], R61 ;  /* 0x010d803d28007988 */ /* 0x0003e80008000404 */
[----:B0-----:R-:W2:Y:S04]  /*68c20*/  LDL R57, [R1+0x3cf0] ;  /* 0x003cf00001397983 */ /* 0x001ea80000100800 */
[----:B-1----:R-:W4:Y:S04]  /*68c30*/  LDL.LU R61, [R1+0x1760] ;  /* 0x00176000013d7983 */ /* 0x002f280000300800 */
[----:B---3--:R0:W-:Y:S04]  /*68c40*/  STL [R1+0x74], R3 ;  /* 0x0000740301007387 */ /* 0x0081e80000100800 */
[----:B0-----:R-:W3:Y:S04]  /*68c50*/  LDL.LU R3, [R1+0x40a0] ;  /* 0x0040a00001037983 */ /* 0x001ee80000300800 */
[----:B------:R-:W2:Y:S04]  /*68c60*/  LDL R4, [R1+0x3cfc] ;  /* 0x003cfc0001047983 */ /* 0x000ea80000100800 */
[----:B------:R-:W2:Y:S02]  /*68c70*/  LDL R5, [R1+0x3d00] ;  /* 0x003d000001057983 */ /* 0x000ea40000100800 */
[----:B--2---:R-:W-:-:S02]  /*68c80*/  @!P3 LOP3.LUT R5, R5, R4, RZ, 0x3c, !PT ;  /* 0x000000040505b212 */ /* 0x004fc400078e3cff */
[----:B---3--:R-:W-:Y:S02]  /*68c90*/  PRMT R3, RZ, 0x7610, R3 ;  /* 0x00007610ff037816 */ /* 0x008fe40000000003 */
[----:B------:R-:W-:-:S04]  /*68ca0*/  @!P3 LOP3.LUT R4, R5, R4, RZ, 0x3c, !PT ;  /* 0x000000040504b212 */ /* 0x000fc800078e3cff */
[----:B------:R-:W-:-:S05]  /*68cb0*/  @!P3 LOP3.LUT R5, R5, R4, RZ, 0x3c, !PT ;  /* 0x000000040505b212 */ /* 0x000fca00078e3cff */
[----:B------:R-:W2:Y:S04]  /*68cc0*/  @!P3 LDG.E.U16 R3, desc[UR6][R4.64] ;  /* 0x000000060403b981 */ /* 0x000ea8000c1e1500 */
[----:B------:R0:W-:Y:S04]  /*68cd0*/  STS.U16 [R40+UR4+0x10dc0], R60 ;  /* 0x010dc03c28007988 */ /* 0x0001e80008000404 */
[----:B0-----:R-:W3:Y:S04]  /*68ce0*/  LDL.LU R60, [R1+0x1764] ;  /* 0x00176400013c7983 */ /* 0x001ee80000300800 */
[----:B--2---:R0:W-:Y:S04]  /*68cf0*/  STL [R1+0x70], R3 ;  /* 0x0000700301007387 */ /* 0x0041e80000100800 */
[----:B0-----:R-:W2:Y:S04]  /*68d00*/  LDL.LU R3, [R1+0x409c] ;  /* 0x00409c0001037983 */ /* 0x001ea80000300800 */
[----:B------:R-:W4:Y:S04]  /*68d10*/  LDL R4, [R1+0x3cf4] ;  /* 0x003cf40001047983 */ /* 0x000f280000100800 */
[----:B------:R-:W4:Y:S04]  /*68d20*/  LDL R5, [R1+0x3cf8] ;  /* 0x003cf80001057983 */ /* 0x000f280000100800 */
[----:B------:R0:W-:Y:S04]  /*68d30*/  STS.U16 [R40+UR4+0x10fc0], R2 ;  /* 0x010fc00228007988 */ /* 0x0001e80008000404 */
[----:B0-----:R-:W3:Y:S01]  /*68d40*/  LDL.LU R2, [R1+0x1758] ;  /* 0x0017580001027983 */ /* 0x001ee20000300800 */
[----:B----4-:R-:W-:-:S02]  /*68d50*/  @!P4 LOP3.LUT R5, R5, R4, RZ, 0x3c, !PT ;  /* 0x000000040505c212 */ /* 0x010fc400078e3cff */
[----:B--2---:R-:W-:Y:S02]  /*68d60*/  PRMT R3, RZ, 0x7610, R3 ;  /* 0x00007610ff037816 */ /* 0x004fe40000000003 */
[----:B------:R-:W-:-:S04]  /*68d70*/  @!P4 LOP3.LUT R4, R5, R4, RZ, 0x3c, !PT ;  /* 0x000000040504c212 */ /* 0x000fc800078e3cff */
[----:B------:R-:W-:-:S05]  /*68d80*/  @!P4 LOP3.LUT R5, R5, R4, RZ, 0x3c, !PT ;  /* 0x000000040505c212 */ /* 0x000fca00078e3cff */
[----:B------:R0:W2:Y:S04]  /*68d90*/  @!P4 LDG.E.U16 R3, desc[UR6][R4.64] ;  /* 0x000000060403c981 */ /* 0x0000a8000c1e1500 */
[----:B------:R-:W4:Y:S01]  /*68da0*/  LDL R5, [R1+0x3cec] ;  /* 0x003cec0001057983 */ /* 0x000f220000100800 */
[----:B------:R-:W-:Y:S01]  /*68db0*/  PRMT R48, RZ, 0x7610, R48 ;  /* 0x00007610ff307816 */ /* 0x000fe20000000030 */
[----:B0-----:R-:W-:Y:S02]  /*68dc0*/  @!P5 IMAD.MOV.U32 R4, RZ, RZ, R57 ;  /* 0x000000ffff04d224 */ /* 0x001fe400078e0039 */
[----:B------:R-:W-:Y:S04]  /*68dd0*/  STS.U16 [R40+UR4+0x10f80], R59 ;  /* 0x010f803b28007988 */ /* 0x000fe80008000404 */
[----:B----4-:R-:W4:Y:S04]  /*68de0*/  @!P5 LDG.E.U16 R48, desc[UR6][R4.64] ;  /* 0x000000060430d981 */ /* 0x010f28000c1e1500 */
[----:B--2---:R0:W-:Y:S04]  /*68df0*/  STL [R1+0x6c], R3 ;  /* 0x00006c0301007387 */ /* 0x0041e80000100800 */
[----:B0-----:R-:W2:Y:S04]  /*68e00*/  LDL.LU R3, [R1+0x175c] ;  /* 0x00175c0001037983 */ /* 0x001ea80000300800 */
[----:B------:R-:W3:Y:S04]  /*68e10*/  LDL R59, [R1+0x3d18] ;  /* 0x003d1800013b7983 */ /* 0x000ee80000100800 */
[----:B------:R-:W2:Y:S04]  /*68e20*/  LDL.LU R57, [R1+0x1750] ;  /* 0x0017500001397983 */ /* 0x000ea80000300800 */
[----:B----4-:R0:W-:Y:S04]  /*68e30*/  STL [R1+0x68], R48 ;  /* 0x0000683001007387 */ /* 0x0101e80000100800 */
[----:B0-----:R-:W4:Y:S04]  /*68e40*/  LDL.LU R48, [R1+0x4098] ;  /* 0x0040980001307983 */ /* 0x001f280000300800 */
[----:B------:R-:W3:Y:S04]  /*68e50*/  LDL R4, [R1+0x3ce8] ;  /* 0x003ce80001047983 */ /* 0x000ee80000100800 */
[----:B------:R-:W3:Y:S01]  /*68e60*/  LDL R5, [R1+0x3d24] ;  /* 0x003d240001057983 */ /* 0x000ee20000100800 */
[----:B------:R-:W-:-:S02]  /*68e70*/  PRMT R53, RZ, 0x7610, R53 ;  /* 0x00007610ff357816 */ /* 0x000fc40000000035 */
[----:B---3--:R-:W-:-:S04]  /*68e80*/  @!P2 LOP3.LUT R5, R5, R4, RZ, 0x3c, !PT ;  /* 0x000000040505a212 */ /* 0x008fc800078e3cff */
[----:B------:R-:W-:-:S04]  /*68e90*/  @!P2 LOP3.LUT R4, R5, R4, RZ, 0x3c, !PT ;  /* 0x000000040504a212 */ /* 0x000fc800078e3cff */
[----:B------:R-:W-:-:S05]  /*68ea0*/  @!P2 LOP3.LUT R5, R5, R4, RZ, 0x3c, !PT ;  /* 0x000000040505a212 */ /* 0x000fca00078e3cff */
[----:B------:R-:W3:Y:S04]  /*68eb0*/  @!P2 LDG.E.U16 R53, desc[UR6][R4.64] ;  /* 0x000000060435a981 */ /* 0x000ee8000c1e1500 */
[----:B------:R0:W-:Y:S04]  /*68ec0*/  STS.U16 [R40+UR4+0x11180], R52 ;  /* 0x0111803428007988 */ /* 0x0001e80008000404 */
[----:B------:R-:W-:Y:S04]  /*68ed0*/  STS.U16 [R40+UR4+0x111c0], R56 ;  /* 0x0111c03828007988 */ /* 0x000fe80008000404 */
[----:B0-----:R-:W4:Y:S04]  /*68ee0*/  LDL.LU R52, [R1+0x4094] ;  /* 0x0040940001347983 */ /* 0x001f280000300800 */
[----:B------:R-:W2:Y:S04]  /*68ef0*/  LDL R4, [R1+0x3d1c] ;  /* 0x003d1c0001047983 */ /* 0x000ea80000100800 */
[----:B------:R-:W2:Y:S04]  /*68f00*/  LDL R5, [R1+0x3d20] ;  /* 0x003d200001057983 */ /* 0x000ea80000100800 */
[----:B---3--:R0:W-:Y:S04]  /*68f10*/  STL [R1+0x64], R53 ;  /* 0x0000643501007387 */ /* 0x0081e80000100800 */
[----:B0-----:R-:W3:Y:S04]  /*68f20*/  LDL.LU R53, [R1+0x1754] ;  /* 0x0017540001357983 */ /* 0x001ee80000300800 */
[----:B------:R-:W4:Y:S01]  /*68f30*/  LDL.LU R56, [R1+0x4090] ;  /* 0x0040900001387983 */ /* 0x000f220000300800 */
[----:B--2---:R-:W-:-:S04]  /*68f40*/  @!P3 LOP3.LUT R5, R5, R4, RZ, 0x3c, !PT ;  /* 0x000000040505b212 */ /* 0x004fc800078e3cff */
[----:B------:R-:W-:-:S04]  /*68f50*/  @!P3 LOP3.LUT R4, R5, R4, RZ, 0x3c, !PT ;  /* 0x000000040504b212 */ /* 0x000fc800078e3cff */
[----:B------:R-:W-:Y:S02]  /*68f60*/  @!P3 LOP3.LUT R5, R5, R4, RZ, 0x3c, !PT ;  /* 0x000000040505b212 */ /* 0x000fe400078e3cff */
[----:B----4-:R-:W-:-:S06]  /*68f70*/  PRMT R56, RZ, 0x7610, R56 ;  /* 0x00007610ff387816 */ /* 0x010fcc0000000038 */
[----:B------:R-:W2:Y:S04]  /*68f80*/  @!P3 LDG.E.U16 R56, desc[UR6][R4.64] ;  /* 0x000000060438b981 */ /* 0x000ea8000c1e1500 */
[----:B--2---:R0:W-:Y:S04]  /*68f90*/  STL [R1+0x60], R56 ;  /* 0x0000603801007387 */ /* 0x0041e80000100800 */
[----:B0-----:R-:W2:Y:S04]  /*68fa0*/  LDL.LU R56, [R1+0x408c] ;  /* 0x00408c0001387983 */ /* 0x001ea80000300800 */
[----:B------:R-:W4:Y:S01]  /*68fb0*/  LDL R5, [R1+0x3d14] ;  /* 0x003d140001057983 */ /* 0x000f220000100800 */
[----:B------:R-:W-:Y:S01]  /*68fc0*/  @!P4 IMAD.MOV.U32 R4, RZ, RZ, R59 ;  /* 0x000000ffff04c224 */ /* 0x000fe200078e003b */
[----:B--2---:R-:W-:-:S06]  /*68fd0*/  PRMT R56, RZ, 0x7610, R56 ;  /* 0x00007610ff387816 */ /* 0x004fcc0000000038 */
[----:B----4-:R-:W2:Y:S04]  /*68fe0*/  @!P4 LDG.E.U16 R56, desc[UR6][R4.64] ;  /* 0x000000060438c981 */ /* 0x010ea8000c1e1500 */
[----:B------:R0:W-:Y:S04]  /*68ff0*/  STS.U16 [R40+UR4+0x113c0], R61 ;  /* 0x0113c03d28007988 */ /* 0x0001e80008000404 */
[----:B0-----:R-:W4:Y:S04]  /*69000*/  LDL.LU R61, [R1+0x1748] ;  /* 0x00174800013d7983 */ /* 0x001f280000300800 */
[----:B------:R-:W4:Y:S04]  /*69010*/  LDL.LU R59, [R1+0x174c] ;  /* 0x00174c00013b7983 */ /* 0x000f280000300800 */
[----:B------:R-:W-:Y:S04]  /*69020*/  STS.U16 [R40+UR4+0x11380], R60 ;  /* 0x0113803c28007988 */ /* 0x000fe80008000404 */
[----:B--2---:R0:W-:Y:S04]  /*69030*/  STL [R1+0x5c], R56 ;  /* 0x00005c3801007387 */ /* 0x0041e80000100800 */
[----:B0-----:R-:W2:Y:S04]  /*69040*/  LDL.LU R56, [R1+0x4088] ;  /* 0x0040880001387983 */ /* 0x001ea80000300800 */
[----:B------:R-:W3:Y:S04]  /*69050*/  LDL R4, [R1+0x3d0c] ;  /* 0x003d0c0001047983 */ /* 0x000ee80000100800 */
[----:B------:R-:W3:Y:S04]  /*69060*/  LDL R5, [R1+0x3d10] ;  /* 0x003d100001057983 */ /* 0x000ee80000100800 */
[----:B------:R-:W4:Y:S01]  /*69070*/  LDL.LU R60, [R1+0x4084] ;  /* 0x00408400013c7983 */ /* 0x000f220000300800 */
[----:B---3--:R-:W-:-:S02]  /*69080*/  @!P5 LOP3.LUT R5, R5, R4, RZ, 0x3c, !PT ;  /* 0x000000040505d212 */ /* 0x008fc400078e3cff */
[----:B----4-:R-:W-:Y:S02]  /*69090*/  PRMT R60, RZ, 0x7610, R60 ;  /* 0x00007610ff3c7816 */ /* 0x010fe4000000003c */
[----:B------:R-:W-:-:S04]  /*690a0*/  @!P5 LOP3.LUT R4, R5, R4, RZ, 0x3c, !PT ;  /* 0x000000040504d212 */ /* 0x000fc800078e3cff */
[----:B------:R-:W-:-:S05]  /*690b0*/  @!P5 LOP3.LUT R5, R5, R4, RZ, 0x3c, !PT ;  /* 0x000000040505d212 */ /* 0x000fca00078e3cff */
[----:B------:R-:W3:Y:S04]  /*690c0*/  @!P5 LDG.E.U16 R60, desc[UR6][R4.64] ;  /* 0x00000006043cd981 */ /* 0x000ee8000c1e1500 */
[----:B------:R-:W-:Y:S04]  /*690d0*/  STS.U16 [R40+UR4+0x11580], R2 ;  /* 0x0115800228007988 */ /* 0x000fe80008000404 */
[----:B---3--:R0:W-:Y:S04]  /*690e0*/  STL [R1+0x58], R60 ;  /* 0x0000583c01007387 */ /* 0x0081e80000100800 */
[----:B0-----:R-:W3:Y:S04]  /*690f0*/  LDL.LU R60, [R1+0x4080] ;  /* 0x00408000013c7983 */ /* 0x001ee80000300800 */
[----:B------:R-:W4:Y:S04]  /*69100*/  LDL R4, [R1+0x3d08] ;  /* 0x003d080001047983 */ /* 0x000f280000100800 */
[----:B------:R-:W4:Y:S04]  /*69110*/  LDL R5, [R1+0x3d2c] ;  /* 0x003d2c0001057983 */ /* 0x000f280000100800 */
[----:B------:R-:W2:Y:S01]  /*69120*/  LDL.LU R2, [R1+0x407c] ;  /* 0x00407c0001027983 */ /* 0x000ea20000300800 */
        /* <DEDUP_REMOVED lines=9> */
[----:B------:R-:W-:-:S03]  /*691c0*/  PRMT R47, RZ, 0x7610, R47 ;  /* 0x00007610ff2f7816 */ /* 0x000fc6000000002f */
[----:B------:R0:W-:Y:S04]  /*691d0*/  STS.U16 [R40+UR4+0x115c0], R3 ;  /* 0x0115c00328007988 */ /* 0x0001e80008000404 */
[----:B0-----:R-:W3:Y:S01]  /*691e0*/  LDL.LU R3, [R1+0x4074] ;  /* 0x0040740001037983 */ /* 0x001ee20000300800 */
[----:B----4-:R-:W-:-:S04]  /*691f0*/  @!P3 LOP3.LUT R5, R5, R4, RZ, 0x3c, !PT ;  /* 0x000000040505b212 */ /* 0x010fc800078e3cff */
[----:B------:R-:W-:-:S04]  /*69200*/  @!P3 LOP3.LUT R4, R5, R4, RZ, 0x3c, !PT ;  /* 0x000000040504b212 */ /* 0x000fc800078e3cff */
[----:B------:R-:W-:-:S05]  /*69210*/  @!P3 LOP3.LUT R5, R5, R4, RZ, 0x3c, !PT ;  /* 0x000000040505b212 */ /* 0x000fca00078e3cff */
[----:B------:R0:W4:Y:S04]  /*69220*/  @!P3 LDG.E.U16 R47, desc[UR6][R4.64] ;  /* 0x00000006042fb981 */ /* 0x000128000c1e1500 */
[----:B------:R-:W0:Y:S04]  /*69230*/  LDL R4, [R1+0x3d30] ;  /* 0x003d300001047983 */ /* 0x000e280000100800 */
[----:B------:R-:W0:Y:S01]  /*69240*/  LDL R5, [R1+0x3d3c] ;  /* 0x003d3c0001057983 */ /* 0x000e220000100800 */
[----:B------:R-:W-:-:S03]  /*69250*/  PRMT R51, RZ, 0x7610, R51 ;  /* 0x00007610ff337816 */ /* 0x000fc60000000033 */
[----:B------:R1:W-:Y:S04]  /*69260*/  STS.U16 [R40+UR4+0x117c0], R57 ;  /* 0x0117c03928007988 */ /* 0x0003e80008000404 */
[----:B-1----:R-:W2:Y:S01]  /*69270*/  LDL R57, [R1+0x3d48] ;  /* 0x003d480001397983 */ /* 0x002ea20000100800 */
[----:B0-----:R-:W-:-:S04]  /*69280*/  @!P4 LOP3.LUT R5, R5, R4, RZ, 0x3c, !PT ;  /* 0x000000040505c212 */ /* 0x001fc800078e3cff */
[----:B------:R-:W-:-:S04]  /*69290*/  @!P4 LOP3.LUT R4, R5, R4, RZ, 0x3c, !PT ;  /* 0x000000040504c212 */ /* 0x000fc800078e3cff */
[----:B------:R-:W-:Y:S01]  /*692a0*/  @!P4 LOP3.LUT R5, R5, R4, RZ, 0x3c, !PT ;  /* 0x000000040505c212 */ /* 0x000fe200078e3cff */
[----:B----4-:R0:W-:Y:S04]  /*692b0*/  STL [R1+0x50], R47 ;  /* 0x0000502f01007387 */ /* 0x0101e80000100800 */
[----:B------:R1:W4:Y:S01]  /*692c0*/  @!P4 LDG.E.U16 R51, desc[UR6][R4.64] ;  /* 0x000000060433c981 */ /* 0x000322000c1e1500 */
[----:B---3--:R-:W-:-:S03]  /*692d0*/  PRMT R3, RZ, 0x7610, R3 ;  /* 0x00007610ff037816 */ /* 0x008fc60000000003 */
[----:B------:R3:W-:Y:S04]  /*692e0*/  STS.U16 [R40+UR4+0x11780], R53 ;  /* 0x0117803528007988 */ /* 0x0007e80008000404 */
[----:B0-----:R-:W2:Y:S04]  /*692f0*/  LDL R47, [R1+0x3d54] ;  /* 0x003d5400012f7983 */ /* 0x001ea80000100800 */
[----:B------:R-:W1:Y:S04]  /*69300*/  LDL R4, [R1+0x3d38] ;  /* 0x003d380001047983 */ /* 0x000e680000100800 */
[----:B------:R-:W1:Y:S04]  /*69310*/  LDL R5, [R1+0x3d44] ;  /* 0x003d440001057983 */ /* 0x000e680000100800 */
[----:B---3--:R-:W3:Y:S01]  /*69320*/  LDL R53, [R1+0x3d50] ;  /* 0x003d500001357983 */ /* 0x008ee20000100800 */
[----:B-1----:R-:W-:-:S04]  /*69330*/  @!P5 LOP3.LUT R5, R5, R4, RZ, 0x3c, !PT ;  /* 0x000000040505d212 */ /* 0x002fc800078e3cff */
        /* <DEDUP_REMOVED lines=8> */
[----:B------:R-:W3:Y:S01]  /*693c0*/  LDL R5, [R1+0x3d4c] ;  /* 0x003d4c0001057983 */ /* 0x000ee20000100800 */
[----:B------:R-:W-:-:S02]  /*693d0*/  PRMT R55, RZ, 0x7610, R55 ;  /* 0x00007610ff377816 */ /* 0x000fc40000000037 */
[----:B------:R-:W-:Y:S01]  /*693e0*/  PRMT R0, RZ, 0x7610, R0 ;  /* 0x00007610ff007816 */ /* 0x000fe20000000000 */
[----:B------:R0:W-:Y:S04]  /*693f0*/  STS.U16 [R40+UR4+0x11980], R61 ;  /* 0x0119803d28007988 */ /* 0x0001e80008000404 */
[----:B0-----:R-:W4:Y:S01]  /*69400*/  LDL.LU R61, [R1+0x406c] ;  /* 0x00406c00013d7983 */ /* 0x001f220000300800 */
[----:B---3--:R-:W-:-:S04]  /*69410*/  @!P2 LOP3.LUT R5, R5, R4, RZ, 0x3c, !PT ;  /* 0x000000040505a212 */ /* 0x008fc800078e3cff */
[----:B------:R-:W-:-:S04]  /*69420*/  @!P2 LOP3.LUT R4, R5, R4, RZ, 0x3c, !PT ;  /* 0x000000040504a212 */ /* 0x000fc800078e3cff */
[----:B------:R-:W-:-:S05]  /*69430*/  @!P2 LOP3.LUT R5, R5, R4, RZ, 0x3c, !PT ;  /* 0x000000040505a212 */ /* 0x000fca00078e3cff */
[----:B------:R0:W3:Y:S02]  /*69440*/  @!P2 LDG.E.U16 R55, desc[UR6][R4.64] ;  /* 0x000000060437a981 */ /* 0x0000e4000c1e1500 */
[----:B0-----:R-:W-:Y:S02]  /*69450*/  @!P3 IMAD.MOV.U32 R4, RZ, RZ, R47 ;  /* 0x000000ffff04b224 */ /* 0x001fe400078e002f */
[----:B------:R-:W-:-:S05]  /*69460*/  @!P3 IMAD.MOV.U32 R5, RZ, RZ, R57 ;  /* 0x000000ffff05b224 */ /* 0x000fca00078e0039 */
[----:B------:R0:W2:Y:S01]  /*69470*/  @!P3 LDG.E.U16 R0, desc[UR6][R4.64] ;  /* 0x000000060400b981 */ /* 0x0000a2000c1e1500 */
[----:B------:R-:W-:-:S03]  /*69480*/  PRMT R9, RZ, 0x7610, R9 ;  /* 0x00007610ff097816 */ /* 0x000fc60000000009 */
[----:B------:R-:W-:Y:S04]  /*69490*/  STS.U16 [R40+UR4+0x119c0], R59 ;  /* 0x0119c03b28007988 */ /* 0x000fe80008000404 */
[----:B----4-:R-:W-:Y:S01]  /*694a0*/  STS.U16 [R40+UR4+0x11bc0], R61 ;  /* 0x011bc03d28007988 */ /* 0x010fe20008000404 */
[----:B0-----:R-:W-:Y:S02]  /*694b0*/  @!P4 IMAD.MOV.U32 R4, RZ, RZ, R51 ;  /* 0x000000ffff04c224 */ /* 0x001fe400078e0033 */
[----:B------:R-:W-:-:S05]  /*694c0*/  @!P4 IMAD.MOV.U32 R5, RZ, RZ, R53 ;  /* 0x000000ffff05c224 */ /* 0x000fca00078e0035 */
[----:B------:R-:W4:Y:S04]  /*694d0*/  @!P4 LDG.E.U16 R9, desc[UR6][R4.64] ;  /* 0x000000060409c981 */ /* 0x000f28000c1e1500 */
[----:B---3--:R0:W-:Y:S04]  /*694e0*/  STL [R1+0x44], R55 ;  /* 0x0000443701007387 */ /* 0x0081e80000100800 */
[----:B0-----:R-:W3:Y:S04]  /*694f0*/  LDL R55, [R1+0x3d64] ;  /* 0x003d640001377983 */ /* 0x001ee80000100800 */
[----:B------:R-:W3:Y:S04]  /*69500*/  LDL.LU R59, [R1+0x1734] ;  /* 0x00173400013b7983 */ /* 0x000ee80000300800 */
[----:B------:R-:W3:Y:S04]  /*69510*/  LDL R57, [R1+0x3d60] ;  /* 0x003d600001397983 */ /* 0x000ee80000100800 */
[----:B------:R-:W3:Y:S04]  /*69520*/  LDL R47, [R1+0x3d6c] ;  /* 0x003d6c00012f7983 */ /* 0x000ee80000100800 */
[----:B--2---:R-:W-:Y:S04]  /*69530*/  STL [R1+0x40], R0 ;  /* 0x0000400001007387 */ /* 0x004fe80000100800 */
[----:B------:R-:W2:Y:S04]  /*69540*/  LDL.LU R61, [R1+0x4068] ;  /* 0x00406800013d7983 */ /* 0x000ea80000300800 */
[----:B------:R-:W2:Y:S01]  /*69550*/  LDL R5, [R1+0x3d58] ;  /* 0x003d580001057983 */ /* 0x000ea20000100800 */
[----:B------:R-:W-:-:S03]  /*69560*/  PRMT R49, RZ, 0x7610, R49 ;  /* 0x00007610ff317816 */ /* 0x000fc60000000031 */
[----:B------:R-:W2:Y:S04]  /*69570*/  LDL R53, [R1+0x3d68] ;  /* 0x003d680001357983 */ /* 0x000ea80000100800 */
[----:B------:R-:W2:Y:S04]  /*69580*/  LDL R51, [R1+0x3d74] ;  /* 0x003d740001337983 */ /* 0x000ea80000100800 */
[----:B------:R0:W-:Y:S04]  /*69590*/  STS.U16 [R40+UR4+0x11b80], R3 ;  /* 0x011b800328007988 */ /* 0x0001e80008000404 */
[----:B0-----:R-:W2:Y:S04]  /*695a0*/  LDL.LU R3, [R1+0x4064] ;  /* 0x0040640001037983 */ /* 0x001ea80000300800 */
[----:B----4-:R0:W-:Y:S04]  /*695b0*/  STL [R1+0x3c], R9 ;  /* 0x00003c0901007387 */ /* 0x0101e80000100800 */
[----:B0-----:R-:W4:Y:S01]  /*695c0*/  LDL.LU R9, [R1+0x172c] ;  /* 0x00172c0001097983 */ /* 0x001f220000300800 */
[----:B---3--:R-:W-:-:S05]  /*695d0*/  @!P5 IMAD.MOV.U32 R4, RZ, RZ, R55 ;  /* 0x000000ffff04d224 */ /* 0x008fca00078e0037 */
[----:B--2---:R0:W2:Y:S04]  /*695e0*/  @!P5 LDG.E.U16 R49, desc[UR6][R4.64] ;  /* 0x000000060431d981 */ /* 0x0040a8000c1e1500 */
[----:B------:R-:W3:Y:S01]  /*695f0*/  LDL.LU R5, [R1+0x1738] ;  /* 0x0017380001057983 */ /* 0x000ee20000300800 */
[----:B------:R-:W-:Y:S01]  /*69600*/  PRMT R61, RZ, 0x7610, R61 ;  /* 0x00007610ff3d7816 */ /* 0x000fe2000000003d */
[----:B0-----:R-:W-:Y:S02]  /*69610*/  @!P2 IMAD.MOV.U32 R4, RZ, RZ, R47 ;  /* 0x000000ffff04a224 */ /* 0x001fe400078e002f */
[----:B------:R-:W4:Y:S04]  /*69620*/  LDL R55, [R1+0x3d70] ;  /* 0x003d700001377983 */ /* 0x000f280000100800 */
[----:B---3--:R0:W-:Y:S02]  /*69630*/  STS.U16 [R40+UR4+0x11d80], R5 ;  /* 0x011d800528007988 */ /* 0x0081e40008000404 */
[----:B0-----:R-:W-:-:S05]  /*69640*/  @!P2 IMAD.MOV.U32 R5, RZ, RZ, R57 ;  /* 0x000000ffff05a224 */ /* 0x001fca00078e0039 */
[----:B------:R0:W3:Y:S04]  /*69650*/  @!P2 LDG.E.U16 R61, desc[UR6][R4.64] ;  /* 0x00000006043da981 */ /* 0x0000e8000c1e1500 */
[----:B--2---:R1:W-:Y:S01]  /*69660*/  STL [R1+0x38], R49 ;  /* 0x0000383101007387 */ /* 0x0043e20000100800 */
[----:B------:R-:W-:-:S03]  /*69670*/  PRMT R3, RZ, 0x7610, R3 ;  /* 0x00007610ff037816 */ /* 0x000fc60000000003 */
[----:B------:R2:W-:Y:S01]  /*69680*/  STS.U16 [R40+UR4+0x11dc0], R2 ;  /* 0x011dc00228007988 */ /* 0x0005e20008000404 */
[----:B0-----:R-:W-:-:S03]  /*69690*/  @!P3 IMAD.MOV.U32 R4, RZ, RZ, R51 ;  /* 0x000000ffff04b224 */ /* 0x001fc600078e0033 */
[----:B-1----:R-:W4:Y:S01]  /*696a0*/  LDL R49, [R1+0x3d7c] ;  /* 0x003d7c0001317983 */ /* 0x002f220000100800 */
[----:B------:R-:W-:-:S05]  /*696b0*/  @!P3 IMAD.MOV.U32 R5, RZ, RZ, R53 ;  /* 0x000000ffff05b224 */ /* 0x000fca00078e0035 */
[----:B------:R4:W4:Y:S04]  /*696c0*/  @!P3 LDG.E.U16 R3, desc[UR6][R4.64] ;  /* 0x000000060403b981 */ /* 0x000928000c1e1500 */
[----:B---3--:R-:W-:Y:S04]  /*696d0*/  STL [R1+0x3fa4], R61 ;  /* 0x003fa43d01007387 */ /* 0x008fe80000100800 */
[----:B--2---:R-:W2:Y:S01]  /*696e0*/  LDL.LU R2, [R1+0x4060] ;  /* 0x0040600001027983 */ /* 0x004ea20000300800 */
[----:B----4-:R-:W-:-:S03]  /*696f0*/  @!P4 IMAD.MOV.U32 R5, RZ, RZ, R55 ;  /* 0x000000ffff05c224 */ /* 0x010fc600078e0037 */
[----:B------:R-:W3:Y:S04]  /*69700*/  LDL R57, [R1+0x3d78] ;  /* 0x003d780001397983 */ /* 0x000ee80000100800 */
[----:B------:R-:W4:Y:S04]  /*69710*/  LDL R47, [R1+0x3d84] ;  /* 0x003d8400012f7983 */ /* 0x000f280000100800 */
[----:B------:R0:W-:Y:S01]  /*69720*/  STS.U16 [R40+UR4+0x11fc0], R60 ;  /* 0x011fc03c28007988 */ /* 0x0001e20008000404 */
[----:B------:R-:W-:-:S03]  /*69730*/  @!P4 MOV R4, R49 ;  /* 0x000000310004c202 */ /* 0x000fc60000000f00 */
[----:B------:R-:W-:Y:S04]  /*69740*/  STL [R1+0x3fa8], R3 ;  /* 0x003fa80301007387 */ /* 0x000fe80000100800 */
[----:B0-----:R-:W3:Y:S04]  /*69750*/  LDL.LU R60, [R1+0x405c] ;  /* 0x00405c00013c7983 */ /* 0x001ee80000300800 */
[----:B------:R-:W3:Y:S04]  /*69760*/  LDL R53, [R1+0x3d8c] ;  /* 0x003d8c0001357983 */ /* 0x000ee80000100800 */
[----:B------:R-:W3:Y:S01]  /*69770*/  LDL.LU R51, [R1+0x16b8] ;  /* 0x0016b80001337983 */ /* 0x000ee20000300800 */
[----:B--2---:R-:W-:-:S06]  /*69780*/  PRMT R2, RZ, 0x7610, R2 ;  /* 0x00007610ff027816 */ /* 0x004fcc0000000002 */
[----:B------:R4:W2:Y:S04]  /*69790*/  @!P4 LDG.E.U16 R2, desc[UR6][R4.64] ;  /* 0x000000060402c981 */ /* 0x0008a8000c1e1500 */
[----:B------:R0:W-:Y:S01]  /*697a0*/  STS.U16 [R40+UR4+0x11f80], R59 ;  /* 0x011f803b28007988 */ /* 0x0001e20008000404 */
[----:B----4-:R-:W-:Y:S01]  /*697b0*/  @!P5 IMAD.MOV.U32 R4, RZ, RZ, R47 ;  /* 0x000000ffff04d224 */ /* 0x010fe200078e002f */
[----:B---3--:R-:W-:Y:S01]  /*697c0*/  PRMT R60, RZ, 0x7610, R60 ;  /* 0x00007610ff3c7816 */ /* 0x008fe2000000003c */
[----:B------:R-:W-:-:S05]  /*697d0*/  @!P5 IMAD.MOV.U32 R5, RZ, RZ, R57 ;  /* 0x000000ffff05d224 */ /* 0x000fca00078e0039 */
[----:B------:R1:W3:Y:S04]  /*697e0*/  @!P5 LDG.E.U16 R60, desc[UR6][R4.64] ;  /* 0x00000006043cd981 */ /* 0x0002e8000c1e1500 */
[----:B--2---:R-:W-:Y:S04]  /*697f0*/  STL [R1+0x3fac], R2 ;  /* 0x003fac0201007387 */ /* 0x004fe80000100800 */
[----:B0-----:R-:W2:Y:S04]  /*69800*/  LDL R59, [R1+0x3d88] ;  /* 0x003d8800013b7983 */ /* 0x001ea80000100800 */
[----:B------:R-:W4:Y:S04]  /*69810*/  LDL R49, [R1+0x3d94] ;  /* 0x003d940001317983 */ /* 0x000f280000100800 */
[----:B------:R-:W2:Y:S04]  /*69820*/  LDL.LU R55, [R1+0x16bc] ;  /* 0x0016bc0001377983 */ /* 0x000ea80000300800 */
[----:B------:R-:W2:Y:S04]  /*69830*/  LDL R47, [R1+0x3d9c] ;  /* 0x003d9c00012f7983 */ /* 0x000ea80000100800 */
[----:B------:R-:W2:Y:S04]  /*69840*/  LDL.LU R57, [R1+0x16c8] ;  /* 0x0016c80001397983 */ /* 0x000ea80000300800 */
[----:B------:R-:W4:Y:S01]  /*69850*/  LDL R5, [R1+0x3d80] ;  /* 0x003d800001057983 */ /* 0x000f220000100800 */
[----:B------:R-:W-:Y:S01]  /*69860*/  PRMT R39, RZ, 0x7610, R39 ;  /* 0x00007610ff277816 */ /* 0x000fe20000000027 */
[----:B-1----:R-:W-:-:S02]  /*69870*/  @!P2 IMAD.MOV.U32 R4, RZ, RZ, R53 ;  /* 0x000000ffff04a224 */ /* 0x002fc400078e0035 */
[----:B------:R0:W-:Y:S04]  /*69880*/  STS.U16 [R40+UR4+0x12180], R9 ;  /* 0x0121800928007988 */ /* 0x0001e80008000404 */
[----:B---3--:R-:W-:Y:S04]  /*69890*/  STL [R1+0x3fb0], R60 ;  /* 0x003fb03c01007387 */ /* 0x008fe80000100800 */
[----:B0-----:R-:W3:Y:S04]  /*698a0*/  LDL.LU R9, [R1+0x16cc] ;  /* 0x0016cc0001097983 */ /* 0x001ee80000300800 */
[----:B----4-:R0:W4:Y:S04]  /*698b0*/  @!P2 LDG.E.U16 R39, desc[UR6][R4.64] ;  /* 0x000000060427a981 */ /* 0x010128000c1e1500 */
[----:B------:R-:W2:Y:S01]  /*698c0*/  LDL.LU R5, [R1+0x16b0] ;  /* 0x0016b00001057983 */ /* 0x000ea20000300800 */
[----:B------:R-:W-:Y:S01]  /*698d0*/  PRMT R43, RZ, 0x7610, R43 ;  /* 0x00007610ff2b7816 */ /* 0x000fe2000000002b */
[----:B0-----:R-:W-:-:S02]  /*698e0*/  @!P3 IMAD.MOV.U32 R4, RZ, RZ, R49 ;  /* 0x000000ffff04b224 */ /* 0x001fc400078e0031 */
[----:B------:R-:W3:Y:S04]  /*698f0*/  LDL R53, [R1+0x3d98] ;  /* 0x003d980001357983 */ /* 0x000ee80000100800 */
[----:B----4-:R0:W-:Y:S04]  /*69900*/  STL [R1+0x24], R39 ;  /* 0x0000242701007387 */ /* 0x0101e80000100800 */
[----:B--2---:R1:W-:Y:S04]  /*69910*/  STS.U16 [R40+UR4+0x121c0], R5 ;  /* 0x0121c00528007988 */ /* 0x0043e80008000404 */
[----:B0-----:R-:W2:Y:S01]  /*69920*/  LDL R39, [R1+0x3da4] ;  /* 0x003da40001277983 */ /* 0x001ea20000100800 */
[----:B-1----:R-:W-:-:S05]  /*69930*/  @!P3 IMAD.MOV.U32 R5, RZ, RZ, R59 ;  /* 0x000000ffff05b224 */ /* 0x002fca00078e003b */
[----:B------:R0:W4:Y:S04]  /*69940*/  @!P3 LDG.E.U16 R43, desc[UR6][R4.64] ;  /* 0x00000006042bb981 */ /* 0x000128000c1e1500 */
[----:B------:R-:W3:Y:S04]  /*69950*/  LDL.LU R4, [R1+0x16b4] ;  /* 0x0016b40001047983 */ /* 0x000ee80000300800 */
[----:B------:R-:W2:Y:S01]  /*69960*/  LDL R5, [R1+0x3d90] ;  /* 0x003d900001057983 */ /* 0x000ea20000100800 */
[----:B------:R-:W-:Y:S02]  /*69970*/  PRMT R45, RZ, 0x7610, R45 ;  /* 0x00007610ff2d7816 */ /* 0x000fe4000000002d */
[----:B------:R-:W-:Y:S01]  /*69980*/  PRMT R8, RZ, 0x7610, R8 ;  /* 0x00007610ff087816 */ /* 0x000fe20000000008 */
[----:B------:R-:W4:Y:S04]  /*69990*/  LDL R49, [R1+0x3da0] ;  /* 0x003da00001317983 */ /* 0x000f280000100800 */
[----:B---3--:R0:W-:Y:S02]  /*699a0*/  STS.U16 [R40+UR4+0x123c0], R4 ;  /* 0x0123c00428007988 */ /* 0x0081e40008000404 */
[----:B0-----:R-:W-:-:S05]  /*699b0*/  @!P4 IMAD.MOV.U32 R4, RZ, RZ, R47 ;  /* 0x000000ffff04c224 */ /* 0x001fca00078e002f */
[----:B--2---:R0:W2:Y:S04]  /*699c0*/  @!P4 LDG.E.U16 R45, desc[UR6][R4.64] ;  /* 0x00000006042dc981 */ /* 0x0040a8000c1e1500 */
[----:B----4-:R1:W-:Y:S01]  /*699d0*/  STL [R1+0x20], R43 ;  /* 0x0000202b01007387 */ /* 0x0103e20000100800 */
[----:B0-----:R-:W-:Y:S02]  /*699e0*/  @!P5 IMAD.MOV.U32 R4, RZ, RZ, R39 ;  /* 0x000000ffff04d224 */ /* 0x001fe400078e0027 */
[----:B------:R-:W-:Y:S01]  /*699f0*/  @!P5 IMAD.MOV.U32 R5, RZ, RZ, R53 ;  /* 0x000000ffff05d224 */ /* 0x000fe200078e0035 */
[----:B-1----:R-:W3:Y:S04]  /*69a00*/  LDL R43, [R1+0x3dac] ;  /* 0x003dac00012b7983 */ /* 0x002ee80000100800 */
[----:B------:R-:W4:Y:S04]  /*69a10*/  LDL.LU R59, [R1+0x16d4] ;  /* 0x0016d400013b7983 */ /* 0x000f280000300800 */
[----:B------:R-:W4:Y:S04]  /*69a20*/  LDL R47, [R1+0x3da8] ;  /* 0x003da800012f7983 */ /* 0x000f280000100800 */
[----:B------:R0:W4:Y:S04]  /*69a30*/  @!P5 LDG.E.U16 R8, desc[UR6][R4.64] ;  /* 0x000000060408d981 */ /* 0x000128000c1e1500 */
[----:B------:R-:W-:Y:S01]  /*69a40*/  STS.U16 [R40+UR4+0x12380], R51 ;  /* 0x0123803328007988 */ /* 0x000fe20008000404 */
[----:B------:R-:W-:Y:S01]  /*69a50*/  PRMT R42, RZ, 0x7610, R42 ;  /* 0x00007610ff2a7816 */ /* 0x000fe2000000002a */
[----:B0-----:R-:W-:-:S02]  /*69a60*/  @!P2 IMAD.MOV.U32 R5, RZ, RZ, R49 ;  /* 0x000000ffff05a224 */ /* 0x001fc400078e0031 */
[----:B--2---:R0:W-:Y:S04]  /*69a70*/  STL [R1+0x1c], R45 ;  /* 0x00001c2d01007387 */ /* 0x0041e80000100800 */
[----:B0-----:R-:W2:Y:S04]  /*69a80*/  LDL R45, [R1+0x3db4] ;  /* 0x003db400012d7983 */ /* 0x001ea80000100800 */
[----:B------:R-:W2:Y:S04]  /*69a90*/  LDL.LU R51, [R1+0x16dc] ;  /* 0x0016dc0001337983 */ /* 0x000ea80000300800 */
[----:B------:R-:W2:Y:S01]  /*69aa0*/  LDL R39, [R1+0x3db0] ;  /* 0x003db00001277983 */ /* 0x000ea20000100800 */
[----:B---3--:R-:W-:-:S03]  /*69ab0*/  @!P2 IMAD.MOV.U32 R4, RZ, RZ, R43 ;  /* 0x000000ffff04a224 */ /* 0x008fc600078e002b */
[----:B----4-:R0:W-:Y:S04]  /*69ac0*/  STL [R1+0x18], R8 ;  /* 0x0000180801007387 */ /* 0x0101e80000100800 */
[----:B------:R1:W3:Y:S04]  /*69ad0*/  @!P2 LDG.E.U16 R42, desc[UR6][R4.64] ;  /* 0x00000006042aa981 */ /* 0x0002e8000c1e1500 */
[----:B0-----:R-:W4:Y:S01]  /*69ae0*/  LDL R8, [R1+0x3dbc] ;  /* 0x003dbc0001087983 */ /* 0x001f220000100800 */
[----:B------:R-:W-:Y:S01]  /*69af0*/  PRMT R41, RZ, 0x7610, R41 ;  /* 0x00007610ff297816 */ /* 0x000fe20000000029 */
[----:B-1----:R-:W-:Y:S01]  /*69b00*/  @!P3 IMAD.MOV.U32 R5, RZ, RZ, R47 ;  /* 0x000000ffff05b224 */ /* 0x002fe200078e002f */
[----:B------:R-:W-:Y:S01]  /*69b10*/  PRMT R60, RZ, 0x7610, R60 ;  /* 0x00007610ff3c7816 */ /* 0x000fe2000000003c */
[----:B------:R-:W4:Y:S04]  /*69b20*/  LDL.LU R53, [R1+0x16e0] ;  /* 0x0016e00001357983 */ /* 0x000f280000300800 */
[----:B------:R-:W4:Y:S01]  /*69b30*/  LDL R43, [R1+0x3db8] ;  /* 0x003db800012b7983 */ /* 0x000f220000100800 */
[----:B--2---:R-:W-:-:S05]  /*69b40*/  @!P3 IMAD.MOV.U32 R4, RZ, RZ, R45 ;  /* 0x000000ffff04b224 */ /* 0x004fca00078e002d */
[----:B------:R0:W2:Y:S04]  /*69b50*/  @!P3 LDG.E.U16 R41, desc[UR6][R4.64] ;  /* 0x000000060429b981 */ /* 0x0000a8000c1e1500 */
[----:B---3--:R1:W-:Y:S01]  /*69b60*/  STL [R1+0x14], R42 ;  /* 0x0000142a01007387 */ /* 0x0083e20000100800 */
[----:B0-----:R-:W-:Y:S02]  /*69b70*/  @!P4 IMAD.MOV.U32 R5, RZ, RZ, R39 ;  /* 0x000000ffff05c224 */ /* 0x001fe400078e0027 */
[----:B----4-:R-:W-:Y:S01]  /*69b80*/  @!P4 IMAD.MOV.U32 R4, RZ, RZ, R8 ;  /* 0x000000ffff04c224 */ /* 0x010fe200078e0008 */
[----:B-1----:R-:W3:Y:S04]  /*69b90*/  LDL R42, [R1+0x3dc4] ;  /* 0x003dc400012a7983 */ /* 0x002ee80000100800 */
[----:B------:R0:W4:Y:S04]  /*69ba0*/  @!P4 LDG.E.U16 R60, desc[UR6][R4.64] ;  /* 0x00000006043cc981 */ /* 0x000128000c1e1500 */
[----:B------:R1:W-:Y:S04]  /*69bb0*/  STS.U16 [R40+UR4+0x12580], R55 ;  /* 0x0125803728007988 */ /* 0x0003e80008000404 */
[----:B------:R-:W-:Y:S04]  /*69bc0*/  STS.U16 [R40+UR4+0x125c0], R57 ;  /* 0x0125c03928007988 */ /* 0x000fe80008000404 */
[----:B------:R2:W-:Y:S04]  /*69bd0*/  STS.U16 [R40+UR4+0x127c0], R9 ;  /* 0x0127c00928007988 */ /* 0x0005e80008000404 */
[----:B-1----:R-:W4:Y:S01]  /*69be0*/  LDL.LU R55, [R1+0x16e4] ;  /* 0x0016e40001377983 */ /* 0x002f220000300800 */
[----:B------:R-:W-:Y:S01]  /*69bf0*/  PRMT R2, RZ, 0x7610, R2 ;  /* 0x00007610ff027816 */ /* 0x000fe20000000002 */
[----:B0-----:R-:W-:-:S02]  /*69c00*/  @!P5 IMAD.MOV.U32 R5, RZ, RZ, R43 ;  /* 0x000000ffff05d224 */ /* 0x001fc400078e002b */
[----:B--2---:R0:W-:Y:S04]  /*69c10*/  STL [R1+0x10], R41 ;  /* 0x0000102901007387 */ /* 0x0041e80000100800 */
[----:B------:R-:W2:Y:S04]  /*69c20*/  LDL R9, [R1+0x3dcc] ;  /* 0x003dcc0001097983 */ /* 0x000ea80000100800 */
[----:B------:R-:W2:Y:S04]  /*69c30*/  LDL R8, [R1+0x3dd4] ;  /* 0x003dd40001087983 */ /* 0x000ea80000100800 */
[----:B0-----:R-:W2:Y:S04]  /*69c40*/  LDL R41, [R1+0x3dc0] ;  /* 0x003dc00001297983 */ /* 0x001ea80000100800 */
[----:B------:R-:W2:Y:S01]  /*69c50*/  LDL.LU R57, [R1+0x16e8] ;  /* 0x0016e80001397983 */ /* 0x000ea20000300800 */
[----:B---3--:R-:W-:-:S03]  /*69c60*/  @!P5 IMAD.MOV.U32 R4, RZ, RZ, R42 ;  /* 0x000000ffff04d224 */ /* 0x008fc600078e002a */
[----:B----4-:R-:W-:Y:S04]  /*69c70*/  STL [R1+0x3fc0], R60 ;  /* 0x003fc03c01007387 */ /* 0x010fe80000100800 */
[----:B------:R-:W3:Y:S04]  /*69c80*/  LDL R39, [R1+0x3dc8] ;  /* 0x003dc80001277983 */ /* 0x000ee80000100800 */
[----:B------:R2:W4:Y:S01]  /*69c90*/  @!P5 LDG.E.U16 R2, desc[UR6][R4.64] ;  /* 0x000000060402d981 */ /* 0x000522000c1e1500 */
[----:B------:R-:W-:Y:S02]  /*69ca0*/  PRMT R3, RZ, 0x7610, R3 ;  /* 0x00007610ff037816 */ /* 0x000fe40000000003 */
[----:B------:R-:W-:Y:S01]  /*69cb0*/  PRMT R61, RZ, 0x7610, R61 ;  /* 0x00007610ff3d7816 */ /* 0x000fe2000000003d */
[----:B------:R0:W-:Y:S04]  /*69cc0*/  STS.U16 [R40+UR4+0x12780], R59 ;  /* 0x0127803b28007988 */ /* 0x0001e80008000404 */
[----:B0-----:R-:W3:Y:S04]  /*69cd0*/  LDL.LU R59, [R1+0x16ec] ;  /* 0x0016ec00013b7983 */ /* 0x001ee80000300800 */
[----:B------:R-:W3:Y:S01]  /*69ce0*/  LDL R43, [R1+0x3ddc] ;  /* 0x003ddc00012b7983 */ /* 0x000ee20000100800 */
[----:B--2---:R-:W-:Y:S01]  /*69cf0*/  @!P2 MOV R4, R9 ;  /* 0x000000090004a202 */ /* 0x004fe20000000f00 */
[----:B------:R-:W-:-:S05]  /*69d00*/  @!P2 IMAD.MOV.U32 R5, RZ, RZ, R41 ;  /* 0x000000ffff05a224 */ /* 0x000fca00078e0029 */
[----:B------:R0:W2:Y:S04]  /*69d10*/  @!P2 LDG.E.U16 R3, desc[UR6][R4.64] ;  /* 0x000000060403a981 */ /* 0x0000a8000c1e1500 */
[----:B----4-:R1:W-:Y:S04]  /*69d20*/  STL [R1+0x3fc4], R2 ;  /* 0x003fc40201007387 */ /* 0x0103e80000100800 */
[----:B------:R-:W4:Y:S04]  /*69d30*/  LDL R42, [R1+0x3dd8] ;  /* 0x003dd800012a7983 */ /* 0x000f280000100800 */
[----:B------:R-:W4:Y:S01]  /*69d40*/  LDL R41, [R1+0x3de4] ;  /* 0x003de40001297983 */ /* 0x000f220000100800 */
[----:B0-----:R-:W-:-:S02]  /*69d50*/  @!P3 IMAD.MOV.U32 R4, RZ, RZ, R8 ;  /* 0x000000ffff04b224 */ /* 0x001fc400078e0008 */
[----:B---3--:R-:W-:Y:S01]  /*69d60*/  @!P3 IMAD.MOV.U32 R5, RZ, RZ, R39 ;  /* 0x000000ffff05b224 */ /* 0x008fe200078e0027 */
[----:B-1----:R-:W3:Y:S04]  /*69d70*/  LDL R2, [R1+0x3dd0] ;  /* 0x003dd00001027983 */ /* 0x002ee80000100800 */
[----:B------:R-:W4:Y:S04]  /*69d80*/  LDL.LU R9, [R1+0x16f0] ;  /* 0x0016f00001097983 */ /* 0x000f280000300800 */
[----:B------:R0:W4:Y:S01]  /*69d90*/  @!P3 LDG.E.U16 R61, desc[UR6][R4.64] ;  /* 0x00000006043db981 */ /* 0x000122000c1e1500 */
[----:B------:R-:W-:-:S03]  /*69da0*/  PRMT R58, RZ, 0x7610, R58 ;  /* 0x00007610ff3a7816 */ /* 0x000fc6000000003a */
[----:B------:R1:W-:Y:S01]  /*69db0*/  STS.U16 [R40+UR4+0x12980], R51 ;  /* 0x0129803328007988 */ /* 0x0003e20008000404 */
[----:B------:R-:W-:Y:S01]  /*69dc0*/  PRMT R56, RZ, 0x7610, R56 ;  /* 0x00007610ff387816 */ /* 0x000fe20000000038 */
[----:B0-----:R-:W-:Y:S02]  /*69dd0*/  @!P4 IMAD.MOV.U32 R4, RZ, RZ, R43 ;  /* 0x000000ffff04c224 */ /* 0x001fe400078e002b */
[----:B--2---:R0:W-:Y:S04]  /*69de0*/  STL [R1+0x3fb4], R3 ;  /* 0x003fb40301007387 */ /* 0x0041e80000100800 */
[----:B------:R-:W2:Y:S04]  /*69df0*/  LDL R39, [R1+0x3de0] ;  /* 0x003de00001277983 */ /* 0x000ea80000100800 */
[----:B------:R-:W2:Y:S01]  /*69e00*/  LDL R8, [R1+0x3dec] ;  /* 0x003dec0001087983 */ /* 0x000ea20000100800 */
[----:B---3--:R-:W-:-:S03]  /*69e10*/  @!P4 IMAD.MOV.U32 R5, RZ, RZ, R2 ;  /* 0x000000ffff05c224 */ /* 0x008fc600078e0002 */
[----:B----4-:R-:W-:Y:S04]  /*69e20*/  STL [R1+0x3fb8], R61 ;  /* 0x003fb83d01007387 */ /* 0x010fe80000100800 */
[----:B-1----:R-:W3:Y:S04]  /*69e30*/  LDL.LU R51, [R1+0x1700] ;  /* 0x0017000001337983 */ /* 0x002ee80000300800 */
[----:B0-----:R-:W4:Y:S04]  /*69e40*/  LDL R3, [R1+0x3de8] ;  /* 0x003de80001037983 */ /* 0x001f280000100800 */
[----:B------:R-:W3:Y:S04]  /*69e50*/  LDL R2, [R1+0x3df4] ;  /* 0x003df40001027983 */ /* 0x000ee80000100800 */
[----:B------:R0:W3:Y:S02]  /*69e60*/  @!P4 LDG.E.U16 R58, desc[UR6][R4.64] ;  /* 0x00000006043ac981 */ /* 0x0000e4000c1e1500 */
[----:B0-----:R-:W-:-:S02]  /*69e70*/  @!P5 IMAD.MOV.U32 R4, RZ, RZ, R41 ;  /* 0x000000ffff04d224 */ /* 0x001fc400078e0029 */
[----:B------:R-:W-:-:S05]  /*69e80*/  @!P5 IMAD.MOV.U32 R5, RZ, RZ, R42 ;  /* 0x000000ffff05d224 */ /* 0x000fca00078e002a */
[----:B------:R2:W3:Y:S01]  /*69e90*/  @!P5 LDG.E.U16 R56, desc[UR6][R4.64] ;  /* 0x000000060438d981 */ /* 0x0004e2000c1e1500 */
[----:B------:R-:W-:Y:S02]  /*69ea0*/  PRMT R54, RZ, 0x7610, R54 ;  /* 0x00007610ff367816 */ /* 0x000fe40000000036 */
[----:B------:R-:W-:Y:S01]  /*69eb0*/  PRMT R52, RZ, 0x7610, R52 ;  /* 0x00007610ff347816 */ /* 0x000fe20000000034 */
[----:B------:R0:W-:Y:S04]  /*69ec0*/  STS.U16 [R40+UR4+0x129c0], R53 ;  /* 0x0129c03528007988 */ /* 0x0001e80008000404 */
[----:B------:R1:W-:Y:S01]  /*69ed0*/  STS.U16 [R40+UR4+0x12bc0], R55 ;  /* 0x012bc03728007988 */ /* 0x0003e20008000404 */
[----:B--2---:R-:W-:Y:S02]  /*69ee0*/  @!P2 IMAD.MOV.U32 R5, RZ, RZ, R39 ;  /* 0x000000ffff05a224 */ /* 0x004fe400078e0027 */
[----:B------:R-:W-:-:S05]  /*69ef0*/  @!P2 IMAD.MOV.U32 R4, RZ, RZ, R8 ;  /* 0x000000ffff04a224 */ /* 0x000fca00078e0008 */
[----:B------:R4:W2:Y:S02]  /*69f00*/  @!P2 LDG.E.U16 R54, desc[UR6][R4.64] ;  /* 0x000000060436a981 */ /* 0x0008a4000c1e1500 */
[----:B----4-:R-:W-:Y:S02]  /*69f10*/  @!P3 IMAD.MOV.U32 R5, RZ, RZ, R3 ;  /* 0x000000ffff05b224 */ /* 0x010fe400078e0003 */
[----:B---3--:R-:W-:Y:S01]  /*69f20*/  @!P3 IMAD.MOV.U32 R4, RZ, RZ, R2 ;  /* 0x000000ffff04b224 */ /* 0x008fe200078e0002 */
[----:B------:R-:W-:Y:S04]  /*69f30*/  STL [R1+0x3fbc], R58 ;  /* 0x003fbc3a01007387 */ /* 0x000fe80000100800 */
[----:B0-----:R-:W3:Y:S04]  /*69f40*/  LDL.LU R53, [R1+0x1704] ;  /* 0x0017040001357983 */ /* 0x001ee80000300800 */
[----:B------:R-:W4:Y:S04]  /*69f50*/  @!P3 LDG.E.U16 R52, desc[UR6][R4.64] ;  /* 0x000000060434b981 */ /* 0x000f28000c1e1500 */
[----:B------:R-:W-:Y:S04]  /*69f60*/  STL [R1+0x3fc8], R56 ;  /* 0x003fc83801007387 */ /* 0x000fe80000100800 */
[----:B-1----:R-:W3:Y:S04]  /*69f70*/  LDL.LU R55, [R1+0x1708] ;  /* 0x0017080001377983 */ /* 0x002ee80000300800 */
[----:B------:R-:W3:Y:S04]  /*69f80*/  LDL R39, [R1+0x3df0] ;  /* 0x003df00001277983 */ /* 0x000ee80000100800 */
[----:B------:R-:W3:Y:S04]  /*69f90*/  LDL R8, [R1+0x3dfc] ;  /* 0x003dfc0001087983 */ /* 0x000ee80000100800 */
[----:B------:R0:W-:Y:S04]  /*69fa0*/  STS.U16 [R40+UR4+0x12b80], R57 ;  /* 0x012b803928007988 */ /* 0x0001e80008000404 */
[----:B------:R1:W-:Y:S04]  /*69fb0*/  STS.U16 [R40+UR4+0x12d80], R59 ;  /* 0x012d803b28007988 */ /* 0x0003e80008000404 */
[----:B0-----:R-:W3:Y:S04]  /*69fc0*/  LDL.LU R57, [R1+0x170c] ;  /* 0x00170c0001397983 */ /* 0x001ee80000300800 */
[----:B-1----:R-:W3:Y:S04]  /*69fd0*/  LDL.LU R59, [R1+0x1710] ;  /* 0x00171000013b7983 */ /* 0x002ee80000300800 */
[----:B------:R0:W-:Y:S04]  /*69fe0*/  STS.U16 [R40+UR4+0x12dc0], R9 ;  /* 0x012dc00928007988 */ /* 0x0001e80008000404 */
[----:B--2---:R-:W-:Y:S04]  /*69ff0*/  STL [R1+0x3fcc], R54 ;  /* 0x003fcc3601007387 */ /* 0x004fe80000100800 */
[----:B------:R-:W2:Y:S04]  /*6a000*/  LDL R3, [R1+0x3df8] ;  /* 0x003df80001037983 */ /* 0x000ea80000100800 */
[----:B------:R-:W2:Y:S04]  /*6a010*/  LDL R2, [R1+0x3e04] ;  /* 0x003e040001027983 */ /* 0x000ea80000100800 */
[----:B------:R-:W2:Y:S04]  /*6a020*/  LDL R45, [R1+0x3e00] ;  /* 0x003e0000012d7983 */ /* 0x000ea80000100800 */
[----:B------:R-:W2:Y:S04]  /*6a030*/  LDL R43, [R1+0x3e0c] ;  /* 0x003e0c00012b7983 */ /* 0x000ea80000100800 */
[----:B0-----:R-:W2:Y:S04]  /*6a040*/  LDL.LU R9, [R1+0x1714] ;  /* 0x0017140001097983 */ /* 0x001ea80000300800 */
[----:B----4-:R-:W-:Y:S04]  /*6a050*/  STL [R1+0x3fd0], R52 ;  /* 0x003fd03401007387 */ /* 0x010fe80000100800 */
[----:B------:R-:W4:Y:S04]  /*6a060*/  LDL R42, [R1+0x3e08] ;  /* 0x003e0800012a7983 */ /* 0x000f280000100800 */
[----:B------:R-:W4:Y:S01]  /*6a070*/  LDL R41, [R1+0x3e14] ;  /* 0x003e140001297983 */ /* 0x000f220000100800 */
[----:B---3--:R-:W-:-:S02]  /*6a080*/  @!P4 IMAD.MOV.U32 R5, RZ, RZ, R39 ;  /* 0x000000ffff05c224 */ /* 0x008fc400078e0027 */
[----:B------:R-:W-:Y:S01]  /*6a090*/  @!P4 IMAD.MOV.U32 R4, RZ, RZ, R8 ;  /* 0x000000ffff04c224 */ /* 0x000fe200078e0008 */
[----:B------:R-:W3:Y:S04]  /*6a0a0*/  LDL R39, [R1+0x3f60] ;  /* 0x003f600001277983 */ /* 0x000ee80000100800 */
[----:B------:R-:W3:Y:S01]  /*6a0b0*/  LDL R8, [R1+0x3f6c] ;  /* 0x003f6c0001087983 */ /* 0x000ee20000100800 */
[----:B------:R-:W-:Y:S02]  /*6a0c0*/  PRMT R50, RZ, 0x7610, R50 ;  /* 0x00007610ff327816 */ /* 0x000fe40000000032 */
[----:B------:R-:W-:-:S04]  /*6a0d0*/  PRMT R48, RZ, 0x7610, R48 ;  /* 0x00007610ff307816 */ /* 0x000fc80000000030 */
[----:B------:R2:W3:Y:S01]  /*6a0e0*/  @!P4 LDG.E.U16 R50, desc[UR6][R4.64] ;  /* 0x000000060432c981 */ /* 0x0004e2000c1e1500 */
[----:B------:R-:W-:Y:S02]  /*6a0f0*/  PRMT R46, RZ, 0x7610, R46 ;  /* 0x00007610ff2e7816 */ /* 0x000fe4000000002e */
[----:B------:R-:W-:Y:S02]  /*6a100*/  PRMT R44, RZ, 0x7610, R44 ;  /* 0x00007610ff2c7816 */ /* 0x000fe4000000002c */
[----:B------:R-:W-:Y:S01]  /*6a110*/  PRMT R7, RZ, 0x7610, R7 ;  /* 0x00007610ff077816 */ /* 0x000fe20000000007 */
[----:B--2---:R-:W-:Y:S02]  /*6a120*/  @!P5 IMAD.MOV.U32 R5, RZ, RZ, R3 ;  /* 0x000000ffff05d224 */ /* 0x004fe400078e0003 */
[----:B------:R-:W-:-:S05]  /*6a130*/  @!P5 IMAD.MOV.U32 R4, RZ, RZ, R2 ;  /* 0x000000ffff04d224 */ /* 0x000fca00078e0002 */
[----:B------:R0:W2:Y:S02]  /*6a140*/  @!P5 LDG.E.U16 R48, desc[UR6][R4.64] ;  /* 0x000000060430d981 */ /* 0x0000a4000c1e1500 */
[----:B0-----:R-:W-:Y:S02]  /*6a150*/  @!P2 IMAD.MOV.U32 R4, RZ, RZ, R43 ;  /* 0x000000ffff04a224 */ /* 0x001fe400078e002b */
[----:B------:R-:W-:-:S05]  /*6a160*/  @!P2 IMAD.MOV.U32 R5, RZ, RZ, R45 ;  /* 0x000000ffff05a224 */ /* 0x000fca00078e002d */
[----:B------:R4:W2:Y:S02]  /*6a170*/  @!P2 LDG.E.U16 R46, desc[UR6][R4.64] ;  /* 0x00000006042ea981 */ /* 0x0008a4000c1e1500 */
[----:B----4-:R-:W-:Y:S01]  /*6a180*/  @!P3 MOV R4, R41 ;  /* 0x000000290004b202 */ /* 0x010fe20000000f00 */
[----:B------:R-:W-:-:S05]  /*6a190*/  @!P3 IMAD.MOV.U32 R5, RZ, RZ, R42 ;  /* 0x000000ffff05b224 */ /* 0x000fca00078e002a */
[----:B------:R3:W4:Y:S02]  /*6a1a0*/  @!P3 LDG.E.U16 R44, desc[UR6][R4.64] ;  /* 0x00000006042cb981 */ /* 0x000724000c1e1500 */
[----:B---3--:R-:W-:Y:S02]  /*6a1b0*/  @!P2 IMAD.MOV.U32 R4, RZ, RZ, R8 ;  /* 0x000000ffff04a224 */ /* 0x008fe400078e0008 */
[----:B------:R-:W-:-:S05]  /*6a1c0*/  @!P2 IMAD.MOV.U32 R5, RZ, RZ, R39 ;  /* 0x000000ffff05a224 */ /* 0x000fca00078e0027 */
[----:B------:R-:W3:Y:S04]  /*6a1d0*/  @!P2 LDG.E.U16 R7, desc[UR6][R4.64] ;  /* 0x000000060407a981 */ /* 0x000ee8000c1e1500 */
[----:B------:R-:W-:Y:S04]  /*6a1e0*/  STL [R1+0x3fd4], R50 ;  /* 0x003fd43201007387 */ /* 0x000fe80000100800 */
[----:B------:R-:W3:Y:S04]  /*6a1f0*/  LDL R3, [R1+0x3f68] ;  /* 0x003f680001037983 */ /* 0x000ee80000100800 */
[----:B------:R-:W3:Y:S04]  /*6a200*/  LDL R2, [R1+0x3f74] ;  /* 0x003f740001027983 */ /* 0x000ee80000100800 */
[----:B------:R-:W-:Y:S04]  /*6a210*/  STS.U16 [R40+UR4+0x12fc0], R51 ;  /* 0x012fc03328007988 */ /* 0x000fe80008000404 */
[----:B------:R-:W-:Y:S04]  /*6a220*/  STS.U16 [R40+UR4+0x12f80], R53 ;  /* 0x012f803528007988 */ /* 0x000fe80008000404 */
[----:B------:R-:W-:Y:S04]  /*6a230*/  STS.U16 [R40+UR4+0x13180], R55 ;  /* 0x0131803728007988 */ /* 0x000fe80008000404 */
[----:B------:R-:W-:Y:S04]  /*6a240*/  STS.U16 [R40+UR4+0x131c0], R57 ;  /* 0x0131c03928007988 */ /* 0x000fe80008000404 */
[----:B------:R-:W-:Y:S04]  /*6a250*/  STS.U16 [R40+UR4+0x133c0], R59 ;  /* 0x0133c03b28007988 */ /* 0x000fe80008000404 */
[----:B------:R-:W-:Y:S04]  /*6a260*/  STS.U16 [R40+UR4+0x13380], R9 ;  /* 0x0133800928007988 */ /* 0x000fe80008000404 */
[----:B--2---:R0:W-:Y:S04]  /*6a270*/  STL [R1+0x3fd8], R48 ;  /* 0x003fd83001007387 */ /* 0x0041e80000100800 */
[----:B------:R-:W-:Y:S04]  /*6a280*/  STL [R1+0x3ff8], R46 ;  /* 0x003ff82e01007387 */ /* 0x000fe80000100800 */
[----:B----4-:R1:W-:Y:S04]  /*6a290*/  STL [R1+0x3ffc], R44 ;  /* 0x003ffc2c01007387 */ /* 0x0103e80000100800 */
[----:B0-----:R-:W2:Y:S04]  /*6a2a0*/  LDL.LU R48, [R1+0x1724] ;  /* 0x0017240001307983 */ /* 0x001ea80000300800 */
[----:B---3--:R0:W-:Y:S04]  /*6a2b0*/  STL [R1+0x3fdc], R7 ;  /* 0x003fdc0701007387 */ /* 0x0081e80000100800 */
[----:B------:R-:W3:Y:S04]  /*6a2c0*/  LDL.LU R50, [R1+0x1728] ;  /* 0x0017280001327983 */ /* 0x000ee80000300800 */
[----:B------:R-:W4:Y:S04]  /*6a2d0*/  LDL R9, [R1+0x3f70] ;  /* 0x003f700001097983 */ /* 0x000f280000100800 */
[----:B------:R-:W4:Y:S04]  /*6a2e0*/  LDL R8, [R1+0x3f7c] ;  /* 0x003f7c0001087983 */ /* 0x000f280000100800 */
[----:B-1----:R-:W2:Y:S04]  /*6a2f0*/  LDL R44, [R1+0x3f78] ;  /* 0x003f7800012c7983 */ /* 0x002ea80000100800 */
[----:B0-----:R-:W3:Y:S01]  /*6a300*/  LDL R7, [R1+0x3f80] ;  /* 0x003f800001077983 */ /* 0x001ee20000100800 */
[----:B------:R-:W-:Y:S01]  /*6a310*/  PRMT R6, RZ, 0x7610, R6 ;  /* 0x00007610ff067816 */ /* 0x000fe20000000006 */
[----:B------:R-:W-:-:S02]  /*6a320*/  @!P3 IMAD.MOV.U32 R4, RZ, RZ, R2 ;  /* 0x000000ffff04b224 */ /* 0x000fc400078e0002 */
[----:B------:R-:W-:Y:S01]  /*6a330*/  @!P3 IMAD.MOV.U32 R5, RZ, RZ, R3 ;  /* 0x000000ffff05b224 */ /* 0x000fe200078e0003 */
[----:B------:R-:W2:Y:S04]  /*6a340*/  LDL.LU R52, [R1+0x1720] ;  /* 0x0017200001347983 */ /* 0x000ea80000300800 */
[----:B------:R-:W2:Y:S04]  /*6a350*/  LDL.LU R54, [R1+0x171c] ;  /* 0x00171c0001367983 */ /* 0x000ea80000300800 */
[----:B------:R-:W2:Y:S04]  /*6a360*/  LDL.LU R56, [R1+0x1718] ;  /* 0x0017180001387983 */ /* 0x000ea80000300800 */
[----:B------:R-:W2:Y:S04]  /*6a370*/  LDL.LU R58, [R1+0x16fc] ;  /* 0x0016fc00013a7983 */ /* 0x000ea80000300800 */
[----:B------:R0:W2:Y:S04]  /*6a380*/  @!P3 LDG.E.U16 R6, desc[UR6][R4.64] ;  /* 0x000000060406b981 */ /* 0x0000a8000c1e1500 */
        /* <DEDUP_REMOVED lines=8> */
[----:B------:R-:W2:Y:S01]  /*6a410*/  LDL.LU R45, [R1+0x15e4] ;  /* 0x0015e400012d7983 */ /* 0x000ea20000300800 */
[----:B0-----:R-:W-:-:S02]  /*6a420*/  PRMT R5, RZ, 0x7610, R5 ;  /* 0x00007610ff057816 */ /* 0x001fc40000000005 */
[----:B------:R-:W-:Y:S01]  /*6a430*/  PRMT R4, RZ, 0x7610, R4 ;  /* 0x00007610ff047816 */ /* 0x000fe20000000004 */
[----:B------:R-:W2:Y:S04]  /*6a440*/  LDL.LU R47, [R1+0x15e0] ;  /* 0x0015e000012f7983 */ /* 0x000ea80000300800 */
[----:B------:R-:W2:Y:S04]  /*6a450*/  LDL.LU R49, [R1+0x15b0] ;  /* 0x0015b00001317983 */ /* 0x000ea80000300800 */
[----:B------:R-:W2:Y:S04]  /*6a460*/  LDL.LU R51, [R1+0x15a8] ;  /* 0x0015a80001337983 */ /* 0x000ea80000300800 */
[----:B------:R-:W2:Y:S04]  /*6a470*/  LDL.LU R53, [R1+0x15a4] ;  /* 0x0015a40001357983 */ /* 0x000ea80000300800 */
[----:B------:R-:W2:Y:S04]  /*6a480*/  LDL.LU R55, [R1+0x15a0] ;  /* 0x0015a00001377983 */ /* 0x000ea80000300800 */
[----:B------:R-:W2:Y:S04]  /*6a490*/  LDL.LU R57, [R1+0x1570] ;  /* 0x0015700001397983 */ /* 0x000ea80000300800 */
[----:B------:R-:W2:Y:S04]  /*6a4a0*/  LDL.LU R59, [R1+0x1568] ;  /* 0x00156800013b7983 */ /* 0x000ea80000300800 */
[----:B----4-:R3:W4:Y:S02]  /*6a4b0*/  @!P4 LDG.E.U16 R5, desc[UR6][R8.64] ;  /* 0x000000060805c981 */ /* 0x010724000c1e1500 */
[----:B---3--:R-:W-:-:S02]  /*6a4c0*/  @!P5 IMAD.MOV.U32 R8, RZ, RZ, R7 ;  /* 0x000000ffff08d224 */ /* 0x008fc400078e0007 */
[----:B--2---:R-:W-:-:S05]  /*6a4d0*/  @!P5 IMAD.MOV.U32 R9, RZ, RZ, R44 ;  /* 0x000000ffff09d224 */ /* 0x004fca00078e002c */
[----:B------:R-:W2:Y:S01]  /*6a4e0*/  @!P5 LDG.E.U16 R4, desc[UR6][R8.64] ;  /* 0x000000060804d981 */ /* 0x000ea2000c1e1500 */
[----:B------:R-:W0:Y:S03]  /*6a4f0*/  S2R R0, SR_TID.X ;  /* 0x0000000000007919 */ /* 0x000e260000002100 */
        /* <DEDUP_REMOVED lines=13> */
[----:B0-----:R-:W-:-:S05]  /*6a5d0*/  LOP3.LUT R0, R0, 0x1f, RZ, 0xc0, !PT ;  /* 0x0000001f00007812 */ /* 0x001fca00078ec0ff */
[----:B------:R-:W-:-:S05]  /*6a5e0*/  IMAD.SHL.U32 R0, R0, 0x2, RZ ;  /* 0x0000000200007824 */ /* 0x000fca00078e00ff */
[----:B------:R-:W-:Y:S04]  /*6a5f0*/  STS.U16 [R0+UR4], R42 ;  /* 0x0000002a00007988 */ /* 0x000fe80008000404 */
        /* <DEDUP_REMOVED lines=9> */
[----:B----4-:R-:W-:Y:S04]  /*6a690*/  STL [R1+0x3fe4], R5 ;  /* 0x003fe40501007387 */ /* 0x010fe80000100800 */
[----:B--2---:R0:W-:Y:S04]  /*6a6a0*/  STL [R1+0x3fe8], R4 ;  /* 0x003fe80401007387 */ /* 0x0041e80000100800 */
[----:B0-----:R-:W2:Y:S04]  /*6a6b0*/  LDL.LU R4, [R1+0x1564] ;  /* 0x0015640001047983 */ /* 0x001ea80000300800 */
        /* <DEDUP_REMOVED lines=30> */
[----:B--2---:R0:W-:Y:S04]  /*6a8a0*/  STS.U16 [R0+UR4+0x880], R4 ;  /* 0x0008800400007988 */ /* 0x0041e80008000404 */
[----:B---3--:R1:W-:Y:S04]  /*6a8b0*/  STS.U16 [R0+UR4+0x8c0], R8 ;  /* 0x0008c00800007988 */ /* 0x0083e80008000404 */
[----:B----4-:R2:W-:Y:S04]  /*6a8c0*/  STS.U16 [R0+UR4+0xc40], R9 ;  /* 0x000c400900007988 */ /* 0x0105e80008000404 */
[----:B------:R3:W-:Y:S04]  /*6a8d0*/  STS.U16 [R0+UR4+0xc00], R5 ;  /* 0x000c000500007988 */ /* 0x0007e80008000404 */
[----:B------:R4:W-:Y:S04]  /*6a8e0*/  STS.U16 [R0+UR4+0xcc0], R6 ;  /* 0x000cc00600007988 */ /* 0x0009e80008000404 */
[----:B------:R4:W-:Y:S04]  /*6a8f0*/  STS.U16 [R0+UR4+0xc80], R7 ;  /* 0x000c800700007988 */ /* 0x0009e80008000404 */
[----:B0-----:R-:W4:Y:S04]  /*6a900*/  LDL.LU R4, [R1+0x1368] ;  /* 0x0013680001047983 */ /* 0x001f280000300800 */
[----:B-1----:R-:W4:Y:S04]  /*6a910*/  LDL.LU R8, [R1+0x1364] ;  /* 0x0013640001087983 */ /* 0x002f280000300800 */
[----:B--2---:R-:W2:Y:S04]  /*6a920*/  LDL.LU R9, [R1+0x1360] ;  /* 0x0013600001097983 */ /* 0x004ea80000300800 */
[----:B---3--:R-:W3:Y:S04]  /*6a930*/  LDL.LU R5, [R1+0x1330] ;  /* 0x0013300001057983 */ /* 0x008ee80000300800 */
[----:B----4-:R-:W4:Y:S04]  /*6a940*/  LDL.LU R6, [R1+0x1328] ;  /* 0x0013280001067983 */ /* 0x010f280000300800 */
[----:B------:R0:W-:Y:S04]  /*6a950*/  STS.U16 [R0+UR4+0x1000], R44 ;  /* 0x0010002c00007988 */ /* 0x0001e80008000404 */
        /* <DEDUP_REMOVED lines=30> */
[----:B0-----:R-:W3:Y:S04]  /*6ab40*/  LDL.LU R39, [R1+0x1260] ;  /* 0x0012600001277983 */ /* 0x001ee80000300800 */
        /* <DEDUP_REMOVED lines=18> */
[----:B0-----:R-:W4:Y:S04]  /*6ac70*/  LDL.LU R59, [R1+0x11a0] ;  /* 0x0011a000013b7983 */ /* 0x001f280000300800 */
[----:B------:R-:W-:Y:S04]  /*6ac80*/  STS.U16 [R0+UR4+0x2840], R4 ;  /* 0x0028400400007988 */ /* 0x000fe80008000404 */
[----:B------:R-:W-:Y:S04]  /*6ac90*/  STS.U16 [R0+UR4+0x2880], R8 ;  /* 0x0028800800007988 */ /* 0x000fe80008000404 */
[----:B--2---:R-:W-:Y:S04]  /*6aca0*/  STS.U16 [R0+UR4+0x28c0], R9 ;  /* 0x0028c00900007988 */ /* 0x004fe80008000404 */
[----:B---3--:R0:W-:Y:S04]  /*6acb0*/  STS.U16 [R0+UR4+0x38c0], R39 ;  /* 0x0038c02700007988 */ /* 0x0081e80008000404 */
[----:B----4-:R1:W-:Y:S04]  /*6acc0*/  STS.U16 [R0+UR4+0x3c40], R40 ;  /* 0x003c402800007988 */ /* 0x0103e80008000404 */
[----:B------:R2:W-:Y:S04]  /*6acd0*/  STS.U16 [R0+UR4+0x3c00], R41 ;  /* 0x003c002900007988 */ /* 0x0005e80008000404 */
        /* <DEDUP_REMOVED lines=54> */
[----:B0-----:R-:W4:Y:S04]  /*6b040*/  LDL.LU R2, [R1+0x778] ;  /* 0x0007780001027983 */ /* 0x001f280000300800 */
[----:B-1----:R-:W4:Y:S04]  /*6b050*/  LDL.LU R60, [R1+0x774] ;  /* 0x00077400013c7983 */ /* 0x002f280000300800 */
[----:B------:R0:W-:Y:S04]  /*6b060*/  STS.U16 [R0+UR4+0x4800], R39 ;  /* 0x0048002700007988 */ /* 0x0001e80008000404 */
[----:B------:R1:W-:Y:S04]  /*6b070*/  STS.U16 [R0+UR4+0x4840], R40 ;  /* 0x0048402800007988 */ /* 0x0003e80008000404 */
[----:B--2---:R2:W-:Y:S04]  /*6b080*/  STS.U16 [R0+UR4+0x4880], R41 ;  /* 0x0048802900007988 */ /* 0x0045e80008000404 */
[----:B---3--:R3:W-:Y:S04]  /*6b090*/  STS.U16 [R0+UR4+0x48c0], R42 ;  /* 0x0048c02a00007988 */ /* 0x0087e80008000404 */
[----:B----4-:R4:W-:Y:S04]  /*6b0a0*/  STS.U16 [R0+UR4+0x4c40], R43 ;  /* 0x004c402b00007988 */ /* 0x0109e80008000404 */
[----:B------:R4:W-:Y:S04]  /*6b0b0*/  STS.U16 [R0+UR4+0x4c00], R45 ;  /* 0x004c002d00007988 */ /* 0x0009e80008000404 */
[----:B0-----:R-:W4:Y:S04]  /*6b0c0*/  LDL.LU R39, [R1+0x4058] ;  /* 0x0040580001277983 */ /* 0x001f280000300800 */
[----:B-1----:R-:W4:Y:S04]  /*6b0d0*/  LDL.LU R40, [R1+0x4054] ;  /* 0x0040540001287983 */ /* 0x002f280000300800 */
[----:B--2---:R-:W2:Y:S04]  /*6b0e0*/  LDL.LU R41, [R1+0x4050] ;  /* 0x0040500001297983 */ /* 0x004ea80000300800 */
[----:B---3--:R-:W3:Y:S04]  /*6b0f0*/  LDL.LU R42, [R1+0x404c] ;  /* 0x00404c00012a7983 */ /* 0x008ee80000300800 */
[----:B----4-:R-:W4:Y:S04]  /*6b100*/  LDL.LU R43, [R1+0x4048] ;  /* 0x00404800012b7983 */ /* 0x010f280000300800 */
        /* <DEDUP_REMOVED lines=12> */
[----:B------:R-:W4:Y:S04]  /*6b1d0*/  LDL.LU R57, [R1+0x402c] ;  /* 0x00402c0001397983 */ /* 0x000f280000300800 */
[----:B------:R0:W-:Y:S04]  /*6b1e0*/  STS.U16 [R0+UR4+0x5440], R59 ;  /* 0x0054403b00007988 */ /* 0x0001e80008000404 */
[----:B------:R-:W-:Y:S04]  /*6b1f0*/  STS.U16 [R0+UR4+0x54c0], R8 ;  /* 0x0054c00800007988 */ /* 0x000fe80008000404 */
[----:B------:R1:W-:Y:S04]  /*6b200*/  STS.U16 [R0+UR4+0x5480], R9 ;  /* 0x0054800900007988 */ /* 0x0003e80008000404 */
[----:B0-----:R-:W4:Y:S04]  /*6b210*/  LDL.LU R59, [R1+0x4028] ;  /* 0x00402800013b7983 */ /* 0x001f280000300800 */
[----:B-1----:R-:W2:Y:S04]  /*6b220*/  LDL R9, [R1+0x3e18] ;  /* 0x003e180001097983 */ /* 0x002ea80000100800 */
[----:B------:R-:W2:Y:S04]  /*6b230*/  LDL R8, [R1+0x3e24] ;  /* 0x003e240001087983 */ /* 0x000ea80000100800 */
[----:B------:R0:W-:Y:S04]  /*6b240*/  STS.U16 [R0+UR4+0x5400], R4 ;  /* 0x0054000400007988 */ /* 0x0001e80008000404 */
[----:B0-----:R-:W3:Y:S04]  /*6b250*/  LDL R4, [R1+0x3e8c] ;  /* 0x003e8c0001047983 */ /* 0x001ee80000100800 */
[----:B------:R0:W-:Y:S04]  /*6b260*/  STS.U16 [R0+UR4+0x5cc0], R50 ;  /* 0x005cc03200007988 */ /* 0x0001e80008000404 */
[----:B0-----:R-:W4:Y:S04]  /*6b270*/  LDL R50, [R1+0x3e80] ;  /* 0x003e800001327983 */ /* 0x001f280000100800 */
[----:B------:R0:W-:Y:S04]  /*6b280*/  STS.U16 [R0+UR4+0x5800], R5 ;  /* 0x0058000500007988 */ /* 0x0001e80008000404 */
[----:B------:R1:W-:Y:S04]  /*6b290*/  STS.U16 [R0+UR4+0x5c00], R48 ;  /* 0x005c003000007988 */ /* 0x0003e80008000404 */
[----:B------:R1:W-:Y:S04]  /*6b2a0*/  STS.U16 [R0+UR4+0x5c40], R46 ;  /* 0x005c402e00007988 */ /* 0x0003e80008000404 */
[----:B0-----:R-:W4:Y:S04]  /*6b2b0*/  LDL R5, [R1+0x3e94] ;  /* 0x003e940001057983 */ /* 0x001f280000100800 */
[----:B-1----:R-:W4:Y:S04]  /*6b2c0*/  LDL R48, [R1+0x3e88] ;  /* 0x003e880001307983 */ /* 0x002f280000100800 */
[----:B------:R-:W4:Y:S04]  /*6b2d0*/  LDL R46, [R1+0x3e90] ;  /* 0x003e9000012e7983 */ /* 0x000f280000100800 */
        /* <DEDUP_REMOVED lines=9> */
[----:B------:R1:W-:Y:S04]  /*6b370*/  STS.U16 [R0+UR4+0x8840], R17 ;  /* 0x0088401100007988 */ /* 0x0003e80008000404 */
[----:B0-----:R-:W4:Y:S04]  /*6b380*/  LDL R6, [R1+0x3f0c] ;  /* 0x003f0c0001067983 */ /* 0x001f280000100800 */
[----:B-1----:R-:W4:Y:S04]  /*6b390*/  LDL R7, [R1+0x3f00] ;  /* 0x003f000001077983 */ /* 0x002f280000100800 */
[----:B------:R-:W4:Y:S04]  /*6b3a0*/  LDL R19, [R1+0x3f08] ;  /* 0x003f080001137983 */ /* 0x000f280000100800 */
[----:B------:R-:W4:Y:S04]  /*6b3b0*/  LDL R17, [R1+0x3f14] ;  /* 0x003f140001117983 */ /* 0x000f280000100800 */
[----:B------:R0:W-:Y:S02]  /*6b3c0*/  STS.U16 [R0+UR4+0x7080], R40 ;  /* 0x0070802800007988 */ /* 0x0001e40008000404 */
[----:B0-----:R-:W-:-:S06]  /*6b3d0*/  PRMT R40, RZ, 0x7610, R40 ;  /* 0x00007610ff287816 */ /* 0x001fcc0000000028 */
[----:B--2---:R3:W2:Y:S04]  /*6b3e0*/  @!P5 LDG.E.U16 R40, desc[UR6][R8.64] ;  /* 0x000000060828d981 */ /* 0x0046a8000c1e1500 */
[----:B------:R0:W-:Y:S02]  /*6b3f0*/  STS.U16 [R0+UR4+0x88c0], R15 ;  /* 0x0088c00f00007988 */ /* 0x0001e40008000404 */
[----:B0-----:R-:W-:Y:S01]  /*6b400*/  PRMT R15, RZ, 0x7610, R15 ;  /* 0x00007610ff0f7816 */ /* 0x001fe2000000000f */
[----:B---3--:R-:W-:Y:S01]  /*6b410*/  @!P2 IMAD.MOV.U32 R8, RZ, RZ, R4 ;  /* 0x000000ffff08a224 */ /* 0x008fe200078e0004 */
[----:B------:R0:W-:Y:S01]  /*6b420*/  STS.U16 [R0+UR4+0x8c40], R14 ;  /* 0x008c400e00007988 */ /* 0x0001e20008000404 */
[----:B----4-:R-:W-:-:S05]  /*6b430*/  @!P2 IMAD.MOV.U32 R9, RZ, RZ, R50 ;  /* 0x000000ffff09a224 */ /* 0x010fca00078e0032 */
[----:B------:R1:W3:Y:S01]  /*6b440*/  @!P2 LDG.E.U16 R15, desc[UR6][R8.64] ;  /* 0x00000006080fa981 */ /* 0x0002e2000c1e1500 */
[----:B0-----:R-:W-:-:S03]  /*6b450*/  PRMT R14, RZ, 0x7610, R14 ;  /* 0x00007610ff0e7816 */ /* 0x001fc6000000000e */
[----:B------:R0:W-:Y:S01]  /*6b460*/  STS.U16 [R0+UR4+0x8c00], R13 ;  /* 0x008c000d00007988 */ /* 0x0001e20008000404 */
[----:B-1----:R-:W-:Y:S02]  /*6b470*/  @!P3 IMAD.MOV.U32 R8, RZ, RZ, R5 ;  /* 0x000000ffff08b224 */ /* 0x002fe400078e0005 */
[----:B------:R-:W-:Y:S01]  /*6b480*/  @!P3 IMAD.MOV.U32 R9, RZ, RZ, R48 ;  /* 0x000000ffff09b224 */ /* 0x000fe200078e0030 */
[----:B0-----:R-:W-:-:S04]  /*6b490*/  PRMT R13, RZ, 0x7610, R13 ;  /* 0x00007610ff0d7816 */ /* 0x001fc8000000000d */
[----:B------:R0:W4:Y:S04]  /*6b4a0*/  @!P3 LDG.E.U16 R14, desc[UR6][R8.64] ;  /* 0x00000006080eb981 */ /* 0x000128000c1e1500 */
[----:B------:R1:W-:Y:S01]  /*6b4b0*/  STS.U16 [R0+UR4+0x8cc0], R12 ;  /* 0x008cc00c00007988 */ /* 0x0003e20008000404 */
[----:B0-----:R-:W-:Y:S02]  /*6b4c0*/  @!P4 IMAD.MOV.U32 R8, RZ, RZ, R2 ;  /* 0x000000ffff08c224 */ /* 0x001fe400078e0002 */
[----:B------:R-:W-:Y:S01]  /*6b4d0*/  @!P4 IMAD.MOV.U32 R9, RZ, RZ, R46 ;  /* 0x000000ffff09c224 */ /* 0x000fe200078e002e */
[----:B-1----:R-:W-:-:S04]  /*6b4e0*/  PRMT R12, RZ, 0x7610, R12 ;  /* 0x00007610ff0c7816 */ /* 0x002fc8000000000c */
        /* <DEDUP_REMOVED lines=12> */
[----:B0-----:R-:W-:Y:S01]  /*6b5b0*/  @!P3 MOV R8, R17 ;  /* 0x000000110008b202 */ /* 0x001fe20000000f00 */
[----:B------:R-:W-:-:S05]  /*6b5c0*/  @!P3 IMAD.MOV.U32 R9, RZ, RZ, R19 ;  /* 0x000000ffff09b224 */ /* 0x000fca00078e0013 */
[----:B------:R0:W4:Y:S04]  /*6b5d0*/  @!P3 LDG.E.U16 R10, desc[UR6][R8.64] ;  /* 0x00000006080ab981 */ /* 0x000128000c1e1500 */
[----:B--2---:R-:W-:Y:S04]  /*6b5e0*/  STL [R1+0x4000], R40 ;  /* 0x0040002801007387 */ /* 0x004fe80000100800 */
[----:B-1----:R-:W2:Y:S04]  /*6b5f0*/  LDL R16, [R1+0x3f10] ;  /* 0x003f100001107983 */ /* 0x002ea80000100800 */
[----:B------:R-:W2:Y:S04]  /*6b600*/  LDL R4, [R1+0x3f1c] ;  /* 0x003f1c0001047983 */ /* 0x000ea80000100800 */
[----:B------:R1:W-:Y:S04]  /*6b610*/  STS.U16 [R0+UR4+0x8800], R18 ;  /* 0x0088001200007988 */ /* 0x0003e80008000404 */
[----:B---3--:R3:W-:Y:S04]  /*6b620*/  STL [R1+0x4004], R15 ;  /* 0x0040040f01007387 */ /* 0x0087e80000100800 */
[----:B-1----:R-:W2:Y:S04]  /*6b630*/  LDL R18, [R1+0x3f18] ;  /* 0x003f180001127983 */ /* 0x002ea80000100800 */
[----:B------:R-:W2:Y:S04]  /*6b640*/  LDL R5, [R1+0x3f24] ;  /* 0x003f240001057983 */ /* 0x000ea80000100800 */
[----:B----4-:R1:W-:Y:S04]  /*6b650*/  STL [R1+0x4008], R14 ;  /* 0x0040080e01007387 */ /* 0x0103e80000100800 */
[----:B---3--:R-:W3:Y:S04]  /*6b660*/  LDL R15, [R1+0x3e10] ;  /* 0x003e1000010f7983 */ /* 0x008ee80000100800 */
[----:B------:R-:W4:Y:S04]  /*6b670*/  LDL R2, [R1+0x3e1c] ;  /* 0x003e1c0001027983 */ /* 0x000f280000100800 */
[----:B------:R0:W-:Y:S04]  /*6b680*/  STL [R1+0x400c], R13 ;  /* 0x00400c0d01007387 */ /* 0x0001e80000100800 */
[----:B-1----:R-:W4:Y:S04]  /*6b690*/  LDL R14, [R1+0x3e20] ;  /* 0x003e2000010e7983 */ /* 0x002f280000100800 */
[----:B------:R-:W4:Y:S01]  /*6b6a0*/  LDL R3, [R1+0x3e2c] ;  /* 0x003e2c0001037983 */ /* 0x000f220000100800 */
[----:B0-----:R-:W-:-:S03]  /*6b6b0*/  PRMT R9, RZ, 0x7610, R9 ;  /* 0x00007610ff097816 */ /* 0x001fc60000000009 */
[----:B------:R-:W-:Y:S04]  /*6b6c0*/  STL [R1+0x4010], R12 ;  /* 0x0040100c01007387 */ /* 0x000fe80000100800 */
[----:B------:R-:W4:Y:S04]  /*6b6d0*/  LDL R7, [R1+0x3e28] ;  /* 0x003e280001077983 */ /* 0x000f280000100800 */
[----:B------:R-:W4:Y:S04]  /*6b6e0*/  LDL R6, [R1+0x3e34] ;  /* 0x003e340001067983 */ /* 0x000f280000100800 */
[----:B------:R-:W-:Y:S04]  /*6b6f0*/  STL [R1+0x4014], R11 ;  /* 0x0040140b01007387 */ /* 0x000fe80000100800 */
[----:B------:R-:W-:Y:S04]  /*6b700*/  STL [R1+0x4018], R10 ;  /* 0x0040180a01007387 */ /* 0x000fe80000100800 */
[----:B------:R-:W4:Y:S01]  /*6b710*/  LDL R13, [R1+0x3e30] ;  /* 0x003e3000010d7983 */ /* 0x000f220000100800 */
[----:B--2---:R-:W-:-:S02]  /*6b720*/  @!P4 IMAD.MOV.U32 R17, RZ, RZ, R16 ;  /* 0x000000ffff11c224 */ /* 0x004fc400078e0010 */
[----:B------:R-:W-:Y:S02]  /*6b730*/  @!P4 IMAD.MOV.U32 R16, RZ, RZ, R4 ;  /* 0x000000ffff10c224 */ /* 0x000fe400078e0004 */
[----:B------:R-:W2:Y:S04]  /*6b740*/  LDL R4, [R1+0x3e3c] ;  /* 0x003e3c0001047983 */ /* 0x000ea80000100800 */
[----:B------:R0:W2:Y:S01]  /*6b750*/  @!P4 LDG.E.U16 R9, desc[UR6][R16.64] ;  /* 0x000000061009c981 */ /* 0x0000a2000c1e1500 */
[----:B------:R-:W-:-:S03]  /*6b760*/  PRMT R8, RZ, 0x7610, R8 ;  /* 0x00007610ff087816 */ /* 0x000fc60000000008 */
[----:B------:R1:W-:Y:S04]  /*6b770*/  STS.U16 [R0+UR4+0x7000], R42 ;  /* 0x0070002a00007988 */ /* 0x0003e80008000404 */
[----:B------:R0:W-:Y:S01]  /*6b780*/  STS.U16 [R0+UR4+0x7440], R38 ;  /* 0x0074402600007988 */ /* 0x0001e20008000404 */
[----:B-1----:R-:W-:Y:S01]  /*6b790*/  PRMT R42, RZ, 0x7610, R42 ;  /* 0x00007610ff2a7816 */ /* 0x002fe2000000002a */
[----:B0-----:R-:W-:Y:S02]  /*6b7a0*/  @!P5 IMAD.MOV.U32 R17, RZ, RZ, R18 ;  /* 0x000000ffff11d224 */ /* 0x001fe400078e0012 */
[----:B------:R-:W-:-:S05]  /*6b7b0*/  @!P5 IMAD.MOV.U32 R16, RZ, RZ, R5 ;  /* 0x000000ffff10d224 */ /* 0x000fca00078e0005 */
[----:B------:R3:W2:Y:S01]  /*6b7c0*/  @!P5 LDG.E.U16 R8, desc[UR6][R16.64] ;  /* 0x000000061008d981 */ /* 0x0006a2000c1e1500 */
[----:B------:R-:W-:Y:S01]  /*6b7d0*/  PRMT R38, RZ, 0x7610, R38 ;  /* 0x00007610ff267816 */ /* 0x000fe20000000026 */
[----:B---3--:R-:W-:Y:S02]  /*6b7e0*/  @!P4 IMAD.MOV.U32 R17, RZ, RZ, R15 ;  /* 0x000000ffff11c224 */ /* 0x008fe400078e000f */
[----:B----4-:R-:W-:-:S05]  /*6b7f0*/  @!P4 IMAD.MOV.U32 R16, RZ, RZ, R2 ;  /* 0x000000ffff10c224 */ /* 0x010fca00078e0002 */
[----:B------:R0:W3:Y:S02]  /*6b800*/  @!P4 LDG.E.U16 R42, desc[UR6][R16.64] ;  /* 0x00000006102ac981 */ /* 0x0000e4000c1e1500 */
[----:B0-----:R-:W-:Y:S02]  /*6b810*/  @!P2 IMAD.MOV.U32 R17, RZ, RZ, R14 ;  /* 0x000000ffff11a224 */ /* 0x001fe400078e000e */
[----:B------:R-:W-:-:S05]  /*6b820*/  @!P2 IMAD.MOV.U32 R16, RZ, RZ, R3 ;  /* 0x000000ffff10a224 */ /* 0x000fca00078e0003 */
[----:B------:R0:W4:Y:S04]  /*6b830*/  @!P2 LDG.E.U16 R38, desc[UR6][R16.64] ;  /* 0x000000061026a981 */ /* 0x000128000c1e1500 */
[----:B------:R1:W-:Y:S04]  /*6b840*/  STS.U16 [R0+UR4+0x74c0], R36 ;  /* 0x0074c02400007988 */ /* 0x0003e80008000404 */
[----:B------:R1:W-:Y:S01]  /*6b850*/  STS.U16 [R0+UR4+0x7800], R34 ;  /* 0x0078002200007988 */ /* 0x0003e20008000404 */
[----:B0-----:R-:W-:Y:S01]  /*6b860*/  @!P3 IMAD.MOV.U32 R17, RZ, RZ, R7 ;  /* 0x000000ffff11b224 */ /* 0x001fe200078e0007 */
[----:B-1----:R-:W-:Y:S01]  /*6b870*/  PRMT R36, RZ, 0x7610, R36 ;  /* 0x00007610ff247816 */ /* 0x002fe20000000024 */
[----:B------:R-:W-:Y:S01]  /*6b880*/  @!P3 IMAD.MOV.U32 R16, RZ, RZ, R6 ;  /* 0x000000ffff10b224 */ /* 0x000fe200078e0006 */
[----:B------:R-:W-:-:S04]  /*6b890*/  PRMT R34, RZ, 0x7610, R34 ;  /* 0x00007610ff227816 */ /* 0x000fc80000000022 */
[----:B------:R0:W4:Y:S02]  /*6b8a0*/  @!P3 LDG.E.U16 R36, desc[UR6][R16.64] ;  /* 0x000000061024b981 */ /* 0x000124000c1e1500 */
[----:B0-----:R-:W-:Y:S02]  /*6b8b0*/  @!P4 IMAD.MOV.U32 R17, RZ, RZ, R13 ;  /* 0x000000ffff11c224 */ /* 0x001fe400078e000d */
[----:B--2---:R-:W-:Y:S01]  /*6b8c0*/  @!P4 IMAD.MOV.U32 R16, RZ, RZ, R4 ;  /* 0x000000ffff10c224 */ /* 0x004fe200078e0004 */
[----:B------:R0:W-:Y:S04]  /*6b8d0*/  STL [R1+0x401c], R9 ;  /* 0x00401c0901007387 */ /* 0x0001e80000100800 */
[----:B------:R-:W2:Y:S04]  /*6b8e0*/  LDL R5, [R1+0x3e44] ;  /* 0x003e440001057983 */ /* 0x000ea80000100800 */
[----:B------:R-:W2:Y:S04]  /*6b8f0*/  LDL R12, [R1+0x3e38] ;  /* 0x003e3800010c7983 */ /* 0x000ea80000100800 */
[----:B------:R2:W2:Y:S04]  /*6b900*/  @!P4 LDG.E.U16 R34, desc[UR6][R16.64] ;  /* 0x000000061022c981 */ /* 0x0004a8000c1e1500 */
[----:B------:R1:W-:Y:S04]  /*6b910*/  STL [R1+0x4020], R8 ;  /* 0x0040200801007387 */ /* 0x0003e80000100800 */
[----:B0-----:R-:W2:Y:S04]  /*6b920*/  LDL R9, [R1+0x3e40] ;  /* 0x003e400001097983 */ /* 0x001ea80000100800 */
[----:B------:R-:W2:Y:S04]  /*6b930*/  LDL R15, [R1+0x3e48] ;  /* 0x003e4800010f7983 */ /* 0x000ea80000100800 */
[----:B------:R-:W2:Y:S04]  /*6b940*/  LDL R2, [R1+0x3e54] ;  /* 0x003e540001027983 */ /* 0x000ea80000100800 */
[----:B-1----:R-:W2:Y:S04]  /*6b950*/  LDL R8, [R1+0x3e4c] ;  /* 0x003e4c0001087983 */ /* 0x002ea80000100800 */
[----:B---3--:R-:W-:Y:S04]  /*6b960*/  STL [R1+0x4024], R42 ;  /* 0x0040242a01007387 */ /* 0x008fe80000100800 */
[----:B------:R-:W3:Y:S04]  /*6b970*/  LDL R10, [R1+0x3e50] ;  /* 0x003e5000010a7983 */ /* 0x000ee80000100800 */
[----:B------:R-:W3:Y:S04]  /*6b980*/  LDL R3, [R1+0x3e5c] ;  /* 0x003e5c0001037983 */ /* 0x000ee80000100800 */
[----:B----4-:R-:W-:Y:S04]  /*6b990*/  STL [R1+0x3fec], R38 ;  /* 0x003fec2601007387 */ /* 0x010fe80000100800 */
[----:B------:R-:W4:Y:S04]  /*6b9a0*/  LDL R14, [R1+0x3e58] ;  /* 0x003e5800010e7983 */ /* 0x000f280000100800 */
[----:B------:R-:W4:Y:S04]  /*6b9b0*/  LDL R11, [R1+0x3e64] ;  /* 0x003e6400010b7983 */ /* 0x000f280000100800 */
[----:B------:R-:W4:Y:S04]  /*6b9c0*/  LDL R7, [R1+0x3e60] ;  /* 0x003e600001077983 */ /* 0x000f280000100800 */
[----:B------:R-:W4:Y:S04]  /*6b9d0*/  LDL R6, [R1+0x3e6c] ;  /* 0x003e6c0001067983 */ /* 0x000f280000100800 */
[----:B------:R-:W-:Y:S04]  /*6b9e0*/  STL [R1+0x3ff0], R36 ;  /* 0x003ff02401007387 */ /* 0x000fe80000100800 */
[----:B------:R-:W4:Y:S04]  /*6b9f0*/  LDL R13, [R1+0x3e68] ;  /* 0x003e6800010d7983 */ /* 0x000f280000100800 */
[----:B------:R-:W4:Y:S01]  /*6ba00*/  LDL R4, [R1+0x3e74] ;  /* 0x003e740001047983 */ /* 0x000f220000100800 */
[----:B--2---:R-:W-:-:S03]  /*6ba10*/  @!P5 IMAD.MOV.U32 R16, RZ, RZ, R5 ;  /* 0x000000ffff10d224 */ /* 0x004fc600078e0005 */
[----:B------:R-:W-:Y:S04]  /*6ba20*/  STL [R1+0x3ff4], R34 ;  /* 0x003ff42201007387 */ /* 0x000fe80000100800 */
[----:B------:R-:W2:Y:S04]  /*6ba30*/  LDL R5, [R1+0x3e7c] ;  /* 0x003e7c0001057983 */ /* 0x000ea80000100800 */
[----:B------:R0:W-:Y:S01]  /*6ba40*/  STS.U16 [R0+UR4+0x7880], R32 ;  /* 0x0078802000007988 */ /* 0x0001e20008000404 */
[----:B------:R-:W-:-:S03]  /*6ba50*/  @!P5 IMAD.MOV.U32 R17, RZ, RZ, R12 ;  /* 0x000000ffff11d224 */ /* 0x000fc600078e000c */
[----:B------:R1:W-:Y:S04]  /*6ba60*/  STS.U16 [R0+UR4+0x7c40], R30 ;  /* 0x007c401e00007988 */ /* 0x0003e80008000404 */
[----:B------:R-:W2:Y:S01]  /*6ba70*/  LDL R12, [R1+0x3e70] ;  /* 0x003e7000010c7983 */ /* 0x000ea20000100800 */
[----:B0-----:R-:W-:Y:S02]  /*6ba80*/  PRMT R32, RZ, 0x7610, R32 ;  /* 0x00007610ff207816 */ /* 0x001fe40000000020 */
[----:B-1----:R-:W-:-:S04]  /*6ba90*/  PRMT R30, RZ, 0x7610, R30 ;  /* 0x00007610ff1e7816 */ /* 0x002fc8000000001e */
[----:B------:R0:W2:Y:S02]  /*6baa0*/  @!P5 LDG.E.U16 R32, desc[UR6][R16.64] ;  /* 0x000000061020d981 */ /* 0x0000a4000c1e1500 */
[----:B0-----:R-:W-:Y:S02]  /*6bab0*/  @!P2 IMAD.MOV.U32 R17, RZ, RZ, R9 ;  /* 0x000000ffff11a224 */ /* 0x001fe400078e0009 */
[----:B------:R-:W-:Y:S01]  /*6bac0*/  @!P3 IMAD.MOV.U32 R19, RZ, RZ, R15 ;  /* 0x000000ffff13b224 */ /* 0x000fe200078e000f */
[----:B------:R-:W-:Y:S01]  /*6bad0*/  @!P3 MOV R18, R2 ;  /* 0x000000020012b202 */ /* 0x000fe20000000f00 */
[----:B------:R-:W2:Y:S04]  /*6bae0*/  LDL R9, [R1+0x3e78] ;  /* 0x003e780001097983 */ /* 0x000ea80000100800 */
[----:B------:R-:W2:Y:S04]  /*6baf0*/  LDL R2, [R1+0x3eac] ;  /* 0x003eac0001027983 */ /* 0x000ea80000100800 */
[----:B------:R-:W-:Y:S04]  /*6bb00*/  STS.U16 [R0+UR4+0x8400], R21 ;  /* 0x0084001500007988 */ /* 0x000fe80008000404 */
[----:B------:R4:W-:Y:S04]  /*6bb10*/  STS.U16 [R0+UR4+0x84c0], R20 ;  /* 0x0084c01400007988 */ /* 0x0009e80008000404 */
[----:B------:R0:W-:Y:S04]  /*6bb20*/  STS.U16 [R0+UR4+0x80c0], R23 ;  /* 0x0080c01700007988 */ /* 0x0001e80008000404 */
[----:B------:R1:W-:Y:S01]  /*6bb30*/  STS.U16 [R0+UR4+0x8440], R22 ;  /* 0x0084401600007988 */ /* 0x0003e20008000404 */
[----:B------:R-:W-:-:S03]  /*6bb40*/  @!P2 IMAD.MOV.U32 R16, RZ, RZ, R8 ;  /* 0x000000ffff10a224 */ /* 0x000fc600078e0008 */
[----:B------:R-:W2:Y:S04]  /*6bb50*/  LDL R8, [R1+0x3e84] ;  /* 0x003e840001087983 */ /* 0x000ea80000100800 */
[----:B------:R2:W-:Y:S04]  /*6bb60*/  STS.U16 [R0+UR4+0x8040], R25 ;  /* 0x0080401900007988 */ /* 0x0005e80008000404 */
[----:B------:R3:W2:Y:S04]  /*6bb70*/  @!P2 LDG.E.U16 R30, desc[UR6][R16.64] ;  /* 0x00000006101ea981 */ /* 0x0006a8000c1e1500 */
[----:B------:R2:W-:Y:S04]  /*6bb80*/  STS.U16 [R0+UR4+0x8080], R24 ;  /* 0x0080801800007988 */ /* 0x0005e80008000404 */
[----:B------:R-:W-:Y:S04]  /*6bb90*/  STS.U16 [R0+UR4+0x7c80], R27 ;  /* 0x007c801b00007988 */ /* 0x000fe80008000404 */
[----:B------:R-:W-:Y:S04]  /*6bba0*/  STS.U16 [R0+UR4+0x8000], R26 ;  /* 0x0080001a00007988 */ /* 0x000fe80008000404 */
[----:B------:R-:W-:Y:S04]  /*6bbb0*/  STS.U16 [R0+UR4+0x7c00], R29 ;  /* 0x007c001d00007988 */ /* 0x000fe80008000404 */
[----:B------:R-:W-:Y:S04]  /*6bbc0*/  STS.U16 [R0+UR4+0x7cc0], R28 ;  /* 0x007cc01c00007988 */ /* 0x000fe80008000404 */
[----:B------:R2:W-:Y:S04]  /*6bbd0*/  STS.U16 [R0+UR4+0x78c0], R31 ;  /* 0x0078c01f00007988 */ /* 0x0005e80008000404 */
[----:B------:R2:W-:Y:S04]  /*6bbe0*/  STS.U16 [R0+UR4+0x7840], R33 ;  /* 0x0078402100007988 */ /* 0x0005e80008000404 */
[----:B------:R2:W-:Y:S04]  /*6bbf0*/  STS.U16 [R0+UR4+0x7480], R35 ;  /* 0x0074802300007988 */ /* 0x0005e80008000404 */
[----:B------:R2:W-:Y:S01]  /*6bc00*/  STS.U16 [R0+UR4+0x7400], R37 ;  /* 0x0074002500007988 */ /* 0x0005e20008000404 */
[----:B---3--:R-:W-:-:S02]  /*6bc10*/  PRMT R16, RZ, 0x7610, R16 ;  /* 0x00007610ff107816 */ /* 0x008fc40000000010 */
[----:B------:R-:W-:Y:S01]  /*6bc20*/  PRMT R17, RZ, 0x7610, R17 ;  /* 0x00007610ff117816 */ /* 0x000fe20000000011 */
[----:B------:R3:W-:Y:S04]  /*6bc30*/  STS.U16 [R0+UR4+0x70c0], R39 ;  /* 0x0070c02700007988 */ /* 0x0007e80008000404 */
[----:B------:R3:W-:Y:S04]  /*6bc40*/  STS.U16 [R0+UR4+0x7040], R41 ;  /* 0x0070402900007988 */ /* 0x0007e80008000404 */
[----:B------:R0:W3:Y:S04]  /*6bc50*/  @!P3 LDG.E.U16 R16, desc[UR6][R18.64] ;  /* 0x000000061210b981 */ /* 0x0000e8000c1e1500 */
[----:B------:R-:W3:Y:S01]  /*6bc60*/  LDL R15, [R1+0x3f30] ;  /* 0x003f3000010f7983 */ /* 0x000ee20000100800 */
[----:B0-----:R-:W-:-:S02]  /*6bc70*/  @!P4 IMAD.MOV.U32 R18, RZ, RZ, R3 ;  /* 0x000000ffff12c224 */ /* 0x001fc400078e0003 */
[----:B------:R-:W-:Y:S01]  /*6bc80*/  @!P4 IMAD.MOV.U32 R19, RZ, RZ, R10 ;  /* 0x000000ffff13c224 */ /* 0x000fe200078e000a */
[----:B------:R-:W3:Y:S01]  /*6bc90*/  LDL R3, [R1+0x3ea0] ;  /* 0x003ea00001037983 */ /* 0x000ee20000100800 */
[----:B----4-:R-:W-:Y:S02]  /*6bca0*/  @!P5 IMAD.MOV.U32 R20, RZ, RZ, R11 ;  /* 0x000000ffff14d224 */ /* 0x010fe400078e000b */
[----:B------:R-:W-:Y:S01]  /*6bcb0*/  @!P5 IMAD.MOV.U32 R21, RZ, RZ, R14 ;  /* 0x000000ffff15d224 */ /* 0x000fe200078e000e */
[----:B------:R-:W4:Y:S04]  /*6bcc0*/  LDL R10, [R1+0x3eb4] ;  /* 0x003eb400010a7983 */ /* 0x000f280000100800 */
[----:B------:R0:W4:Y:S04]  /*6bcd0*/  @!P4 LDG.E.U16 R17, desc[UR6][R18.64] ;  /* 0x000000061211c981 */ /* 0x000128000c1e1500 */
[----:B------:R-:W4:Y:S01]  /*6bce0*/  LDL R11, [R1+0x3ea8] ;  /* 0x003ea800010b7983 */ /* 0x000f220000100800 */
[----:B------:R-:W-:-:S02]  /*6bcf0*/  @!P3 IMAD.MOV.U32 R23, RZ, RZ, R13 ;  /* 0x000000ffff17b224 */ /* 0x000fc400078e000d */
[----:B-1----:R-:W-:Y:S01]  /*6bd00*/  @!P3 IMAD.MOV.U32 R22, RZ, RZ, R4 ;  /* 0x000000ffff16b224 */ /* 0x002fe200078e0004 */
[----:B------:R-:W4:Y:S01]  /*6bd10*/  LDL R13, [R1+0x3ed0] ;  /* 0x003ed000010d7983 */ /* 0x000f220000100800 */
[----:B0-----:R-:W-:Y:S02]  /*6bd20*/  PRMT R18, RZ, 0x7610, R18 ;  /* 0x00007610ff127816 */ /* 0x001fe40000000012 */
[----:B------:R-:W-:Y:S01]  /*6bd30*/  PRMT R19, RZ, 0x7610, R19 ;  /* 0x00007610ff137816 */ /* 0x000fe20000000013 */
[----:B------:R-:W4:Y:S01]  /*6bd40*/  LDL R4, [R1+0x3ec4] ;  /* 0x003ec40001047983 */ /* 0x000f220000100800 */
[----:B--2---:R-:W-:-:S03]  /*6bd50*/  @!P5 IMAD.MOV.U32 R25, RZ, RZ, R9 ;  /* 0x000000ffff19d224 */ /* 0x004fc600078e0009 */
[----:B------:R0:W2:Y:S04]  /*6bd60*/  @!P5 LDG.E.U16 R18, desc[UR6][R20.64] ;  /* 0x000000061412d981 */ /* 0x0000a8000c1e1500 */
[----:B------:R-:W2:Y:S01]  /*6bd70*/  LDL R9, [R1+0x3ec0] ;  /* 0x003ec00001097983 */ /* 0x000ea20000100800 */
[----:B------:R-:W-:Y:S01]  /*6bd80*/  @!P5 IMAD.MOV.U32 R24, RZ, RZ, R8 ;  /* 0x000000ffff18d224 */ /* 0x000fe200078e0008 */
[----:B------:R-:W-:Y:S02]  /*6bd90*/  PRMT R31, RZ, 0x7610, R31 ;  /* 0x00007610ff1f7816 */ /* 0x000fe4000000001f */
[----:B------:R-:W2:Y:S01]  /*6bda0*/  LDL R8, [R1+0x3ecc] ;  /* 0x003ecc0001087983 */ /* 0x000ea20000100800 */
[----:B------:R-:W-:Y:S01]  /*6bdb0*/  PRMT R33, RZ, 0x7610, R33 ;  /* 0x00007610ff217816 */ /* 0x000fe20000000021 */
[----:B0-----:R-:W-:-:S02]  /*6bdc0*/  @!P2 IMAD.MOV.U32 R20, RZ, RZ, R6 ;  /* 0x000000ffff14a224 */ /* 0x001fc400078e0006 */
[----:B------:R-:W-:Y:S01]  /*6bdd0*/  @!P2 IMAD.MOV.U32 R21, RZ, RZ, R7 ;  /* 0x000000ffff15a224 */ /* 0x000fe200078e0007 */
[----:B------:R-:W2:Y:S04]  /*6bde0*/  LDL R6, [R1+0x3ebc] ;  /* 0x003ebc0001067983 */ /* 0x000ea80000100800 */
[----:B------:R-:W2:Y:S04]  /*6bdf0*/  LDL R7, [R1+0x3eb0] ;  /* 0x003eb00001077983 */ /* 0x000ea80000100800 */
[----:B------:R0:W2:Y:S01]  /*6be00*/  @!P2 LDG.E.U16 R19, desc[UR6][R20.64] ;  /* 0x000000061413a981 */ /* 0x0000a2000c1e1500 */
[----:B------:R-:W-:-:S02]  /*6be10*/  PRMT R35, RZ, 0x7610, R35 ;  /* 0x00007610ff237816 */ /* 0x000fc40000000023 */
[----:B------:R-:W-:Y:S02]  /*6be20*/  PRMT R37, RZ, 0x7610, R37 ;  /* 0x00007610ff257816 */ /* 0x000fe40000000025 */
[----:B---3--:R-:W-:Y:S01]  /*6be30*/  PRMT R39, RZ, 0x7610, R39 ;  /* 0x00007610ff277816 */ /* 0x008fe20000000027 */
[----:B------:R-:W3:Y:S01]  /*6be40*/  LDL R14, [R1+0x3f3c] ;  /* 0x003f3c00010e7983 */ /* 0x000ee20000100800 */
[----:B0-----:R-:W-:-:S06]  /*6be50*/  PRMT R20, RZ, 0x7610, R20 ;  /* 0x00007610ff147816 */ /* 0x001fcc0000000014 */
[----:B------:R0:W3:Y:S02]  /*6be60*/  @!P3 LDG.E.U16 R20, desc[UR6][R22.64] ;  /* 0x000000061614b981 */ /* 0x0000e4000c1e1500 */
[----:B0-----:R-:W-:Y:S02]  /*6be70*/  @!P4 IMAD.MOV.U32 R22, RZ, RZ, R5 ;  /* 0x000000ffff16c224 */ /* 0x001fe400078e0005 */
[----:B------:R-:W3:Y:S01]  /*6be80*/  LDL R5, [R1+0x3eb8] ;  /* 0x003eb80001057983 */ /* 0x000ee20000100800 */
[----:B------:R-:W-:Y:S01]  /*6be90*/  PRMT R21, RZ, 0x7610, R21 ;  /* 0x00007610ff157816 */ /* 0x000fe20000000015 */
[----:B------:R-:W-:Y:S02]  /*6bea0*/  @!P4 IMAD.MOV.U32 R23, RZ, RZ, R12 ;  /* 0x000000ffff17c224 */ /* 0x000fe400078e000c */
[----:B------:R-:W3:Y:S04]  /*6beb0*/  LDL R12, [R1+0x3edc] ;  /* 0x003edc00010c7983 */ /* 0x000ee80000100800 */
[----:B------:R0:W3:Y:S02]  /*6bec0*/  @!P4 LDG.E.U16 R21, desc[UR6][R22.64] ;  /* 0x000000061615c981 */ /* 0x0000e4000c1e1500 */
[----:B0-----:R-:W-:-:S02]  /*6bed0*/  PRMT R22, RZ, 0x7610, R22 ;  /* 0x00007610ff167816 */ /* 0x001fc40000000016 */
[----:B------:R-:W-:-:S04]  /*6bee0*/  PRMT R23, RZ, 0x7610, R23 ;  /* 0x00007610ff177816 */ /* 0x000fc80000000017 */
[----:B------:R0:W3:Y:S02]  /*6bef0*/  @!P5 LDG.E.U16 R22, desc[UR6][R24.64] ;  /* 0x000000061816d981 */ /* 0x0000e4000c1e1500 */
[----:B0-----:R-:W-:Y:S02]  /*6bf00*/  @!P2 IMAD.MOV.U32 R24, RZ, RZ, R2 ;  /* 0x000000ffff18a224 */ /* 0x001fe400078e0002 */
[----:B------:R-:W-:Y:S01]  /*6bf10*/  @!P2 IMAD.MOV.U32 R25, RZ, RZ, R3 ;  /* 0x000000ffff19a224 */ /* 0x000fe200078e0003 */
[----:B------:R-:W3:Y:S04]  /*6bf20*/  LDL R2, [R1+0x3ed4] ;  /* 0x003ed40001027983 */ /* 0x000ee80000100800 */
[----:B------:R-:W3:Y:S04]  /*6bf30*/  LDL R3, [R1+0x3ec8] ;  /* 0x003ec80001037983 */ /* 0x000ee80000100800 */
[----:B------:R0:W3:Y:S01]  /*6bf40*/  @!P2 LDG.E.U16 R23, desc[UR6][R24.64] ;  /* 0x000000061817a981 */ /* 0x0000e2000c1e1500 */
[----:B----4-:R-:W-:-:S02]  /*6bf50*/  @!P3 IMAD.MOV.U32 R26, RZ, RZ, R10 ;  /* 0x000000ffff1ab224 */ /* 0x010fc400078e000a */
[----:B------:R-:W-:Y:S01]  /*6bf60*/  @!P3 IMAD.MOV.U32 R27, RZ, RZ, R11 ;  /* 0x000000ffff1bb224 */ /* 0x000fe200078e000b */
[----:B------:R-:W4:Y:S04]  /*6bf70*/  LDL R10, [R1+0x3ee4] ;  /* 0x003ee400010a7983 */ /* 0x000f280000100800 */
[----:B------:R-:W4:Y:S01]  /*6bf80*/  LDL R11, [R1+0x3ed8] ;  /* 0x003ed800010b7983 */ /* 0x000f220000100800 */
[----:B0-----:R-:W-:-:S06]  /*6bf90*/  PRMT R24, RZ, 0x7610, R24 ;  /* 0x00007610ff187816 */ /* 0x001fcc0000000018 */
[----:B------:R2:W4:Y:S01]  /*6bfa0*/  @!P3 LDG.E.U16 R24, desc[UR6][R26.64] ;  /* 0x000000061a18b981 */ /* 0x000522000c1e1500 */
[----:B------:R-:W-:-:S03]  /*6bfb0*/  @!P5 IMAD.MOV.U32 R28, RZ, RZ, R4 ;  /* 0x000000ffff1cd224 */ /* 0x000fc600078e0004 */
[----:B------:R-:W4:Y:S01]  /*6bfc0*/  LDL R4, [R1+0x3ef4] ;  /* 0x003ef40001047983 */ /* 0x000f220000100800 */
[----:B--2---:R-:W-:Y:S01]  /*6bfd0*/  @!P4 MOV R26, R6 ;  /* 0x00000006001ac202 */ /* 0x004fe20000000f00 */
[----:B------:R-:W-:Y:S02]  /*6bfe0*/  @!P4 IMAD.MOV.U32 R27, RZ, RZ, R7 ;  /* 0x000000ffff1bc224 */ /* 0x000fe400078e0007 */
[----:B------:R-:W2:Y:S04]  /*6bff0*/  LDL R6, [R1+0x3eec] ;  /* 0x003eec0001067983 */ /* 0x000ea80000100800 */
[----:B------:R-:W2:Y:S01]  /*6c000*/  LDL R7, [R1+0x3ee0] ;  /* 0x003ee00001077983 */ /* 0x000ea20000100800 */
[----:B---3--:R-:W-:-:S03]  /*6c010*/  @!P5 IMAD.MOV.U32 R29, RZ, RZ, R5 ;  /* 0x000000ffff1dd224 */ /* 0x008fc600078e0005 */
[----:B------:R-:W3:Y:S01]  /*6c020*/  LDL R5, [R1+0x3ee8] ;  /* 0x003ee80001057983 */ /* 0x000ee20000100800 */
[----:B------:R-:W-:-:S06]  /*6c030*/  PRMT R25, RZ, 0x7610, R25 ;  /* 0x00007610ff197816 */ /* 0x000fcc0000000019 */
[----:B------:R0:W3:Y:S02]  /*6c040*/  @!P4 LDG.E.U16 R25, desc[UR6][R26.64] ;  /* 0x000000061a19c981 */ /* 0x0000e4000c1e1500 */
[----:B0-----:R-:W-:Y:S02]  /*6c050*/  PRMT R26, RZ, 0x7610, R26 ;  /* 0x00007610ff1a7816 */ /* 0x001fe4000000001a */
[----:B------:R-:W-:-:S04]  /*6c060*/  PRMT R27, RZ, 0x7610, R27 ;  /* 0x00007610ff1b7816 */ /* 0x000fc8000000001b */
[----:B------:R0:W3:Y:S02]  /*6c070*/  @!P5 LDG.E.U16 R26, desc[UR6][R28.64] ;  /* 0x000000061c1ad981 */ /* 0x0000e4000c1e1500 */
[----:B0-----:R-:W-:Y:S02]  /*6c080*/  @!P2 IMAD.MOV.U32 R28, RZ, RZ, R8 ;  /* 0x000000ffff1ca224 */ /* 0x001fe400078e0008 */
[----:B------:R-:W-:Y:S01]  /*6c090*/  @!P2 IMAD.MOV.U32 R29, RZ, RZ, R9 ;  /* 0x000000ffff1da224 */ /* 0x000fe200078e0009 */
[----:B------:R-:W3:Y:S04]  /*6c0a0*/  LDL R8, [R1+0x3efc] ;  /* 0x003efc0001087983 */ /* 0x000ee80000100800 */
[----:B------:R-:W3:Y:S04]  /*6c0b0*/  LDL R9, [R1+0x3ef0] ;  /* 0x003ef00001097983 */ /* 0x000ee80000100800 */
[----:B------:R0:W3:Y:S02]  /*6c0c0*/  @!P2 LDG.E.U16 R27, desc[UR6][R28.64] ;  /* 0x000000061c1ba981 */ /* 0x0000e4000c1e1500 */
[----:B0-----:R-:W-:-:S02]  /*6c0d0*/  @!P3 IMAD.MOV.U32 R28, RZ, RZ, R2 ;  /* 0x000000ffff1cb224 */ /* 0x001fc400078e0002 */
[----:B------:R-:W-:Y:S01]  /*6c0e0*/  @!P3 IMAD.MOV.U32 R29, RZ, RZ, R3 ;  /* 0x000000ffff1db224 */ /* 0x000fe200078e0003 */
[----:B------:R-:W3:Y:S04]  /*6c0f0*/  LDL R2, [R1+0x3f04] ;  /* 0x003f040001027983 */ /* 0x000ee80000100800 */
[----:B------:R-:W3:Y:S04]  /*6c100*/  LDL R3, [R1+0x3ef8] ;  /* 0x003ef80001037983 */ /* 0x000ee80000100800 */
[----:B------:R0:W3:Y:S02]  /*6c110*/  @!P3 LDG.E.U16 R31, desc[UR6][R28.64] ;  /* 0x000000061c1fb981 */ /* 0x0000e4000c1e1500 */
[----:B0-----:R-:W-:-:S02]  /*6c120*/  @!P4 IMAD.MOV.U32 R28, RZ, RZ, R12 ;  /* 0x000000ffff1cc224 */ /* 0x001fc400078e000c */
[----:B------:R-:W-:Y:S01]  /*6c130*/  @!P4 IMAD.MOV.U32 R29, RZ, RZ, R13 ;  /* 0x000000ffff1dc224 */ /* 0x000fe200078e000d */
[----:B------:R-:W-:Y:S01]  /*6c140*/  PRMT R41, RZ, 0x7610, R41 ;  /* 0x00007610ff297816 */ /* 0x000fe20000000029 */
[----:B------:R0:W-:Y:S04]  /*6c150*/  STS.U16 [R0+UR4+0x6040], R56 ;  /* 0x0060403800007988 */ /* 0x0001e80008000404 */
[----:B------:R4:W3:Y:S04]  /*6c160*/  @!P4 LDG.E.U16 R33, desc[UR6][R28.64] ;  /* 0x000000061c21c981 */ /* 0x0008e8000c1e1500 */
[----:B------:R-:W3:Y:S04]  /*6c170*/  LDL R13, [R1+0x3f38] ;  /* 0x003f3800010d7983 */ /* 0x000ee80000100800 */
[----:B------:R-:W3:Y:S01]  /*6c180*/  LDL R12, [R1+0x3f44] ;  /* 0x003f4400010c7983 */ /* 0x000ee20000100800 */
[----:B----4-:R-:W-:-:S02]  /*6c190*/  @!P5 IMAD.MOV.U32 R28, RZ, RZ, R10 ;  /* 0x000000ffff1cd224 */ /* 0x010fc400078e000a */
[----:B------:R-:W-:Y:S01]  /*6c1a0*/  @!P5 IMAD.MOV.U32 R29, RZ, RZ, R11 ;  /* 0x000000ffff1dd224 */ /* 0x000fe200078e000b */
[----:B------:R-:W4:Y:S04]  /*6c1b0*/  LDL R10, [R1+0x3f4c] ;  /* 0x003f4c00010a7983 */ /* 0x000f280000100800 */
[----:B------:R2:W4:Y:S02]  /*6c1c0*/  @!P5 LDG.E.U16 R35, desc[UR6][R28.64] ;  /* 0x000000061c23d981 */ /* 0x000524000c1e1500 */
[----:B--2---:R-:W-:Y:S02]  /*6c1d0*/  @!P2 IMAD.MOV.U32 R28, RZ, RZ, R6 ;  /* 0x000000ffff1ca224 */ /* 0x004fe400078e0006 */
[----:B------:R-:W-:Y:S01]  /*6c1e0*/  @!P2 IMAD.MOV.U32 R29, RZ, RZ, R7 ;  /* 0x000000ffff1da224 */ /* 0x000fe200078e0007 */
[----:B------:R-:W2:Y:S04]  /*6c1f0*/  LDL R6, [R1+0x3f2c] ;  /* 0x003f2c0001067983 */ /* 0x000ea80000100800 */
[----:B------:R-:W4:Y:S04]  /*6c200*/  LDL R7, [R1+0x3f20] ;  /* 0x003f200001077983 */ /* 0x000f280000100800 */
[----:B------:R1:W4:Y:S02]  /*6c210*/  @!P2 LDG.E.U16 R37, desc[UR6][R28.64] ;  /* 0x000000061c25a981 */ /* 0x000324000c1e1500 */
[----:B-1----:R-:W-:-:S02]  /*6c220*/  @!P3 IMAD.MOV.U32 R28, RZ, RZ, R4 ;  /* 0x000000ffff1cb224 */ /* 0x002fc400078e0004 */
[----:B------:R-:W4:Y:S01]  /*6c230*/  LDL R4, [R1+0x3f34] ;  /* 0x003f340001047983 */ /* 0x000f220000100800 */
[----:B---3--:R-:W-:-:S03]  /*6c240*/  @!P3 IMAD.MOV.U32 R29, RZ, RZ, R5 ;  /* 0x000000ffff1db224 */ /* 0x008fc600078e0005 */
[----:B------:R-:W3:Y:S04]  /*6c250*/  LDL R5, [R1+0x3f28] ;  /* 0x003f280001057983 */ /* 0x000ee80000100800 */
[----:B------:R1:W3:Y:S04]  /*6c260*/  @!P3 LDG.E.U16 R39, desc[UR6][R28.64] ;  /* 0x000000061c27b981 */ /* 0x0002e8000c1e1500 */
[----:B------:R1:W-:Y:S04]  /*6c270*/  STS.U16 [R0+UR4+0x6080], R58 ;  /* 0x0060803a00007988 */ /* 0x0003e80008000404 */
[----:B0-----:R-:W3:Y:S04]  /*6c280*/  LDL.LU R56, [R1+0x620] ;  /* 0x0006200001387983 */ /* 0x001ee80000300800 */
[----:B------:R0:W-:Y:S04]  /*6c290*/  STS.U16 [R0+UR4+0x60c0], R61 ;  /* 0x0060c03d00007988 */ /* 0x0001e80008000404 */
[----:B------:R-:W-:Y:S04]  /*6c2a0*/  STS.U16 [R0+UR4+0x64c0], R60 ;  /* 0x0064c03c00007988 */ /* 0x000fe80008000404 */
[----:B-1----:R-:W3:Y:S04]  /*6c2b0*/  LDL.LU R58, [R1+0x61c] ;  /* 0x00061c00013a7983 */ /* 0x002ee80000300800 */
[----:B0-----:R-:W3:Y:S04]  /*6c2c0*/  LDL.LU R61, [R1+0x618] ;  /* 0x00061800013d7983 */ /* 0x001ee80000300800 */
[----:B------:R0:W-:Y:S01]  /*6c2d0*/  STS.U16 [R0+UR4+0x6c80], R43 ;  /* 0x006c802b00007988 */ /* 0x0001e20008000404 */
[----:B------:R-:W-:-:S02]  /*6c2e0*/  @!P4 IMAD.MOV.U32 R28, RZ, RZ, R8 ;  /* 0x000000ffff1cc224 */ /* 0x000fc400078e0008 */
[----:B------:R-:W-:-:S05]  /*6c2f0*/  @!P4 IMAD.MOV.U32 R29, RZ, RZ, R9 ;  /* 0x000000ffff1dc224 */ /* 0x000fca00078e0009 */
[----:B------:R1:W3:Y:S01]  /*6c300*/  @!P4 LDG.E.U16 R41, desc[UR6][R28.64] ;  /* 0x000000061c29c981 */ /* 0x0002e2000c1e1500 */
[----:B0-----:R-:W-:Y:S01]  /*6c310*/  PRMT R43, RZ, 0x7610, R43 ;  /* 0x00007610ff2b7816 */ /* 0x001fe2000000002b */
[----:B-1----:R-:W-:Y:S01]  /*6c320*/  @!P5 IMAD.MOV.U32 R29, RZ, RZ, R3 ;  /* 0x000000ffff1dd224 */ /* 0x002fe200078e0003 */
[----:B------:R-:W-:Y:S01]  /*6c330*/  @!P5 MOV R28, R2 ;  /* 0x00000002001cd202 */ /* 0x000fe20000000f00 */
[----:B------:R-:W3:Y:S04]  /*6c340*/  LDL.LU R3, [R1+0x5e4] ;  /* 0x0005e40001037983 */ /* 0x000ee80000300800 */
[----:B------:R-:W3:Y:S04]  /*6c350*/  LDL.LU R2, [R1+0x5e0] ;  /* 0x0005e00001027983 */ /* 0x000ee80000300800 */
[----:B------:R-:W3:Y:S04]  /*6c360*/  LDL.LU R60, [R1+0x5dc] ;  /* 0x0005dc00013c7983 */ /* 0x000ee80000300800 */
[----:B------:R-:W3:Y:S04]  /*6c370*/  LDL R11, [R1+0x3f40] ;  /* 0x003f4000010b7983 */ /* 0x000ee80000100800 */
[----:B------:R-:W3:Y:S04]  /*6c380*/  LDL R9, [R1+0x3f48] ;  /* 0x003f480001097983 */ /* 0x000ee80000100800 */
[----:B------:R-:W3:Y:S04]  /*6c390*/  LDL R8, [R1+0x3f54] ;  /* 0x003f540001087983 */ /* 0x000ee80000100800 */
[----:B------:R0:W-:Y:S04]  /*6c3a0*/  STS.U16 [R0+UR4+0x6cc0], R45 ;  /* 0x006cc02d00007988 */ /* 0x0001e80008000404 */
[----:B------:R2:W3:Y:S01]  /*6c3b0*/  @!P5 LDG.E.U16 R43, desc[UR6][R28.64] ;  /* 0x000000061c2bd981 */ /* 0x0004e2000c1e1500 */
[----:B0-----:R-:W-:Y:S01]  /*6c3c0*/  PRMT R45, RZ, 0x7610, R45 ;  /* 0x00007610ff2d7816 */ /* 0x001fe2000000002d */
[----:B--2---:R-:W-:-:S02]  /*6c3d0*/  @!P2 IMAD.MOV.U32 R28, RZ, RZ, R6 ;  /* 0x000000ffff1ca224 */ /* 0x004fc400078e0006 */
[----:B----4-:R-:W-:Y:S01]  /*6c3e0*/  @!P2 IMAD.MOV.U32 R29, RZ, RZ, R7 ;  /* 0x000000ffff1da224 */ /* 0x010fe200078e0007 */
[----:B------:R-:W2:Y:S04]  /*6c3f0*/  LDL R6, [R1+0x3f5c] ;  /* 0x003f5c0001067983 */ /* 0x000ea80000100800 */
[----:B------:R-:W4:Y:S04]  /*6c400*/  LDL R7, [R1+0x3f50] ;  /* 0x003f500001077983 */ /* 0x000f280000100800 */
[----:B------:R0:W4:Y:S02]  /*6c410*/  @!P2 LDG.E.U16 R45, desc[UR6][R28.64] ;  /* 0x000000061c2da981 */ /* 0x000124000c1e1500 */
[----:B0-----:R-:W-:-:S02]  /*6c420*/  @!P3 IMAD.MOV.U32 R28, RZ, RZ, R4 ;  /* 0x000000ffff1cb224 */ /* 0x001fc400078e0004 */
[----:B------:R-:W4:Y:S01]  /*6c430*/  LDL R4, [R1+0x3f64] ;  /* 0x003f640001047983 */ /* 0x000f220000100800 */
[----:B---3--:R-:W-:-:S03]  /*6c440*/  @!P3 IMAD.MOV.U32 R29, RZ, RZ, R5 ;  /* 0x000000ffff1db224 */ /* 0x008fc600078e0005 */
[----:B------:R-:W3:Y:S04]  /*6c450*/  LDL R5, [R1+0x3f58] ;  /* 0x003f580001057983 */ /* 0x000ee80000100800 */
[----:B------:R0:W-:Y:S04]  /*6c460*/  STS.U16 [R0+UR4+0x6c00], R47 ;  /* 0x006c002f00007988 */ /* 0x0001e80008000404 */
[----:B------:R1:W-:Y:S01]  /*6c470*/  STS.U16 [R0+UR4+0x6c40], R49 ;  /* 0x006c403100007988 */ /* 0x0003e20008000404 */
[----:B0-----:R-:W-:Y:S02]  /*6c480*/  PRMT R47, RZ, 0x7610, R47 ;  /* 0x00007610ff2f7816 */ /* 0x001fe4000000002f */
[----:B-1----:R-:W-:-:S04]  /*6c490*/  PRMT R49, RZ, 0x7610, R49 ;  /* 0x00007610ff317816 */ /* 0x002fc80000000031 */
[----:B------:R0:W3:Y:S04]  /*6c4a0*/  @!P3 LDG.E.U16 R47, desc[UR6][R28.64] ;  /* 0x000000061c2fb981 */ /* 0x0000e8000c1e1500 */
[----:B------:R1:W-:Y:S01]  /*6c4b0*/  STS.U16 [R0+UR4+0x68c0], R51 ;  /* 0x0068c03300007988 */ /* 0x0003e20008000404 */
[----:B0-----:R-:W-:Y:S02]  /*6c4c0*/  @!P4 IMAD.MOV.U32 R28, RZ, RZ, R14 ;  /* 0x000000ffff1cc224 */ /* 0x001fe400078e000e */
[----:B------:R-:W-:Y:S01]  /*6c4d0*/  @!P4 IMAD.MOV.U32 R29, RZ, RZ, R15 ;  /* 0x000000ffff1dc224 */ /* 0x000fe200078e000f */
        /* <DEDUP_REMOVED lines=17> */
[----:B------:R0:W-:Y:S02]  /*6c5f0*/  STS.U16 [R0+UR4+0x6480], R59 ;  /* 0x0064803b00007988 */ /* 0x0001e40008000404 */
[----:B0-----:R-:W-:Y:S01]  /*6c600*/  PRMT R59, RZ, 0x7610, R59 ;  /* 0x00007610ff3b7816 */ /* 0x001fe2000000003b */
[----:B--2---:R-:W-:Y:S02]  /*6c610*/  @!P4 IMAD.MOV.U32 R28, RZ, RZ, R6 ;  /* 0x000000ffff1cc224 */ /* 0x004fe400078e0006 */
[----:B----4-:R-:W-:-:S05]  /*6c620*/  @!P4 IMAD.MOV.U32 R29, RZ, RZ, R7 ;  /* 0x000000ffff1dc224 */ /* 0x010fca00078e0007 */
[----:B------:R0:W2:Y:S02]  /*6c630*/  @!P4 LDG.E.U16 R57, desc[UR6][R28.64] ;  /* 0x000000061c39c981 */ /* 0x0000a4000c1e1500 */
[----:B0-----:R-:W-:Y:S02]  /*6c640*/  @!P5 IMAD.MOV.U32 R28, RZ, RZ, R4 ;  /* 0x000000ffff1cd224 */ /* 0x001fe400078e0004 */
[----:B---3--:R-:W-:-:S05]  /*6c650*/  @!P5 IMAD.MOV.U32 R29, RZ, RZ, R5 ;  /* 0x000000ffff1dd224 */ /* 0x008fca00078e0005 */
[----:B------:R0:W3:Y:S04]  /*6c660*/  @!P5 LDG.E.U16 R59, desc[UR6][R28.64] ;  /* 0x000000061c3bd981 */ /* 0x0000e8000c1e1500 */
[----:B------:R-:W4:Y:S04]  /*6c670*/  LDL.LU R28, [R1+0x5d8] ;  /* 0x0005d800011c7983 */ /* 0x000f280000300800 */
[----:B------:R-:W2:Y:S04]  /*6c680*/  LDL.LU R29, [R1+0x5a4] ;  /* 0x0005a400011d7983 */ /* 0x000ea80000300800 */
        /* <DEDUP_REMOVED lines=27> */
[----:B-1----:R-:W3:Y:S04]  /*6c840*/  LDL.LU R52, [R1+0x45c] ;  /* 0x00045c0001347983 */ /* 0x002ee80000300800 */
[----:B0-----:R-:W3:Y:S04]  /*6c850*/  LDL.LU R54, [R1+0x458] ;  /* 0x0004580001367983 */ /* 0x001ee80000300800 */
[----:B------:R-:W3:Y:S04]  /*6c860*/  LDL.LU R56, [R1+0x424] ;  /* 0x0004240001387983 */ /* 0x000ee80000300800 */
[----:B------:R-:W3:Y:S04]  /*6c870*/  LDL.LU R58, [R1+0x420] ;  /* 0x00042000013a7983 */ /* 0x000ee80000300800 */
[----:B------:R-:W3:Y:S04]  /*6c880*/  LDL.LU R61, [R1+0x41c] ;  /* 0x00041c00013d7983 */ /* 0x000ee80000300800 */
[----:B------:R0:W-:Y:S04]  /*6c890*/  STS.U16 [R0+UR4+0x9400], R2 ;  /* 0x0094000200007988 */ /* 0x0001e80008000404 */
[----:B------:R-:W3:Y:S04]  /*6c8a0*/  LDL.LU R3, [R1+0x418] ;  /* 0x0004180001037983 */ /* 0x000ee80000300800 */
[----:B------:R1:W-:Y:S04]  /*6c8b0*/  STS.U16 [R0+UR4+0x94c0], R60 ;  /* 0x0094c03c00007988 */ /* 0x0003e80008000404 */
[----:B0-----:R-:W3:Y:S04]  /*6c8c0*/  LDL.LU R2, [R1+0x3e4] ;  /* 0x0003e40001027983 */ /* 0x001ee80000300800 */
[----:B-1----:R-:W3:Y:S04]  /*6c8d0*/  LDL.LU R60, [R1+0x3e0] ;  /* 0x0003e000013c7983 */ /* 0x002ee80000300800 */
[----:B----4-:R0:W-:Y:S04]  /*6c8e0*/  STS.U16 [R0+UR4+0x9480], R28 ;  /* 0x0094801c00007988 */ /* 0x0101e80008000404 */
[----:B--2---:R1:W-:Y:S04]  /*6c8f0*/  STS.U16 [R0+UR4+0x9800], R29 ;  /* 0x0098001d00007988 */ /* 0x0043e80008000404 */
[----:B---3--:R2:W-:Y:S04]  /*6c900*/  STS.U16 [R0+UR4+0x9840], R34 ;  /* 0x0098402200007988 */ /* 0x0085e80008000404 */
        /* <DEDUP_REMOVED lines=9> */
[----:B------:R-:W2:Y:S04]  /*6c9a0*/  LDL.LU R42, [R1+0x398] ;  /* 0x00039800012a7983 */ /* 0x000ea80000300800 */
        /* <DEDUP_REMOVED lines=26> */
[----:B0-----:R-:W4:Y:S04]  /*6cb50*/  LDL.LU R7, [R1+0x2a4] ;  /* 0x0002a40001077983 */ /* 0x001f280000300800 */
[----:B-1----:R-:W4:Y:S04]  /*6cb60*/  LDL.LU R44, [R1+0x2a0] ;  /* 0x0002a000012c7983 */ /* 0x002f280000300800 */
        /* <DEDUP_REMOVED lines=17> */
[----:B0-----:R-:W4:Y:S04]  /*6cc80*/  LDL.LU R61, [R1+0x220] ;  /* 0x00022000013d7983 */ /* 0x001f280000300800 */
[----:B-1----:R-:W4:Y:S04]  /*6cc90*/  LDL.LU R3, [R1+0x21c] ;  /* 0x00021c0001037983 */ /* 0x002f280000300800 */
[----:B------:R-:W4:Y:S04]  /*6cca0*/  LDL.LU R2, [R1+0x218] ;  /* 0x0002180001027983 */ /* 0x000f280000300800 */
[----:B------:R-:W4:Y:S04]  /*6ccb0*/  LDL.LU R60, [R1+0x1e4] ;  /* 0x0001e400013c7983 */ /* 0x000f280000300800 */
[----:B--2---:R0:W-:Y:S04]  /*6ccc0*/  STS.U16 [R0+UR4+0xb8c0], R42 ;  /* 0x00b8c02a00007988 */ /* 0x0041e80008000404 */
[----:B------:R-:W-:Y:S04]  /*6ccd0*/  STS.U16 [R0+UR4+0xb4c0], R28 ;  /* 0x00b4c01c00007988 */ /* 0x000fe80008000404 */
[----:B------:R-:W-:Y:S04]  /*6cce0*/  STS.U16 [R0+UR4+0xb480], R29 ;  /* 0x00b4801d00007988 */ /* 0x000fe80008000404 */
[----:B---3--:R1:W-:Y:S04]  /*6ccf0*/  STS.U16 [R0+UR4+0xbc40], R8 ;  /* 0x00bc400800007988 */ /* 0x0083e80008000404 */
[----:B0-----:R-:W2:Y:S04]  /*6cd00*/  LDL.LU R42, [R1+0x1e0] ;  /* 0x0001e000012a7983 */ /* 0x001ea80000300800 */
[----:B----4-:R0:W-:Y:S04]  /*6cd10*/  STS.U16 [R0+UR4+0xbc00], R9 ;  /* 0x00bc000900007988 */ /* 0x0101e80008000404 */
[----:B------:R3:W-:Y:S04]  /*6cd20*/  STS.U16 [R0+UR4+0xbcc0], R10 ;  /* 0x00bcc00a00007988 */ /* 0x0007e80008000404 */
[----:B------:R4:W-:Y:S04]  /*6cd30*/  STS.U16 [R0+UR4+0xbc80], R11 ;  /* 0x00bc800b00007988 */ /* 0x0009e80008000404 */
[----:B------:R4:W-:Y:S04]  /*6cd40*/  STS.U16 [R0+UR4+0xc000], R12 ;  /* 0x00c0000c00007988 */ /* 0x0009e80008000404 */
[----:B------:R4:W-:Y:S04]  /*6cd50*/  STS.U16 [R0+UR4+0xc040], R13 ;  /* 0x00c0400d00007988 */ /* 0x0009e80008000404 */
[----:B-1----:R-:W2:Y:S04]  /*6cd60*/  LDL.LU R8, [R1+0x1dc] ;  /* 0x0001dc0001087983 */ /* 0x002ea80000300800 */
[----:B0-----:R-:W2:Y:S04]  /*6cd70*/  LDL.LU R9, [R1+0x1d8] ;  /* 0x0001d80001097983 */ /* 0x001ea80000300800 */
[----:B---3--:R-:W3:Y:S04]  /*6cd80*/  LDL.LU R10, [R1+0x1a4] ;  /* 0x0001a400010a7983 */ /* 0x008ee80000300800 */
[----:B----4-:R-:W4:Y:S04]  /*6cd90*/  LDL.LU R11, [R1+0x1a0] ;  /* 0x0001a000010b7983 */ /* 0x010f280000300800 */
[----:B------:R-:W4:Y:S04]  /*6cda0*/  LDL.LU R12, [R1+0x19c] ;  /* 0x00019c00010c7983 */ /* 0x000f280000300800 */
[----:B------:R0:W-:Y:S04]  /*6cdb0*/  STS.U16 [R0+UR4+0xc080], R14 ;  /* 0x00c0800e00007988 */ /* 0x0001e80008000404 */
[----:B------:R-:W4:Y:S04]  /*6cdc0*/  LDL.LU R13, [R1+0x198] ;  /* 0x00019800010d7983 */ /* 0x000f280000300800 */
[----:B------:R-:W-:Y:S04]  /*6cdd0*/  STS.U16 [R0+UR4+0xb800], R34 ;  /* 0x00b8002200007988 */ /* 0x000fe80008000404 */
[----:B------:R-:W-:Y:S04]  /*6cde0*/  STS.U16 [R0+UR4+0xb840], R36 ;  /* 0x00b8402400007988 */ /* 0x000fe80008000404 */
[----:B------:R-:W-:Y:S04]  /*6cdf0*/  STS.U16 [R0+UR4+0xb880], R38 ;  /* 0x00b8802600007988 */ /* 0x000fe80008000404 */
[----:B------:R1:W-:Y:S04]  /*6ce00*/  STS.U16 [R0+UR4+0xc0c0], R15 ;  /* 0x00c0c00f00007988 */ /* 0x0003e80008000404 */
[----:B------:R1:W-:Y:S04]  /*6ce10*/  STS.U16 [R0+UR4+0xc440], R40 ;  /* 0x00c4402800007988 */ /* 0x0003e80008000404 */
[----:B------:R-:W-:Y:S04]  /*6ce20*/  STS.U16 [R0+UR4+0xc400], R4 ;  /* 0x00c4000400007988 */ /* 0x000fe80008000404 */
[----:B------:R-:W-:Y:S04]  /*6ce30*/  STS.U16 [R0+UR4+0xc4c0], R5 ;  /* 0x00c4c00500007988 */ /* 0x000fe80008000404 */
[----:B0-----:R-:W4:Y:S04]  /*6ce40*/  LDL.LU R14, [R1+0x164] ;  /* 0x00016400010e7983 */ /* 0x001f280000300800 */
[----:B------:R-:W-:Y:S04]  /*6ce50*/  STS.U16 [R0+UR4+0xc480], R6 ;  /* 0x00c4800600007988 */ /* 0x000fe80008000404 */
[----:B-1----:R-:W4:Y:S04]  /*6ce60*/  LDL.LU R15, [R1+0x160] ;  /* 0x00016000010f7983 */ /* 0x002f280000300800 */
[----:B------:R0:W-:Y:S04]  /*6ce70*/  STS.U16 [R0+UR4+0xc840], R44 ;  /* 0x00c8402c00007988 */ /* 0x0001e80008000404 */
[----:B------:R-:W4:Y:S04]  /*6ce80*/  LDL.LU R40, [R1+0x15c] ;  /* 0x00015c0001287983 */ /* 0x000f280000300800 */
[----:B------:R1:W-:Y:S04]  /*6ce90*/  STS.U16 [R0+UR4+0xc880], R46 ;  /* 0x00c8802e00007988 */ /* 0x0003e80008000404 */
[----:B0-----:R-:W4:Y:S04]  /*6cea0*/  LDL.LU R44, [R1+0x158] ;  /* 0x00015800012c7983 */ /* 0x001f280000300800 */
        /* <DEDUP_REMOVED lines=34> */
[----:B------:R0:W-:Y:S04]  /*6d0d0*/  STS.U16 [R0+UR4+0xd480], R9 ;  /* 0x00d4800900007988 */ /* 0x0001e80008000404 */
[----:B---3--:R3:W-:Y:S04]  /*6d0e0*/  STS.U16 [R0+UR4+0xd800], R10 ;  /* 0x00d8000a00007988 */ /* 0x0087e80008000404 */
[----:B----4-:R4:W-:Y:S04]  /*6d0f0*/  STS.U16 [R0+UR4+0xd840], R11 ;  /* 0x00d8400b00007988 */ /* 0x0109e80008000404 */
[----:B------:R4:W-:Y:S04]  /*6d100*/  STS.U16 [R0+UR4+0xd880], R12 ;  /* 0x00d8800c00007988 */ /* 0x0009e80008000404 */
[----:B------:R4:W-:Y:S04]  /*6d110*/  STS.U16 [R0+UR4+0xd8c0], R13 ;  /* 0x00d8c00d00007988 */ /* 0x0009e80008000404 */
[----:B-1----:R-:W2:Y:S04]  /*6d120*/  LDL.LU R8, [R1+0x4020] ;  /* 0x0040200001087983 */ /* 0x002ea80000300800 */
[----:B0-----:R-:W2:Y:S04]  /*6d130*/  LDL.LU R9, [R1+0x401c] ;  /* 0x00401c0001097983 */ /* 0x001ea80000300800 */
[----:B---3--:R-:W3:Y:S04]  /*6d140*/  LDL.LU R10, [R1+0x4018] ;  /* 0x00401800010a7983 */ /* 0x008ee80000300800 */
[----:B----4-:R-:W4:Y:S04]  /*6d150*/  LDL.LU R11, [R1+0x4014] ;  /* 0x00401400010b7983 */ /* 0x010f280000300800 */
[----:B------:R-:W2:Y:S04]  /*6d160*/  LDL.LU R12, [R1+0x4010] ;  /* 0x00401000010c7983 */ /* 0x000ea80000300800 */
[----:B------:R-:W3:Y:S04]  /*6d170*/  LDL.LU R13, [R1+0x400c] ;  /* 0x00400c00010d7983 */ /* 0x000ee80000300800 */
[----:B------:R0:W-:Y:S04]  /*6d180*/  STS.U16 [R0+UR4+0xdc40], R14 ;  /* 0x00dc400e00007988 */ /* 0x0001e80008000404 */
[----:B------:R1:W-:Y:S04]  /*6d190*/  STS.U16 [R0+UR4+0xdc00], R15 ;  /* 0x00dc000f00007988 */ /* 0x0003e80008000404 */
[----:B------:R1:W-:Y:S04]  /*6d1a0*/  STS.U16 [R0+UR4+0xdcc0], R40 ;  /* 0x00dcc02800007988 */ /* 0x0003e80008000404 */
[----:B0-----:R-:W4:Y:S04]  /*6d1b0*/  LDL.LU R14, [R1+0x4008] ;  /* 0x00400800010e7983 */ /* 0x001f280000300800 */
[----:B-1----:R-:W2:Y:S04]  /*6d1c0*/  LDL.LU R15, [R1+0x4004] ;  /* 0x00400400010f7983 */ /* 0x002ea80000300800 */
[----:B------:R-:W2:Y:S04]  /*6d1d0*/  LDL.LU R40, [R1+0x4000] ;  /* 0x0040000001287983 */ /* 0x000ea80000300800 */
[----:B------:R0:W-:Y:S04]  /*6d1e0*/  STS.U16 [R0+UR4+0xdc80], R44 ;  /* 0x00dc802c00007988 */ /* 0x0001e80008000404 */
[----:B------:R1:W-:Y:S04]  /*6d1f0*/  STS.U16 [R0+UR4+0xe000], R46 ;  /* 0x00e0002e00007988 */ /* 0x0003e80008000404 */
[----:B0-----:R-:W2:Y:S04]  /*6d200*/  LDL.LU R44, [R1+0x3ffc] ;  /* 0x003ffc00012c7983 */ /* 0x001ea80000300800 */
[----:B-1----:R-:W2:Y:S04]  /*6d210*/  LDL.LU R46, [R1+0x3ff8] ;  /* 0x003ff800012e7983 */ /* 0x002ea80000300800 */
[----:B------:R0:W-:Y:S04]  /*6d220*/  STS.U16 [R0+UR4+0xe040], R28 ;  /* 0x00e0401c00007988 */ /* 0x0001e80008000404 */
[----:B------:R1:W-:Y:S04]  /*6d230*/  STS.U16 [R0+UR4+0xe080], R29 ;  /* 0x00e0801d00007988 */ /* 0x0003e80008000404 */
[----:B------:R1:W-:Y:S04]  /*6d240*/  STS.U16 [R0+UR4+0xe0c0], R34 ;  /* 0x00e0c02200007988 */ /* 0x0003e80008000404 */
[----:B------:R1:W-:Y:S04]  /*6d250*/  STS.U16 [R0+UR4+0xe440], R36 ;  /* 0x00e4402400007988 */ /* 0x0003e80008000404 */
[----:B------:R1:W-:Y:S04]  /*6d260*/  STS.U16 [R0+UR4+0xe400], R38 ;  /* 0x00e4002600007988 */ /* 0x0003e80008000404 */
[----:B------:R1:W-:Y:S04]  /*6d270*/  STS.U16 [R0+UR4+0xe4c0], R4 ;  /* 0x00e4c00400007988 */ /* 0x0003e80008000404 */
[----:B0-----:R-:W2:Y:S04]  /*6d280*/  LDL.LU R28, [R1+0x1674] ;  /* 0x00167400011c7983 */ /* 0x001ea80000300800 */
[----:B-1----:R-:W2:Y:S04]  /*6d290*/  LDL.LU R29, [R1+0x1670] ;  /* 0x00167000011d7983 */ /* 0x002ea80000300800 */
[----:B------:R-:W2:Y:S04]  /*6d2a0*/  LDL.LU R34, [R1+0x164c] ;  /* 0x00164c0001227983 */ /* 0x000ea80000300800 */
[----:B------:R-:W2:Y:S04]  /*6d2b0*/  LDL.LU R36, [R1+0x1648] ;  /* 0x0016480001247983 */ /* 0x000ea80000300800 */
[----:B------:R-:W2:Y:S04]  /*6d2c0*/  LDL.LU R38, [R1+0x1644] ;  /* 0x0016440001267983 */ /* 0x000ea80000300800 */
[----:B------:R0:W-:Y:S04]  /*6d2d0*/  STS.U16 [R0+UR4+0xe480], R5 ;  /* 0x00e4800500007988 */ /* 0x0001e80008000404 */
[----:B------:R-:W2:Y:S04]  /*6d2e0*/  LDL.LU R4, [R1+0x1640] ;  /* 0x0016400001047983 */ /* 0x000ea80000300800 */
        /* <DEDUP_REMOVED lines=24> */
[----:B0-----:R-:W2:Y:S04]  /*6d470*/  LDL.LU R60, [R1+0x155c] ;  /* 0x00155c00013c7983 */ /* 0x001ea80000300800 */
[----:B---3--:R-:W-:Y:S04]  /*6d480*/  STS.U16 [R0+UR4+0xf880], R13 ;  /* 0x00f8800d00007988 */ /* 0x008fe80008000404 */
[----:B----4-:R-:W-:Y:S04]  /*6d490*/  STS.U16 [R0+UR4+0xf840], R14 ;  /* 0x00f8400e00007988 */ /* 0x010fe80008000404 */
[----:B--2---:R-:W-:Y:S04]  /*6d4a0*/  STS.U16 [R0+UR4+0xf800], R15 ;  /* 0x00f8000f00007988 */ /* 0x004fe80008000404 */
[----:B------:R-:W-:Y:S04]  /*6d4b0*/  STS.U16 [R0+UR4+0xf480], R40 ;  /* 0x00f4802800007988 */ /* 0x000fe80008000404 */
[----:B------:R-:W-:Y:S04]  /*6d4c0*/  STS.U16 [R0+UR4+0xf400], R44 ;  /* 0x00f4002c00007988 */ /* 0x000fe80008000404 */
[----:B------:R0:W-:Y:S04]  /*6d4d0*/  STS.U16 [R0+UR4+0xf440], R46 ;  /* 0x00f4402e00007988 */ /* 0x0001e80008000404 */
[----:B0-----:R-:W2:Y:S04]  /*6d4e0*/  LDL.LU R46, [R1+0x1678] ;  /* 0x00167800012e7983 */ /* 0x001ea80000300800 */
[----:B------:R-:W3:Y:S04]  /*6d4f0*/  LDL.LU R44, [R1+0x167c] ;  /* 0x00167c00012c7983 */ /* 0x000ee80000300800 */
[----:B------:R-:W4:Y:S04]  /*6d500*/  LDL.LU R40, [R1+0x16a0] ;  /* 0x0016a00001287983 */ /* 0x000f280000300800 */
[----:B------:R-:W2:Y:S04]  /*6d510*/  LDL.LU R15, [R1+0x16a4] ;  /* 0x0016a400010f7983 */ /* 0x000ea80000300800 */
[----:B------:R-:W3:Y:S04]  /*6d520*/  LDL.LU R14, [R1+0x16a8] ;  /* 0x0016a800010e7983 */ /* 0x000ee80000300800 */
[----:B------:R-:W4:Y:S04]  /*6d530*/  LDL.LU R13, [R1+0x16ac] ;  /* 0x0016ac00010d7983 */ /* 0x000f280000300800 */
[----:B------:R0:W-:Y:S02]  /*6d540*/  STS.U16 [R0+UR4+0xf8c0], R12 ;  /* 0x00f8c00c00007988 */ /* 0x0001e40008000404 */
[----:B0-----:R-:W0:Y:S02]  /*6d550*/  S2R R12, SR_TID.X ;  /* 0x00000000000c7919 */ /* 0x001e240000002100 */
[----:B------:R-:W-:Y:S04]  /*6d560*/  STS.U16 [R0+UR4+0xfc40], R11 ;  /* 0x00fc400b00007988 */ /* 0x000fe80008000404 */
[----:B------:R-:W-:Y:S04]  /*6d570*/  STS.U16 [R0+UR4+0xfc00], R10 ;  /* 0x00fc000a00007988 */ /* 0x000fe80008000404 */
[----:B------:R-:W-:Y:S04]  /*6d580*/  STS.U16 [R0+UR4+0xfcc0], R9 ;  /* 0x00fcc00900007988 */ /* 0x000fe80008000404 */
[----:B------:R-:W-:Y:S04]  /*6d590*/  STS.U16 [R0+UR4+0xfc80], R8 ;  /* 0x00fc800800007988 */ /* 0x000fe80008000404 */
[----:B------:R1:W-:Y:S04]  /*6d5a0*/  STS.U16 [R0+UR4+0xf4c0], R42 ;  /* 0x00f4c02a00007988 */ /* 0x0003e80008000404 */
[----:B-1----:R-:W2:Y:S04]  /*6d5b0*/  LDL.LU R42, [R1+0x1558] ;  /* 0x00155800012a7983 */ /* 0x002ea80000300800 */
[----:B------:R-:W2:Y:S04]  /*6d5c0*/  LDL.LU R8, [R1+0x1554] ;  /* 0x0015540001087983 */ /* 0x000ea80000300800 */
[----:B------:R-:W2:Y:S04]  /*6d5d0*/  LDL.LU R9, [R1+0x1550] ;  /* 0x0015500001097983 */ /* 0x000ea80000300800 */
[----:B------:R-:W2:Y:S04]  /*6d5e0*/  LDL.LU R10, [R1+0x151c] ;  /* 0x00151c00010a7983 */ /* 0x000ea80000300800 */
[----:B------:R-:W2:Y:S01]  /*6d5f0*/  LDL.LU R11, [R1+0x1518] ;  /* 0x00151800010b7983 */ /* 0x000ea20000300800 */
[----:B0-----:R-:W-:-:S04]  /*6d600*/  LOP3.LUT R12, R12, 0x1f, RZ, 0xc0, !PT ;  /* 0x0000001f0c0c7812 */ /* 0x001fc800078ec0ff */
[----:B------:R-:W-:Y:S02]  /*6d610*/  SHF.L.U32 R0, R12, 0x1, RZ ;  /* 0x000000010c007819 */ /* 0x000fe400000006ff */
[----:B------:R-:W2:Y:S02]  /*6d620*/  LDL.LU R12, [R1+0x1514] ;  /* 0x00151400010c7983 */ /* 0x000ea40000300800 */
[----:B------:R-:W-:-:S05]  /*6d630*/  LOP3.LUT R0, R0, 0x10, RZ, 0x3c, !PT ;  /* 0x0000001000007812 */ /* 0x000fca00078e3cff */
[----:B----4-:R0:W-:Y:S04]  /*6d640*/  STS.U16 [R0+UR4+0x100], R13 ;  /* 0x0001000d00007988 */ /* 0x0101e80008000404 */
[----:B---3--:R1:W-:Y:S04]  /*6d650*/  STS.U16 [R0+UR4+0x140], R14 ;  /* 0x0001400e00007988 */ /* 0x0083e80008000404 */
[----:B--2---:R2:W-:Y:S04]  /*6d660*/  STS.U16 [R0+UR4+0x180], R15 ;  /* 0x0001800f00007988 */ /* 0x0045e80008000404 */
        /* <DEDUP_REMOVED lines=365> */
[----:B--2---:R-:W-:Y:S04]  /*6ed40*/  STS.U16 [R0+UR4+0xbd40], R15 ;  /* 0x00bd400f00007988 */ /* 0x004fe80008000404 */
[----:B---3--:R-:W-:Y:S04]  /*6ed50*/  STS.U16 [R0+UR4+0xbd00], R40 ;  /* 0x00bd002800007988 */ /* 0x008fe80008000404 */
[----:B----4-:R-:W-:Y:S04]  /*6ed60*/  STS.U16 [R0+UR4+0xbdc0], R44 ;  /* 0x00bdc02c00007988 */ /* 0x010fe80008000404 */
[----:B------:R-:W-:Y:S04]  /*6ed70*/  STS.U16 [R0+UR4+0xbd80], R46 ;  /* 0x00bd802e00007988 */ /* 0x000fe80008000404 */
[----:B------:R-:W-:Y:S04]  /*6ed80*/  STS.U16 [R0+UR4+0xc100], R28 ;  /* 0x00c1001c00007988 */ /* 0x000fe80008000404 */
[----:B------:R-:W-:Y:S04]  /*6ed90*/  STS.U16 [R0+UR4+0xc140], R29 ;  /* 0x00c1401d00007988 */ /* 0x000fe80008000404 */
[----:B------:R0:W-:Y:S04]  /*6eda0*/  STS.U16 [R0+UR4+0xc180], R34 ;  /* 0x00c1802200007988 */ /* 0x0001e80008000404 */
[----:B------:R1:W-:Y:S04]  /*6edb0*/  STS.U16 [R0+UR4+0xc1c0], R36 ;  /* 0x00c1c02400007988 */ /* 0x0003e80008000404 */
[----:B------:R2:W-:Y:S04]  /*6edc0*/  STS.U16 [R0+UR4+0xc540], R38 ;  /* 0x00c5402600007988 */ /* 0x0005e80008000404 */
[----:B------:R3:W-:Y:S04]  /*6edd0*/  STS.U16 [R0+UR4+0xc500], R4 ;  /* 0x00c5000400007988 */ /* 0x0007e80008000404 */
[----:B0-----:R-:W4:Y:S04]  /*6ede0*/  LDL.LU R34, [R1+0x208] ;  /* 0x0002080001227983 */ /* 0x001f280000300800 */
[----:B-1----:R-:W4:Y:S04]  /*6edf0*/  LDL.LU R36, [R1+0x1d4] ;  /* 0x0001d40001247983 */ /* 0x002f280000300800 */
[----:B--2---:R-:W2:Y:S04]  /*6ee00*/  LDL.LU R38, [R1+0x1d0] ;  /* 0x0001d00001267983 */ /* 0x004ea80000300800 */
[----:B------:R0:W-:Y:S04]  /*6ee10*/  STS.U16 [R0+UR4+0xc5c0], R5 ;  /* 0x00c5c00500007988 */ /* 0x0001e80008000404 */
[----:B------:R1:W-:Y:S04]  /*6ee20*/  STS.U16 [R0+UR4+0xc580], R6 ;  /* 0x00c5800600007988 */ /* 0x0003e80008000404 */
[----:B------:R1:W-:Y:S04]  /*6ee30*/  STS.U16 [R0+UR4+0xc900], R7 ;  /* 0x00c9000700007988 */ /* 0x0003e80008000404 */
[----:B---3--:R-:W3:Y:S04]  /*6ee40*/  LDL.LU R4, [R1+0x1cc] ;  /* 0x0001cc0001047983 */ /* 0x008ee80000300800 */
[----:B------:R1:W-:Y:S04]  /*6ee50*/  STS.U16 [R0+UR4+0xc940], R48 ;  /* 0x00c9403000007988 */ /* 0x0003e80008000404 */
[----:B------:R1:W-:Y:S04]  /*6ee60*/  STS.U16 [R0+UR4+0xc980], R50 ;  /* 0x00c9803200007988 */ /* 0x0003e80008000404 */
[----:B------:R1:W-:Y:S04]  /*6ee70*/  STS.U16 [R0+UR4+0xc9c0], R52 ;  /* 0x00c9c03400007988 */ /* 0x0003e80008000404 */
[----:B0-----:R-:W3:Y:S04]  /*6ee80*/  LDL.LU R5, [R1+0x1c8] ;  /* 0x0001c80001057983 */ /* 0x001ee80000300800 */
[----:B-1----:R-:W3:Y:S04]  /*6ee90*/  LDL.LU R6, [R1+0x194] ;  /* 0x0001940001067983 */ /* 0x002ee80000300800 */
[----:B------:R-:W3:Y:S04]  /*6eea0*/  LDL.LU R7, [R1+0x190] ;  /* 0x0001900001077983 */ /* 0x000ee80000300800 */
[----:B------:R-:W3:Y:S04]  /*6eeb0*/  LDL.LU R48, [R1+0x18c] ;  /* 0x00018c0001307983 */ /* 0x000ee80000300800 */
[----:B------:R0:W-:Y:S04]  /*6eec0*/  STS.U16 [R0+UR4+0xcd40], R54 ;  /* 0x00cd403600007988 */ /* 0x0001e80008000404 */
[----:B------:R1:W-:Y:S04]  /*6eed0*/  STS.U16 [R0+UR4+0xcd00], R56 ;  /* 0x00cd003800007988 */ /* 0x0003e80008000404 */
[----:B------:R-:W-:Y:S04]  /*6eee0*/  STS.U16 [R0+UR4+0xcdc0], R58 ;  /* 0x00cdc03a00007988 */ /* 0x000fe80008000404 */
[----:B------:R-:W3:Y:S04]  /*6eef0*/  LDL.LU R50, [R1+0x188] ;  /* 0x0001880001327983 */ /* 0x000ee80000300800 */
[----:B------:R-:W3:Y:S04]  /*6ef00*/  LDL.LU R52, [R1+0x154] ;  /* 0x0001540001347983 */ /* 0x000ee80000300800 */
[----:B------:R-:W-:Y:S04]  /*6ef10*/  STS.U16 [R0+UR4+0xcd80], R61 ;  /* 0x00cd803d00007988 */ /* 0x000fe80008000404 */
[----:B------:R-:W-:Y:S04]  /*6ef20*/  STS.U16 [R0+UR4+0xd100], R3 ;  /* 0x00d1000300007988 */ /* 0x000fe80008000404 */
[----:B------:R1:W-:Y:S04]  /*6ef30*/  STS.U16 [R0+UR4+0xd140], R2 ;  /* 0x00d1400200007988 */ /* 0x0003e80008000404 */
[----:B0-----:R-:W3:Y:S04]  /*6ef40*/  LDL.LU R54, [R1+0x150] ;  /* 0x0001500001367983 */ /* 0x001ee80000300800 */
[----:B-1----:R-:W3:Y:S04]  /*6ef50*/  LDL.LU R56, [R1+0x14c] ;  /* 0x00014c0001387983 */ /* 0x002ee80000300800 */
[----:B------:R0:W-:Y:S04]  /*6ef60*/  STS.U16 [R0+UR4+0xd180], R60 ;  /* 0x00d1803c00007988 */ /* 0x0001e80008000404 */
[----:B------:R-:W3:Y:S04]  /*6ef70*/  LDL.LU R2, [R1+0x148] ;  /* 0x0001480001027983 */ /* 0x000ee80000300800 */
[----:B0-----:R-:W3:Y:S04]  /*6ef80*/  LDL.LU R60, [R1+0x114] ;  /* 0x00011400013c7983 */ /* 0x001ee80000300800 */
        /* <DEDUP_REMOVED lines=17> */
[----:B----4-:R0:W-:Y:S04]  /*6f0a0*/  STS.U16 [R0+UR4+0xd1c0], R34 ;  /* 0x00d1c02200007988 */ /* 0x0101e80008000404 */
[----:B------:R1:W-:Y:S04]  /*6f0b0*/  STS.U16 [R0+UR4+0xd540], R36 ;  /* 0x00d5402400007988 */ /* 0x0003e80008000404 */
[----:B--2---:R2:W-:Y:S04]  /*6f0c0*/  STS.U16 [R0+UR4+0xd500], R38 ;  /* 0x00d5002600007988 */ /* 0x0045e80008000404 */
[----:B---3--:R3:W-:Y:S04]  /*6f0d0*/  STS.U16 [R0+UR4+0xd5c0], R4 ;  /* 0x00d5c00400007988 */ /* 0x0087e80008000404 */
        /* <DEDUP_REMOVED lines=8> */
[----:B0-----:R-:W3:Y:S04]  /*6f160*/  LDL.LU R5, [R1+0x3fe4] ;  /* 0x003fe40001057983 */ /* 0x001ee80000300800 */
[----:B-1----:R-:W3:Y:S04]  /*6f170*/  LDL.LU R6, [R1+0x3fe0] ;  /* 0x003fe00001067983 */ /* 0x002ee80000300800 */
[----:B------:R-:W3:Y:S04]  /*6f180*/  LDL.LU R7, [R1+0x3fdc] ;  /* 0x003fdc0001077983 */ /* 0x000ee80000300800 */
[----:B------:R0:W-:Y:S04]  /*6f190*/  STS.U16 [R0+UR4+0xd9c0], R50 ;  /* 0x00d9c03200007988 */ /* 0x0001e80008000404 */
[----:B------:R-:W3:Y:S04]  /*6f1a0*/  LDL.LU R48, [R1+0x3fd8] ;  /* 0x003fd80001307983 */ /* 0x000ee80000300800 */
[----:B------:R1:W-:Y:S04]  /*6f1b0*/  STS.U16 [R0+UR4+0xdd40], R52 ;  /* 0x00dd403400007988 */ /* 0x0003e80008000404 */
[----:B------:R1:W-:Y:S04]  /*6f1c0*/  STS.U16 [R0+UR4+0xdd00], R54 ;  /* 0x00dd003600007988 */ /* 0x0003e80008000404 */
[----:B------:R1:W-:Y:S04]  /*6f1d0*/  STS.U16 [R0+UR4+0xddc0], R56 ;  /* 0x00ddc03800007988 */ /* 0x0003e80008000404 */
[----:B0-----:R-:W3:Y:S04]  /*6f1e0*/  LDL.LU R50, [R1+0x3fd4] ;  /* 0x003fd40001327983 */ /* 0x001ee80000300800 */
[----:B-1----:R-:W3:Y:S04]  /*6f1f0*/  LDL.LU R52, [R1+0x3fd0] ;  /* 0x003fd00001347983 */ /* 0x002ee80000300800 */
[----:B------:R-:W3:Y:S04]  /*6f200*/  LDL.LU R54, [R1+0x3fcc] ;  /* 0x003fcc0001367983 */ /* 0x000ee80000300800 */
[----:B------:R0:W-:Y:S04]  /*6f210*/  STS.U16 [R0+UR4+0xdd80], R2 ;  /* 0x00dd800200007988 */ /* 0x0001e80008000404 */
[----:B------:R-:W3:Y:S04]  /*6f220*/  LDL.LU R56, [R1+0x3fc8] ;  /* 0x003fc80001387983 */ /* 0x000ee80000300800 */
[----:B------:R1:W-:Y:S04]  /*6f230*/  STS.U16 [R0+UR4+0xe100], R60 ;  /* 0x00e1003c00007988 */ /* 0x0003e80008000404 */
[----:B0-----:R-:W4:Y:S04]  /*6f240*/  LDL.LU R2, [R1+0x3fc4] ;  /* 0x003fc40001027983 */ /* 0x001f280000300800 */
[----:B-1----:R-:W2:Y:S04]  /*6f250*/  LDL.LU R60, [R1+0x3fc0] ;  /* 0x003fc000013c7983 */ /* 0x002ea80000300800 */
        /* <DEDUP_REMOVED lines=34> */
[----:B--2---:R0:W-:Y:S04]  /*6f480*/  STS.U16 [R0+UR4+0xf180], R60 ;  /* 0x00f1803c00007988 */ /* 0x0041e80008000404 */
[----:B----4-:R1:W-:Y:S04]  /*6f490*/  STS.U16 [R0+UR4+0xf1c0], R2 ;  /* 0x00f1c00200007988 */ /* 0x0103e80008000404 */
[----:B------:R2:W-:Y:S04]  /*6f4a0*/  STS.U16 [R0+UR4+0xf540], R38 ;  /* 0x00f5402600007988 */ /* 0x0005e80008000404 */
[----:B------:R4:W-:Y:S04]  /*6f4b0*/  STS.U16 [R0+UR4+0xf500], R36 ;  /* 0x00f5002400007988 */ /* 0x0009e80008000404 */
[----:B------:R4:W-:Y:S04]  /*6f4c0*/  STS.U16 [R0+UR4+0xf5c0], R34 ;  /* 0x00f5c02200007988 */ /* 0x0009e80008000404 */
[----:B------:R4:W-:Y:S04]  /*6f4d0*/  STS.U16 [R0+UR4+0xf580], R32 ;  /* 0x00f5802000007988 */ /* 0x0009e80008000404 */
[----:B0-----:R-:W3:Y:S04]  /*6f4e0*/  LDL.LU R60, [R1+0x1588] ;  /* 0x00158800013c7983 */ /* 0x001ee80000300800 */
[----:B-1----:R-:W3:Y:S04]  /*6f4f0*/  LDL.LU R2, [R1+0x1584] ;  /* 0x0015840001027983 */ /* 0x002ee80000300800 */
[----:B--2---:R-:W2:Y:S04]  /*6f500*/  LDL.LU R38, [R1+0x1690] ;  /* 0x0016900001267983 */ /* 0x004ea80000300800 */
[----:B----4-:R-:W4:Y:S04]  /*6f510*/  LDL.LU R36, [R1+0x1694] ;  /* 0x0016940001247983 */ /* 0x010f280000300800 */
[----:B------:R-:W3:Y:S04]  /*6f520*/  LDL.LU R34, [R1+0x1698] ;  /* 0x0016980001227983 */ /* 0x000ee80000300800 */
[----:B------:R-:W2:Y:S04]  /*6f530*/  LDL.LU R32, [R1+0x169c] ;  /* 0x00169c0001207983 */ /* 0x000ea80000300800 */
[----:B------:R0:W-:Y:S02]  /*6f540*/  STS.U16 [R0+UR4+0xf900], R23 ;  /* 0x00f9001700007988 */ /* 0x0001e40008000404 */
[----:B0-----:R-:W0:Y:S02]  /*6f550*/  S2R R0, SR_TID.X ;  /* 0x0000000000007919 */ /* 0x001e240000002100 */
[----:B0-----:R-:W-:-:S05]  /*6f560*/  LOP3.LUT R0, R0, 0x1f, RZ, 0xc0, !PT ;  /* 0x0000001f00007812 */ /* 0x001fca00078ec0ff */
[----:B------:R-:W-:-:S05]  /*6f570*/  IMAD.SHL.U32 R0, R0, 0x2, RZ ;  /* 0x0000000200007824 */ /* 0x000fca00078e00ff */
[----:B------:R-:W-:-:S05]  /*6f580*/  LOP3.LUT R23, R0, 0x10, RZ, 0x3c, !PT ;  /* 0x0000001000177812 */ /* 0x000fca00078e3cff */
[----:B------:R-:W-:Y:S04]  /*6f590*/  STS.U16 [R23+UR4+0xf940], R24 ;  /* 0x00f9401817007988 */ /* 0x000fe80008000404 */
[----:B------:R0:W-:Y:S04]  /*6f5a0*/  STS.U16 [R23+UR4+0xf980], R25 ;  /* 0x00f9801917007988 */ /* 0x0001e80008000404 */
[----:B------:R-:W-:Y:S04]  /*6f5b0*/  STS.U16 [R23+UR4+0xf9c0], R26 ;  /* 0x00f9c01a17007988 */ /* 0x000fe80008000404 */
[----:B------:R-:W-:Y:S04]  /*6f5c0*/  STS.U16 [R23+UR4+0xfd40], R45 ;  /* 0x00fd402d17007988 */ /* 0x000fe80008000404 */
[----:B------:R-:W-:Y:S04]  /*6f5d0*/  STS.U16 [R23+UR4+0xfd00], R47 ;  /* 0x00fd002f17007988 */ /* 0x000fe80008000404 */
[----:B------:R-:W-:Y:S04]  /*6f5e0*/  STS.U16 [R23+UR4+0xfdc0], R49 ;  /* 0x00fdc03117007988 */ /* 0x000fe80008000404 */
[----:B------:R1:W-:Y:S01]  /*6f5f0*/  STS.U16 [R23+UR4+0xfd80], R51 ;  /* 0x00fd803317007988 */ /* 0x0003e20008000404 */
[----:B0-----:R-:W-:-:S03]  /*6f600*/  LOP3.LUT R25, R0, 0x20, RZ, 0x3c, !PT ;  /* 0x0000002000197812 */ /* 0x001fc600078e3cff */
        /* <DEDUP_REMOVED lines=52> */
[----:B0-----:R-:W4:Y:S04]  /*6f950*/  LDL.LU R60, [R1+0x138c] ;  /* 0x00138c00013c7983 */ /* 0x001f280000300800 */
[----:B-1----:R-:W4:Y:S04]  /*6f960*/  LDL.LU R2, [R1+0x1388] ;  /* 0x0013880001027983 */ /* 0x002f280000300800 */
        /* <DEDUP_REMOVED lines=339> */
[----:B0-----:R-:W3:Y:S04]  /*70ea0*/  LDL.LU R58, [R1+0x200] ;  /* 0x00020000013a7983 */ /* 0x001ee80000300800 */
[----:B-1----:R-:W4:Y:S04]  /*70eb0*/  LDL.LU R61, [R1+0x1fc] ;  /* 0x0001fc00013d7983 */ /* 0x002f280000300800 */
[----:B--2---:R-:W2:Y:S04]  /*70ec0*/  LDL.LU R3, [R1+0x1f8] ;  /* 0x0001f80001037983 */ /* 0x004ea80000300800 */
[----:B------:R0:W-:Y:S04]  /*70ed0*/  STS.U16 [R25+UR4+0xce80], R60 ;  /* 0x00ce803c19007988 */ /* 0x0001e80008000404 */
[----:B------:R1:W-:Y:S04]  /*70ee0*/  STS.U16 [R25+UR4+0xd200], R2 ;  /* 0x00d2000219007988 */ /* 0x0003e80008000404 */
[----:B0-----:R-:W2:Y:S04]  /*70ef0*/  LDL.LU R60, [R1+0x1c4] ;  /* 0x0001c400013c7983 */ /* 0x001ea80000300800 */
[----:B-1----:R-:W2:Y:S04]  /*70f00*/  LDL.LU R2, [R1+0x1c0] ;  /* 0x0001c00001027983 */ /* 0x002ea80000300800 */
        /* <DEDUP_REMOVED lines=26> */
[----:B---3--:R0:W-:Y:S04]  /*710b0*/  STS.U16 [R25+UR4+0xd240], R58 ;  /* 0x00d2403a19007988 */ /* 0x0081e80008000404 */
[----:B----4-:R1:W-:Y:S04]  /*710c0*/  STS.U16 [R25+UR4+0xd280], R61 ;  /* 0x00d2803d19007988 */ /* 0x0103e80008000404 */
[----:B--2---:R2:W-:Y:S04]  /*710d0*/  STS.U16 [R25+UR4+0xd2c0], R3 ;  /* 0x00d2c00319007988 */ /* 0x0045e80008000404 */
[----:B0-----:R-:W3:Y:S04]  /*710e0*/  LDL.LU R58, [R1+0x3fbc] ;  /* 0x003fbc00013a7983 */ /* 0x001ee80000300800 */
[----:B-1----:R-:W4:Y:S04]  /*710f0*/  LDL.LU R61, [R1+0x3fb8] ;  /* 0x003fb800013d7983 */ /* 0x002f280000300800 */
[----:B--2---:R-:W2:Y:S04]  /*71100*/  LDL.LU R3, [R1+0x3fb4] ;  /* 0x003fb40001037983 */ /* 0x004ea80000300800 */
[----:B------:R0:W-:Y:S04]  /*71110*/  STS.U16 [R25+UR4+0xd640], R60 ;  /* 0x00d6403c19007988 */ /* 0x0001e80008000404 */
[----:B------:R1:W-:Y:S04]  /*71120*/  STS.U16 [R25+UR4+0xd600], R2 ;  /* 0x00d6000219007988 */ /* 0x0003e80008000404 */
        /* <DEDUP_REMOVED lines=25> */
[----:B0-----:R-:W3:Y:S04]  /*712c0*/  LDL.LU R60, [R1+0x3fb0] ;  /* 0x003fb000013c7983 */ /* 0x001ee80000300800 */
[----:B------:R-:W-:Y:S04]  /*712d0*/  STS.U16 [R25+UR4+0xee80], R29 ;  /* 0x00ee801d19007988 */ /* 0x000fe80008000404 */
[----:B-1----:R-:W3:Y:S01]  /*712e0*/  LDL.LU R2, [R1+0x3fac] ;  /* 0x003fac0001027983 */ /* 0x002ee20000300800 */
[----:B------:R-:W0:Y:S03]  /*712f0*/  S2R R0, SR_TID.X ;  /* 0x0000000000007919 */ /* 0x000e260000002100 */
[----:B--2---:R1:W-:Y:S04]  /*71300*/  STS.U16 [R25+UR4+0xf200], R3 ;  /* 0x00f2000319007988 */ /* 0x0043e80008000404 */
[----:B----4-:R2:W-:Y:S04]  /*71310*/  STS.U16 [R25+UR4+0xf240], R61 ;  /* 0x00f2403d19007988 */ /* 0x0105e80008000404 */
[----:B-1----:R-:W4:Y:S04]  /*71320*/  LDL.LU R3, [R1+0x3fa8] ;  /* 0x003fa80001037983 */ /* 0x002f280000300800 */
[----:B--2---:R-:W2:Y:S04]  /*71330*/  LDL.LU R61, [R1+0x3fa4] ;  /* 0x003fa400013d7983 */ /* 0x004ea80000300800 */
[----:B------:R-:W4:Y:S04]  /*71340*/  LDL.LU R24, [R1+0x168c] ;  /* 0x00168c0001187983 */ /* 0x000f280000300800 */
        /* <DEDUP_REMOVED lines=18> */
[----:B---3--:R-:W-:Y:S04]  /*71470*/  STS.U16 [R25+UR4+0xf280], R58 ;  /* 0x00f2803a19007988 */ /* 0x008fe80008000404 */
[----:B------:R-:W-:Y:S01]  /*71480*/  STS.U16 [R25+UR4+0xf2c0], R56 ;  /* 0x00f2c03819007988 */ /* 0x000fe20008000404 */
[----:B0-----:R-:W-:-:S03]  /*71490*/  LOP3.LUT R0, R0, 0x1f, RZ, 0xc0, !PT ;  /* 0x0000001f00007812 */ /* 0x001fc600078ec0ff */
[----:B------:R-:W-:Y:S04]  /*714a0*/  STS.U16 [R25+UR4+0xf640], R30 ;  /* 0x00f6401e19007988 */ /* 0x000fe80008000404 */
[----:B------:R-:W-:Y:S04]  /*714b0*/  STS.U16 [R25+UR4+0xf600], R16 ;  /* 0x00f6001019007988 */ /* 0x000fe80008000404 */
[----:B------:R-:W-:Y:S04]  /*714c0*/  STS.U16 [R25+UR4+0xf6c0], R17 ;  /* 0x00f6c01119007988 */ /* 0x000fe80008000404 */
[----:B------:R0:W-:Y:S01]  /*714d0*/  STS.U16 [R25+UR4+0xf680], R18 ;  /* 0x00f6801219007988 */ /* 0x0001e20008000404 */
[----:B------:R-:W-:-:S03]  /*714e0*/  IMAD.SHL.U32 R0, R0, 0x2, RZ ;  /* 0x0000000200007824 */ /* 0x000fc600078e00ff */
[----:B------:R-:W-:Y:S04]  /*714f0*/  STS.U16 [R25+UR4+0xfa00], R27 ;  /* 0x00fa001b19007988 */ /* 0x000fe80008000404 */
[----:B------:R-:W-:Y:S04]  /*71500*/  STS.U16 [R25+UR4+0xfa40], R31 ;  /* 0x00fa401f19007988 */ /* 0x000fe80008000404 */
[----:B------:R-:W-:Y:S04]  /*71510*/  STS.U16 [R25+UR4+0xfa80], R33 ;  /* 0x00fa802119007988 */ /* 0x000fe80008000404 */
[----:B0-----:R-:W3:Y:S04]  /*71520*/  LDL.LU R18, [R1+0x15ac] ;  /* 0x0015ac0001127983 */ /* 0x001ee80000300800 */
[----:B------:R-:W3:Y:S04]  /*71530*/  LDL.LU R17, [R1+0x157c] ;  /* 0x00157c0001117983 */ /* 0x000ee80000300800 */
[----:B------:R-:W3:Y:S04]  /*71540*/  LDL.LU R16, [R1+0x1578] ;  /* 0x0015780001107983 */ /* 0x000ee80000300800 */
[----:B------:R-:W3:Y:S04]  /*71550*/  LDL.LU R30, [R1+0x1574] ;  /* 0x00157400011e7983 */ /* 0x000ee80000300800 */
[----:B------:R-:W3:Y:S04]  /*71560*/  LDL.LU R56, [R1+0x156c] ;  /* 0x00156c0001387983 */ /* 0x000ee80000300800 */
[----:B------:R-:W3:Y:S04]  /*71570*/  LDL.LU R58, [R1+0x153c] ;  /* 0x00153c00013a7983 */ /* 0x000ee80000300800 */
[----:B------:R-:W-:Y:S01]  /*71580*/  STS.U16 [R25+UR4+0xfac0], R35 ;  /* 0x00fac02319007988 */ /* 0x000fe20008000404 */
[----:B------:R-:W-:-:S03]  /*71590*/  LOP3.LUT R29, R0, 0x30, RZ, 0x3c, !PT ;  /* 0x00000030001d7812 */ /* 0x000fc600078e3cff */
[----:B------:R-:W3:Y:S04]  /*715a0*/  LDL.LU R51, [R1+0x1538] ;  /* 0x0015380001337983 */ /* 0x000ee80000300800 */
[----:B------:R-:W-:Y:S04]  /*715b0*/  STS.U16 [R25+UR4+0xfe40], R53 ;  /* 0x00fe403519007988 */ /* 0x000fe80008000404 */
[----:B------:R-:W3:Y:S04]  /*715c0*/  LDL.LU R49, [R1+0x1534] ;  /* 0x0015340001317983 */ /* 0x000ee80000300800 */
[----:B------:R-:W-:Y:S04]  /*715d0*/  STS.U16 [R25+UR4+0xfe00], R55 ;  /* 0x00fe003719007988 */ /* 0x000fe80008000404 */
[----:B------:R-:W3:Y:S04]  /*715e0*/  LDL.LU R47, [R1+0x152c] ;  /* 0x00152c00012f7983 */ /* 0x000ee80000300800 */
[----:B------:R-:W-:Y:S04]  /*715f0*/  STS.U16 [R25+UR4+0xfec0], R57 ;  /* 0x00fec03919007988 */ /* 0x000fe80008000404 */
[----:B------:R-:W3:Y:S04]  /*71600*/  LDL.LU R45, [R1+0x14fc] ;  /* 0x0014fc00012d7983 */ /* 0x000ee80000300800 */
[----:B------:R0:W-:Y:S04]  /*71610*/  STS.U16 [R25+UR4+0xfe80], R59 ;  /* 0x00fe803b19007988 */ /* 0x0001e80008000404 */
[----:B------:R-:W3:Y:S04]  /*71620*/  LDL.LU R26, [R1+0x14f8] ;  /* 0x0014f800011a7983 */ /* 0x000ee80000300800 */
[----:B0-----:R-:W3:Y:S04]  /*71630*/  LDL.LU R25, [R1+0x14f4] ;  /* 0x0014f40001197983 */ /* 0x001ee80000300800 */
[----:B----4-:R0:W-:Y:S04]  /*71640*/  STS.U16 [R29+UR4+0x300], R24 ;  /* 0x000300181d007988 */ /* 0x0101e80008000404 */
[----:B--2---:R1:W-:Y:S04]  /*71650*/  STS.U16 [R29+UR4+0x340], R23 ;  /* 0x000340171d007988 */ /* 0x0043e80008000404 */
        /* <DEDUP_REMOVED lines=60> */
[----:B------:R0:W-:Y:S04]  /*71a20*/  STS.U16 [R29+UR4+0x1f80], R24 ;  /* 0x001f80181d007988 */ /* 0x0001e80008000404 */
[----:B------:R1:W-:Y:S04]  /*71a30*/  STS.U16 [R29+UR4+0x2300], R23 ;  /* 0x002300171d007988 */ /* 0x0003e80008000404 */
[----:B--2---:R2:W-:Y:S04]  /*71a40*/  STS.U16 [R29+UR4+0x2340], R32 ;  /* 0x002340201d007988 */ /* 0x0045e80008000404 */
[----:B----4-:R4:W-:Y:S04]  /*71a50*/  STS.U16 [R29+UR4+0x2380], R34 ;  /* 0x002380221d007988 */ /* 0x0109e80008000404 */
        /* <DEDUP_REMOVED lines=36> */
[----:B---3--:R3:W-:Y:S04]  /*71ca0*/  STS.U16 [R29+UR4+0x3740], R16 ;  /* 0x003740101d007988 */ /* 0x0087e80008000404 */
        /* <DEDUP_REMOVED lines=354> */
[----:B0-----:R-:W0:Y:S03]  /*732d0*/  LDC R60, c[0x0][0x23c] ;  /* 0x00008f00ff3c7b82 */ /* 0x001e260000000800 */
[----:B------:R-:W-:Y:S04]  /*732e0*/  STS.U16 [R29+UR4+0xfb40], R39 ;  /* 0x00fb40271d007988 */ /* 0x000fe80008000404 */
[----:B------:R-:W-:Y:S04]  /*732f0*/  STS.U16 [R29+UR4+0xfb80], R41 ;  /* 0x00fb80291d007988 */ /* 0x000fe80008000404 */
[----:B------:R-:W-:Y:S04]  /*73300*/  STS.U16 [R29+UR4+0xfbc0], R43 ;  /* 0x00fbc02b1d007988 */ /* 0x000fe80008000404 */
[----:B------:R-:W-:Y:S04]  /*73310*/  STS.U16 [R29+UR4+0xff40], R7 ;  /* 0x00ff40071d007988 */ /* 0x000fe80008000404 */
[----:B------:R-:W-:Y:S04]  /*73320*/  STS.U16 [R29+UR4+0xff00], R6 ;  /* 0x00ff00061d007988 */ /* 0x000fe80008000404 */
[----:B------:R-:W-:Y:S04]  /*73330*/  STS.U16 [R29+UR4+0xffc0], R5 ;  /* 0x00ffc0051d007988 */ /* 0x000fe80008000404 */
[----:B------:R-:W-:Y:S01]  /*73340*/  STS.U16 [R29+UR4+0xff80], R4 ;  /* 0x00ff80041d007988 */ /* 0x000fe20008000404 */
[----:B0-----:R-:W-:-:S04]  /*73350*/  IMAD.SHL.U32 R60, R60, 0x80, RZ ;  /* 0x000000803c3c7824 */ /* 0x001fc800078e00ff */
[----:B------:R-:W-:Y:S01]  /*73360*/  IMAD.SHL.U32 R60, R60, 0x2, RZ ;  /* 0x000000023c3c7824 */ /* 0x000fe200078e00ff */
[----:B------:R-:W0:Y:S01]  /*73370*/  S2R R38, SR_TID.X ;  /* 0x0000000000267919 */ /* 0x000e220000002100 */
[----:B------:R-:W-:Y:S06]  /*73380*/  BAR.SYNC.DEFER_BLOCKING 0x0 ;  /* 0x0000000000007b1d */ /* 0x000fec0000010000 */
[----:B---3--:R-:W1:Y:S01]  /*73390*/  LDSM.16.M88.4 R12, [R61+UR4+0x800] ;  /* 0x000800043d0c783b */ /* 0x008e620008000200 */
[C---:B0-----:R-:W-:Y:S01]  /*733a0*/  LOP3.LUT R44, R38.reuse, 0x7, RZ, 0xc0, !PT ;  /* 0x00000007262c7812 */ /* 0x041fe200078ec0ff */
[----:B------:R-:W-:-:S02]  /*733b0*/  IMAD.SHL.U32 R45, R38, 0x2, RZ ;  /* 0x00000002262d7824 */ /* 0x000fc400078e00ff */
[----:B------:R-:W-:Y:S01]  /*733c0*/  LDSM.16.M88.4 R8, [R61+UR4+0x1000] ;  /* 0x001000043d08783b */ /* 0x000fe20008000200 */
[----:B------:R-:W-:Y:S02]  /*733d0*/  IMAD.SHL.U32 R46, R38, 0x40, RZ ;  /* 0x00000040262e7824 */ /* 0x000fe400078e00ff */
[----:B------:R-:W-:Y:S01]  /*733e0*/  IMAD R44, R44, 0x90, RZ ;  /* 0x000000902c2c7824 */ /* 0x000fe200078e02ff */
[----:B------:R-:W-:Y:S04]  /*733f0*/  LDSM.16.M88.4 R4, [R61+UR4+0x1800] ;  /* 0x001800043d04783b */ /* 0x000fe80008000200 */
[----:B------:R-:W-:Y:S01]  /*73400*/  LOP3.LUT R0, R44, 0x10, R45, 0x78, !PT ;  /* 0x000000102c007812 */ /* 0x000fe200078e782d */
[----:B------:R-:W-:Y:S03]  /*73410*/  STL [R1+0x6f00], R46 ;  /* 0x006f002e01007387 */ /* 0x000fe60000100800 */
[----:B------:R-:W-:Y:S01]  /*73420*/  LOP3.LUT R0, R0, 0x400, R46, 0xf8, !PT ;  /* 0x0000040000007812 */ /* 0x000fe200078ef82e */
[----:B------:R-:W-:Y:S04]  /*73430*/  STL.64 [R1+0x6ef8], R44 ;  /* 0x006ef82c01007387 */ /* 0x000fe80000100a00 */
[----:B------:R-:W0:Y:S04]  /*73440*/  LDSM.16.M88.4 R44, [R61+UR4] ;  /* 0x000000043d2c783b */ /* 0x000e280008000200 */
[----:B----4-:R-:W-:Y:S04]  /*73450*/  STL [R1+0x401c], R3 ;  /* 0x00401c0301007387 */ /* 0x010fe80000100800 */
[----:B--2---:R-:W-:Y:S04]  /*73460*/  STL [R1+0x4018], R2 ;  /* 0x0040180201007387 */ /* 0x004fe80000100800 */
[----:B------:R-:W-:Y:S04]  /*73470*/  STL [R1+0x6cb8], R0 ;  /* 0x006cb80001007387 */ /* 0x000fe80000100800 */
[----:B------:R-:W-:Y:S04]  /*73480*/  LDSM.16.M88.4 R16, [R61+UR4+0x4000] ;  /* 0x004000043d10783b */ /* 0x000fe80008000200 */
[----:B-1----:R-:W-:Y:S04]  /*73490*/  STL.64 [R1+0x110], R12 ;  /* 0x0001100c01007387 */ /* 0x002fe80000100a00 */
[----:B------:R-:W-:Y:S04]  /*734a0*/  STL.64 [R1+0x118], R14 ;  /* 0x0001180e01007387 */ /* 0x000fe80000100a00 */
[----:B------:R-:W-:Y:S04]  /*734b0*/  LDSM.16.M88.4 R12, [R61+UR4+0x4800] ;  /* 0x004800043d0c783b */ /* 0x000fe80008000200 */
[----:B------:R-:W-:Y:S04]  /*734c0*/  LDSM.16.MT88.4 R40, [R0+UR4+0x10000] ;  /* 0x010000040028783b */ /* 0x000fe80008004200 */
[----:B------:R-:W-:Y:S04]  /*734d0*/  LDSM.16.M88.4 R56, [R61+UR4+0x9800] ;  /* 0x009800043d38783b */ /* 0x000fe80008000200 */
[----:B0-----:R-:W-:Y:S04]  /*734e0*/  STL.64 [R1+0x120], R44 ;  /* 0x0001202c01007387 */ /* 0x001fe80000100a00 */
[----:B------:R-:W-:Y:S04]  /*734f0*/  STL.64 [R1+0x100], R8 ;  /* 0x0001000801007387 */ /* 0x000fe80000100a00 */
[----:B------:R-:W-:Y:S04]  /*73500*/  STL.64 [R1+0x108], R10 ;  /* 0x0001080a01007387 */ /* 0x000fe80000100a00 */
[----:B------:R-:W0:Y:S04]  /*73510*/  LDSM.16.M88.4 R8, [R61+UR4+0x2000] ;  /* 0x002000043d08783b */ /* 0x000e280008000200 */
[----:B------:R-:W-:Y:S04]  /*73520*/  STL.64 [R1+0x128], R46 ;  /* 0x0001282e01007387 */ /* 0x000fe80000100a00 */
[----:B------:R1:W-:Y:S04]  /*73530*/  STL.64 [R1+0xf0], R4 ;  /* 0x0000f00401007387 */ /* 0x0003e80000100a00 */
[----:B------:R-:W-:Y:S04]  /*73540*/  STL.64 [R1+0xf8], R6 ;  /* 0x0000f80601007387 */ /* 0x000fe80000100a00 */
[----:B------:R-:W-:Y:S04]  /*73550*/  LDSM.16.M88.4 R52, [R61+UR4+0xa000] ;  /* 0x00a000043d34783b */ /* 0x000fe80008000200 */
[----:B------:R-:W-:Y:S04]  /*73560*/  LDSM.16.M88.4 R48, [R61+UR4+0xa800] ;  /* 0x00a800043d30783b */ /* 0x000fe80008000200 */
[----:B------:R-:W-:Y:S04]  /*73570*/  LDSM.16.M88.4 R32, [R61+UR4+0xb000] ;  /* 0x00b000043d20783b */ /* 0x000fe80008000200 */
[----:B------:R-:W-:Y:S04]  /*73580*/  LDSM.16.M88.4 R28, [R61+UR4+0xb800] ;  /* 0x00b800043d1c783b */ /* 0x000fe80008000200 */
[----:B------:R-:W-:Y:S04]  /*73590*/  LDSM.16.M88.4 R24, [R61+UR4+0xc000] ;  /* 0x00c000043d18783b */ /* 0x000fe80008000200 */
[----:B------:R-:W-:Y:S04]  /*735a0*/  LDSM.16.M88.4 R20, [R61+UR4+0xc800] ;  /* 0x00c800043d14783b */ /* 0x000fe80008000200 */
[----:B0-----:R-:W-:Y:S01]  /*735b0*/  STL.64 [R1+0xe0], R8 ;  /* 0x0000e00801007387 */ /* 0x001fe20000100a00 */
[----:B-1----:R-:W-:-:S02]  /*735c0*/  IMAD.MOV.U32 R5, RZ, RZ, R9 ;  /* 0x000000ffff057224 */ /* 0x002fc400078e0009 */
[----:B------:R-:W-:Y:S01]  /*735d0*/  IMAD.MOV.U32 R4, RZ, RZ, R8 ;  /* 0x000000ffff047224 */ /* 0x000fe200078e0008 */
[----:B------:R-:W-:Y:S04]  /*735e0*/  STL.64 [R1+0xe8], R10 ;  /* 0x0000e80a01007387 */ /* 0x000fe80000100a00 */
[----:B------:R-:W0:Y:S04]  /*735f0*/  LDSM.16.M88.4 R8, [R61+UR4+0x2800] ;  /* 0x002800043d08783b */ /* 0x000e280008000200 */
[----:B0-----:R-:W-:Y:S01]  /*73600*/  STL.64 [R1+0xd0], R8 ;  /* 0x0000d00801007387 */ /* 0x001fe20000100a00 */
[----:B------:R-:W-:-:S02]  /*73610*/  IMAD.MOV.U32 R7, RZ, RZ, R9 ;  /* 0x000000ffff077224 */ /* 0x000fc400078e0009 */
        /* <DEDUP_REMOVED lines=13> */
[----:B------:R-:W-:Y:S04]  /*736f0*/  STL.64 [R1+0xa0], R16 ;  /* 0x0000a01001007387 */ /* 0x000fe80000100a00 */
[----:B------:R-:W-:Y:S04]  /*73700*/  STL.64 [R1+0xa8], R18 ;  /* 0x0000a81201007387 */ /* 0x000fe80000100a00 */
[----:B------:R-:W-:Y:S04]  /*73710*/  STL.64 [R1+0x90], R12 ;  /* 0x0000900c01007387 */ /* 0x000fe80000100a00 */
[----:B------:R-:W-:Y:S04]  /*73720*/  STL.64 [R1+0x98], R14 ;  /* 0x0000980e01007387 */ /* 0x000fe80000100a00 */
[----:B------:R-:W1:Y:S04]  /*73730*/  LDSM.16.M88.4 R12, [R61+UR4+0x5800] ;  /* 0x005800043d0c783b */ /* 0x000e680008000200 */
[----:B------:R-:W-:Y:S04]  /*73740*/  LDSM.16.M88.4 R16, [R61+UR4+0x6800] ;  /* 0x006800043d10783b */ /* 0x000fe80008000200 */
[----:B0-----:R-:W-:Y:S01]  /*73750*/  STL.64 [R1+0x80], R8 ;  /* 0x0000800801007387 */ /* 0x001fe20000100a00 */
[----:B------:R-:W-:-:S02]  /*73760*/  IMAD.MOV.U32 R2, RZ, RZ, R8 ;  /* 0x000000ffff027224 */ /* 0x000fc400078e0008 */
[----:B------:R-:W-:Y:S01]  /*73770*/  IMAD.MOV.U32 R0, RZ, RZ, R9 ;  /* 0x000000ffff007224 */ /* 0x000fe200078e0009 */
[----:B------:R-:W-:Y:S04]  /*73780*/  STL.64 [R1+0x88], R10 ;  /* 0x0000880a01007387 */ /* 0x000fe80000100a00 */
[----:B------:R-:W0:Y:S04]  /*73790*/  LDSM.16.M88.4 R8, [R61+UR4+0x6000] ;  /* 0x006000043d08783b */ /* 0x000e280008000200 */
[----:B-1----:R-:W-:Y:S04]  /*737a0*/  STL.64 [R1+0x70], R12 ;  /* 0x0000700c01007387 */ /* 0x002fe80000100a00 */
[----:B------:R-:W-:Y:S04]  /*737b0*/  STL.64 [R1+0x78], R14 ;  /* 0x0000780e01007387 */ /* 0x000fe80000100a00 */
[----:B------:R-:W1:Y:S04]  /*737c0*/  LDSM.16.M88.4 R12, [R61+UR4+0x7000] ;  /* 0x007000043d0c783b */ /* 0x000e680008000200 */
[----:B0-----:R-:W-:Y:S04]  /*737d0*/  STL.64 [R1+0x60], R8 ;  /* 0x0000600801007387 */ /* 0x001fe80000100a00 */
[----:B------:R-:W-:Y:S04]  /*737e0*/  STL.64 [R1+0x68], R10 ;  /* 0x0000680a01007387 */ /* 0x000fe80000100a00 */
[----:B------:R-:W0:Y:S04]  /*737f0*/  LDSM.16.M88.4 R8, [R61+UR4+0x7800] ;  /* 0x007800043d08783b */ /* 0x000e280008000200 */
[----:B------:R-:W-:Y:S04]  /*73800*/  STL.64 [R1+0x50], R16 ;  /* 0x0000501001007387 */ /* 0x000fe80000100a00 */
[----:B------:R-:W-:Y:S04]  /*73810*/  STL.64 [R1+0x58], R18 ;  /* 0x0000581201007387 */ /* 0x000fe80000100a00 */
[----:B------:R-:W2:Y:S04]  /*73820*/  LDSM.16.M88.4 R16, [R61+UR4+0x8000] ;  /* 0x008000043d10783b */ /* 0x000ea80008000200 */
[----:B-1----:R-:W-:Y:S04]  /*73830*/  STL.64 [R1+0x40], R12 ;  /* 0x0000400c01007387 */ /* 0x002fe80000100a00 */
[----:B------:R-:W-:Y:S04]  /*73840*/  STL.64 [R1+0x48], R14 ;  /* 0x0000480e01007387 */ /* 0x000fe80000100a00 */
[----:B------:R-:W1:Y:S04]  /*73850*/  LDSM.16.M88.4 R12, [R61+UR4+0x8800] ;  /* 0x008800043d0c783b */ /* 0x000e680008000200 */
[----:B0-----:R-:W-:Y:S04]  /*73860*/  STL.64 [R1+0x30], R8 ;  /* 0x0000300801007387 */ /* 0x001fe80000100a00 */
[----:B------:R-:W-:Y:S04]  /*73870*/  STL.64 [R1+0x38], R10 ;  /* 0x0000380a01007387 */ /* 0x000fe80000100a00 */
[----:B------:R-:W0:Y:S04]  /*73880*/  LDSM.16.M88.4 R8, [R61+UR4+0x9000] ;  /* 0x009000043d08783b */ /* 0x000e280008000200 */
[----:B--2---:R-:W-:Y:S04]  /*73890*/  STL.64 [R1+0x20], R16 ;  /* 0x0000201001007387 */ /* 0x004fe80000100a00 */
[----:B------:R-:W-:Y:S04]  /*738a0*/  STL.64 [R1+0x28], R18 ;  /* 0x0000281201007387 */ /* 0x000fe80000100a00 */
[----:B------:R-:W2:Y:S04]  /*738b0*/  LDSM.16.M88.4 R16, [R61+UR4+0xd000] ;  /* 0x00d000043d10783b */ /* 0x000ea80008000200 */
[----:B-1----:R-:W-:Y:S04]  /*738c0*/  STL.64 [R1+0x10], R12 ;  /* 0x0000100c01007387 */ /* 0x002fe80000100a00 */
[----:B------:R-:W-:Y:S04]  /*738d0*/  STL.64 [R1+0x18], R14 ;  /* 0x0000180e01007387 */ /* 0x000fe80000100a00 */
[----:B------:R1:W-:Y:S04]  /*738e0*/  STL.64 [R1+0x6f40], R58 ;  /* 0x006f403a01007387 */ /* 0x0003e80000100a00 */
[----:B------:R-:W3:Y:S01]  /*738f0*/  LDSM.16.M88.4 R12, [R61+UR4+0xd800] ;  /* 0x00d800043d0c783b */ /* 0x000ee20008000200 */
[----:B-1----:R-:W-:Y:S01]  /*73900*/  IMAD.MOV.U32 R59, RZ, RZ, R7 ;  /* 0x000000ffff3b7224 */ /* 0x002fe200078e0007 */
[----:B------:R-:W-:-:S02]  /*73910*/  MOV R58, R6 ;  /* 0x00000006003a7202 */ /* 0x000fc40000000f00 */
[----:B0-----:R-:W-:Y:S04]  /*73920*/  STL.64 [R1], R8 ;  /* 0x0000000801007387 */ /* 0x001fe80000100a00 */
[----:B------:R-:W-:Y:S04]  /*73930*/  STL.64 [R1+0x8], R10 ;  /* 0x0000080a01007387 */ /* 0x000fe80000100a00 */
[----:B------:R0:W-:Y:S04]  /*73940*/  STL.64 [R1+0x6f38], R56 ;  /* 0x006f383801007387 */ /* 0x0001e80000100a00 */
[----:B------:R-:W-:Y:S04]  /*73950*/  STL.64 [R1+0x6f50], R54 ;  /* 0x006f503601007387 */ /* 0x000fe80000100a00 */
[----:B------:R1:W-:Y:S04]  /*73960*/  STL.64 [R1+0x6f48], R52 ;  /* 0x006f483401007387 */ /* 0x0003e80000100a00 */
[----:B------:R-:W4:Y:S01]  /*73970*/  LDSM.16.M88.4 R8, [R61+UR4+0xe000] ;  /* 0x00e000043d08783b */ /* 0x000f220008000200 */
[----:B0-----:R-:W-:-:S02]  /*73980*/  IMAD.MOV.U32 R57, RZ, RZ, R5 ;  /* 0x000000ffff397224 */ /* 0x001fc400078e0005 */
[----:B------:R-:W-:Y:S02]  /*73990*/  IMAD.MOV.U32 R56, RZ, RZ, R4 ;  /* 0x000000ffff387224 */ /* 0x000fe400078e0004 */
[----:B------:R-:W0:Y:S04]  /*739a0*/  LDSM.16.M88.4 R4, [R61+UR4+0xe800] ;  /* 0x00e800043d04783b */ /* 0x000e280008000200 */
[----:B-1----:R-:W4:Y:S04]  /*739b0*/  LDL.LU.64 R52, [R1+0x1100] ;  /* 0x0011000001347983 */ /* 0x002f280000300a00 */
[----:B------:R-:W4:Y:S04]  /*739c0*/  LDL.LU.64 R54, [R1+0x1108] ;  /* 0x0011080001367983 */ /* 0x000f280000300a00 */
[----:B------:R-:W-:Y:S04]  /*739d0*/  STL.64 [R1+0x6f60], R50 ;  /* 0x006f603201007387 */ /* 0x000fe80000100a00 */
[----:B------:R1:W-:Y:S04]  /*739e0*/  STL.64 [R1+0x6f58], R48 ;  /* 0x006f583001007387 */ /* 0x0003e80000100a00 */
[----:B-1----:R-:W2:Y:S01]  /*739f0*/  LDL.64 R48, [R1+0xf0] ;  /* 0x0000f00001307983 */ /* 0x002ea20000100a00 */
[C---:B------:R-:W-:Y:S01]  /*73a00*/  LOP3.LUT R36, R38.reuse, 0x7, RZ, 0xc0, !PT ;  /* 0x0000000726247812 */ /* 0x040fe200078ec0ff */
[----:B------:R-:W-:-:S04]  /*73a10*/  IMAD.SHL.U32 R37, R38, 0x2, RZ ;  /* 0x0000000226257824 */ /* 0x000fc800078e00ff */
[----:B------:R-:W-:Y:S02]  /*73a20*/  IMAD R36, R36, 0x90, RZ ;  /* 0x0000009024247824 */ /* 0x000fe400078e02ff */
[----:B------:R-:W-:-:S03]  /*73a30*/  IMAD.SHL.U32 R38, R38, 0x40, RZ ;  /* 0x0000004026267824 */ /* 0x000fc600078e00ff */
[----:B------:R-:W-:Y:S01]  /*73a40*/  LOP3.LUT R36, R36, 0x10, R37, 0x78, !PT ;  /* 0x0000001024247812 */ /* 0x000fe200078e7825 */
[----:B--2---:R1:W-:Y:S04]  /*73a50*/  STL.64 [R1+0x6fb0], R48 ;  /* 0x006fb03001007387 */ /* 0x0043e80000100a00 */
[----:B-1----:R-:W2:Y:S04]  /*73a60*/  LDL.64 R48, [R1+0x110] ;  /* 0x0001100001307983 */ /* 0x002ea80000100a00 */
        /* <DEDUP_REMOVED lines=8> */
[----:B------:R1:W-:Y:S04]  /*73af0*/  STL.64 [R1+0x6f68], R20 ;  /* 0x006f681401007387 */ /* 0x0003e80000100a00 */
[----:B-1----:R-:W2:Y:S04]  /*73b00*/  LDL.64 R20, [R1+0x100] ;  /* 0x0001000001147983 */ /* 0x002ea80000100a00 */
[----:B------:R-:W-:Y:S04]  /*73b10*/  STL [R1+0x6d04], R18 ;  /* 0x006d041201007387 */ /* 0x000fe80000100800 */
[----:B------:R-:W-:Y:S04]  /*73b20*/  STL [R1+0x6d00], R19 ;  /* 0x006d001301007387 */ /* 0x000fe80000100800 */
[----:B------:R1:W-:Y:S04]  /*73b30*/  STL.64 [R1+0x6fa8], R16 ;  /* 0x006fa81001007387 */ /* 0x0003e80000100a00 */
[----:B-1----:R-:W2:Y:S04]  /*73b40*/  LDL.LU.64 R16, [R1+0x1120] ;  /* 0x0011200001107983 */ /* 0x002ea80000300a00 */
[----:B------:R-:W2:Y:S01]  /*73b50*/  LDL.LU.64 R18, [R1+0x1128] ;  /* 0x0011280001127983 */ /* 0x000ea20000300a00 */
[----:B------:R-:W-:-:S03]  /*73b60*/  LOP3.LUT R36, R36, 0x400, R38, 0xf8, !PT ;  /* 0x0000040024247812 */ /* 0x000fc600078ef826 */
[----:B---3--:R-:W-:Y:S01]  /*73b70*/  STL [R1+0x6b4c], R14 ;  /* 0x006b4c0e01007387 */ /* 0x008fe20000100800 */
[----:B------:R-:W-:-:S03]  /*73b80*/  LOP3.LUT R36, R36, 0x20, RZ, 0x3c, !PT ;  /* 0x0000002024247812 */ /* 0x000fc600078e3cff */
[----:B------:R-:W-:Y:S04]  /*73b90*/  STL [R1+0x6b48], R15 ;  /* 0x006b480f01007387 */ /* 0x000fe80000100800 */
[----:B----4-:R-:W-:Y:S04]  /*73ba0*/  STL [R1+0x6b04], R10 ;  /* 0x006b040a01007387 */ /* 0x010fe80000100800 */
[----:B------:R-:W-:Y:S04]  /*73bb0*/  STL [R1+0x6b00], R11 ;  /* 0x006b000b01007387 */ /* 0x000fe80000100800 */
[----:B------:R-:W-:Y:S04]  /*73bc0*/  STL.64 [R1+0x6f70], R8 ;  /* 0x006f700801007387 */ /* 0x000fe80000100a00 */
[----:B------:R-:W1:Y:S04]  /*73bd0*/  LDSM.16.M88.4 R8, [R61+UR4+0xf000] ;  /* 0x00f000043d08783b */ /* 0x000e680008000200 */
[----:B0-----:R-:W-:Y:S04]  /*73be0*/  STL [R1+0x6b64], R6 ;  /* 0x006b640601007387 */ /* 0x001fe80000100800 */
[----:B------:R-:W-:Y:S04]  /*73bf0*/  STL [R1+0x6b60], R7 ;  /* 0x006b600701007387 */ /* 0x000fe80000100800 */
[----:B------:R-:W-:Y:S04]  /*73c00*/  LDSM.16.MT88.4 R36, [R36+UR4+0x10000] ;  /* 0x010000042424783b */ /* 0x000fe80008004200 */
[----:B-1----:R-:W-:Y:S04]  /*73c10*/  STL.64 [R1+0x140], R8 ;  /* 0x0001400801007387 */ /* 0x002fe80000100a00 */
[----:B------:R-:W-:Y:S04]  /*73c20*/  STL.64 [R1+0x148], R10 ;  /* 0x0001480a01007387 */ /* 0x000fe80000100a00 */
[----:B------:R-:W0:Y:S04]  /*73c30*/  LDSM.16.M88.4 R8, [R61+UR4+0xf800] ;  /* 0x00f800043d08783b */ /* 0x000e280008000200 */
[----:B------:R-:W-:Y:S04]  /*73c40*/  STL [R1+0x5a20], R61 ;  /* 0x005a203d01007387 */ /* 0x000fe80000100800 */
[----:B0-----:R-:W-:Y:S04]  /*73c50*/  STL.64 [R1+0x130], R8 ;  /* 0x0001300801007387 */ /* 0x001fe80000100a00 */
[----:B------:R-:W-:Y:S04]  /*73c60*/  STL.64 [R1+0x138], R10 ;  /* 0x0001380a01007387 */ /* 0x000fe80000100a00 */
[----:B------:R0:W-:Y:S04]  /*73c70*/  STL.64 [R1+0x6f18], R38 ;  /* 0x006f182601007387 */ /* 0x0001e80000100a00 */
[----:B------:R-:W-:Y:S01]  /*73c80*/  STL.64 [R1+0x6f10], R36 ;  /* 0x006f102401007387 */ /* 0x000fe20000100a00 */
[----:B--2---:R-:W-:Y:S06]  /*73c90*/  HMMA.16816.F32.BF16 R52, R40, R48, R52 ;  /* 0x000000302834723c */ /* 0x004fec0000041834 */
[----:B0-----:R-:W-:-:S02]  /*73ca0*/  IMAD.MOV.U32 R39, RZ, RZ, R48 ;  /* 0x000000ffff277224 */ /* 0x001fc400078e0030 */
[----:B------:R-:W-:Y:S01]  /*73cb0*/  IMAD.MOV.U32 R38, RZ, RZ, R49 ;  /* 0x000000ffff267224 */ /* 0x000fe200078e0031 */
[----:B------:R-:W-:-:S15]  /*73cc0*/  HMMA.16816.F32.BF16 R8, R40, R44, R16 ;  /* 0x0000002c2808723c */ /* 0x000fde0000041810 */
[----:B------:R-:W-:-:S08]  /*73cd0*/  NOP ;  /* 0x0000000000007918 */ /* 0x000fd00000000000 */
[----:B------:R0:W-:Y:S01]  /*73ce0*/  STL [R1+0x904], R9 ;  /* 0x0009040901007387 */ /* 0x0001e20000100800 */
[----:B------:R-:W-:-:S03]  /*73cf0*/  IMAD.MOV.U32 R7, RZ, RZ, R8 ;  /* 0x000000ffff077224 */ /* 0x000fc600078e0008 */
[----:B------:R1:W-:Y:S04]  /*73d00*/  STL.64 [R1+0x908], R10 ;  /* 0x0009080a01007387 */ /* 0x0003e80000100a00 */
[----:B------:R-:W2:Y:S04]  /*73d10*/  LDL.LU.64 R16, [R1+0x10c0] ;  /* 0x0010c00001107983 */ /* 0x000ea80000300a00 */
[----:B------:R-:W2:Y:S04]  /*73d20*/  LDL.LU.64 R18, [R1+0x10c8] ;  /* 0x0010c80001127983 */ /* 0x000ea80000300a00 */
[----:B0-----:R-:W3:Y:S04]  /*73d30*/  LDL.LU.64 R8, [R1+0x1080] ;  /* 0x0010800001087983 */ /* 0x001ee80000300a00 */
[----:B-1----:R-:W3:Y:S04]  /*73d40*/  LDL.LU.64 R10, [R1+0x1088] ;  /* 0x00108800010a7983 */ /* 0x002ee80000300a00 */
[----:B------:R-:W-:Y:S04]  /*73d50*/  STL.64 [R1+0x6f20], R44 ;  /* 0x006f202c01007387 */ /* 0x000fe80000100a00 */
[----:B------:R-:W-:Y:S04]  /*73d60*/  STL [R1+0x6b68], R7 ;  /* 0x006b680701007387 */ /* 0x000fe80000100800 */
[----:B------:R-:W3:Y:S01]  /*73d70*/  LDL.LU.64 R48, [R1+0x6fb0] ;  /* 0x006fb00001307983 */ /* 0x000ee20000300a00 */
[----:B------:R-:W-:-:S02]  /*73d80*/  IMAD.MOV.U32 R14, RZ, RZ, R54 ;  /* 0x000000ffff0e7224 */ /* 0x000fc400078e0036 */
[----:B------:R-:W-:Y:S01]  /*73d90*/  IMAD.MOV.U32 R15, RZ, RZ, R55 ;  /* 0x000000ffff0f7224 */ /* 0x000fe200078e0037 */
[----:B------:R0:W-:Y:S01]  /*73da0*/  STL.64 [R1+0x8f0], R52 ;  /* 0x0008f03401007387 */ /* 0x0001e20000100a00 */
[----:B------:R-:W-:Y:S02]  /*73db0*/  IMAD.MOV.U32 R30, RZ, RZ, R21 ;  /* 0x000000ffff1e7224 */ /* 0x000fe400078e0015 */
[----:B------:R-:W-:Y:S01]  /*73dc0*/  IMAD.MOV.U32 R35, RZ, RZ, R20 ;  /* 0x000000ffff237224 */ /* 0x000fe200078e0014 */
[----:B------:R-:W-:Y:S04]  /*73dd0*/  STL.64 [R1+0x6f78], R38 ;  /* 0x006f782601007387 */ /* 0x000fe80000100a00 */
[----:B------:R-:W-:Y:S04]  /*73de0*/  STL [R1+0x6b54], R14 ;  /* 0x006b540e01007387 */ /* 0x000fe80000100800 */
[----:B------:R-:W-:Y:S01]  /*73df0*/  STL [R1+0x6b50], R15 ;  /* 0x006b500f01007387 */ /* 0x000fe20000100800 */
[----:B0-----:R-:W-:-:S02]  /*73e00*/  IMAD.MOV.U32 R52, RZ, RZ, R58 ;  /* 0x000000ffff347224 */ /* 0x001fc400078e003a */
[----:B------:R-:W-:Y:S01]  /*73e10*/  IMAD.MOV.U32 R53, RZ, RZ, R59 ;  /* 0x000000ffff357224 */ /* 0x000fe200078e003b */
[C---:B--2---:R-:W-:Y:S06]  /*73e20*/  HMMA.16816.F32.BF16 R16, R40.reuse, R20, R16 ;  /* 0x000000142810723c */ /* 0x044fec0000041810 */
[----:B---3--:R-:W-:Y:S06]  /*73e30*/  HMMA.16816.F32.BF16 R8, R40, R48, R8 ;  /* 0x000000302808723c */ /* 0x008fec0000041808 */
[----:B------:R-:W-:-:S11]  /*73e40*/  IMAD.MOV.U32 R31, RZ, RZ, R49 ;  /* 0x000000ffff1f7224 */ /* 0x000fd600078e0031 */
[----:B------:R0:W-:Y:S01]  /*73e50*/  STL.64 [R1+0x8e0], R16 ;  /* 0x0008e01001007387 */ /* 0x0001e20000100a00 */
[----:B------:R-:W-:-:S03]  /*73e60*/  IMAD.MOV.U32 R34, RZ, RZ, R48 ;  /* 0x000000ffff227224 */ /* 0x000fc600078e0030 */
[----:B------:R1:W-:Y:S04]  /*73e70*/  STL.64 [R1+0x8e8], R18 ;  /* 0x0008e81201007387 */ /* 0x0003e80000100a00 */
[----:B------:R2:W-:Y:S01]  /*73e80*/  STL.64 [R1+0x8d0], R8 ;  /* 0x0008d00801007387 */ /* 0x0005e20000100a00 */
[----:B------:R-:W-:-:S03]  /*73e90*/  IMAD.MOV.U32 R6, RZ, RZ, R11 ;  /* 0x000000ffff067224 */ /* 0x000fc600078e000b */
[----:B------:R-:W-:Y:S04]  /*73ea0*/  STL [R1+0x8d8], R10 ;  /* 0x0008d80a01007387 */ /* 0x000fe80000100800 */
[----:B0-----:R-:W3:Y:S04]  /*73eb0*/  LDL.LU.64 R16, [R1+0x1040] ;  /* 0x0010400001107983 */ /* 0x001ee80000300a00 */
[----:B-1----:R-:W3:Y:S04]  /*73ec0*/  LDL.LU.64 R18, [R1+0x1048] ;  /* 0x0010480001127983 */ /* 0x002ee80000300a00 */
[----:B------:R-:W4:Y:S04]  /*73ed0*/  LDL R44, [R1+0xa0] ;  /* 0x0000a000012c7983 */ /* 0x000f280000100800 */
[----:B------:R-:W4:Y:S01]  /*73ee0*/  LDL R45, [R1+0xa4] ;  /* 0x0000a400012d7983 */ /* 0x000f220000100800 */
[----:B--2---:R-:W-:Y:S01]  /*73ef0*/  IMAD.MOV.U32 R8, RZ, RZ, R60 ;  /* 0x000000ffff087224 */ /* 0x004fe200078e003c */
[----:B------:R-:W-:Y:S01]  /*73f00*/  MOV R9, R47 ;  /* 0x0000002f00097202 */ /* 0x000fe20000000f00 */
[----:B------:R-:W-:Y:S01]  /*73f10*/  IMAD.MOV.U32 R37, RZ, RZ, R3 ;  /* 0x000000ffff257224 */ /* 0x000fe200078e0003 */
[----:B------:R-:W2:Y:S01]  /*73f20*/  LDL.64 R48, [R1+0x90] ;  /* 0x0000900001307983 */ /* 0x000ea20000100a00 */
[----:B------:R-:W-:-:S03]  /*73f30*/  IMAD.MOV.U32 R36, RZ, RZ, R46 ;  /* 0x000000ffff247224 */ /* 0x000fc600078e002e */
[----:B------:R-:W-:Y:S04]  /*73f40*/  STL.64 [R1+0x6f98], R30 ;  /* 0x006f981e01007387 */ /* 0x000fe80000100a00 */
[----:B------:R0:W-:Y:S04]  /*73f50*/  STL.64 [R1+0x6f90], R28 ;  /* 0x006f901c01007387 */ /* 0x0001e80000100a00 */
[----:B0-----:R-:W4:Y:S04]  /*73f60*/  LDL.LU.64 R28, [R1+0x1000] ;  /* 0x00100000011c7983 */ /* 0x001f280000300a00 */
[----:B------:R-:W4:Y:S04]  /*73f70*/  LDL.LU.64 R30, [R1+0x1008] ;  /* 0x00100800011e7983 */ /* 0x000f280000300a00 */
[----:B------:R-:W-:Y:S04]  /*73f80*/  STL.64 [R1+0x6f88], R34 ;  /* 0x006f882201007387 */ /* 0x000fe80000100a00 */
[----:B------:R-:W-:Y:S04]  /*73f90*/  STL.64 [R1+0x6f80], R32 ;  /* 0x006f802001007387 */ /* 0x000fe80000100a00 */
[----:B------:R-:W-:Y:S04]  /*73fa0*/  STL [R1+0x6b6c], R6 ;  /* 0x006b6c0601007387 */ /* 0x000fe80000100800 */
[----:B------:R-:W-:Y:S01]  /*73fb0*/  STL.64 [R1+0x6fa0], R4 ;  /* 0x006fa00401007387 */ /* 0x000fe20000100a00 */
[----:B---3--:R-:W-:-:S15]  /*73fc0*/  HMMA.16816.F32.BF16 R16, R40, R56, R16 ;  /* 0x000000382810723c */ /* 0x008fde0000041810 */
[----:B------:R-:W-:-:S08]  /*73fd0*/  NOP ;  /* 0x0000000000007918 */ /* 0x000fd00000000000 */
[----:B------:R0:W-:Y:S01]  /*73fe0*/  STL.64 [R1+0x8c0], R16 ;  /* 0x0008c01001007387 */ /* 0x0001e20000100a00 */
[----:B------:R-:W-:Y:S02]  /*73ff0*/  IMAD.MOV.U32 R26, RZ, RZ, R18 ;  /* 0x000000ffff1a7224 */ /* 0x000fe400078e0012 */
[----:B------:R-:W-:Y:S01]  /*74000*/  IMAD.MOV.U32 R27, RZ, RZ, R19 ;  /* 0x000000ffff1b7224 */ /* 0x000fe200078e0013 */
[----:B0-----:R-:W3:Y:S04]  /*74010*/  LDL.LU.64 R16, [R1+0xfd0] ;  /* 0x000fd00001107983 */ /* 0x001ee80000300a00 */
[----:B------:R-:W3:Y:S01]  /*74020*/  LDL.LU.64 R18, [R1+0xfd8] ;  /* 0x000fd80001127983 */ /* 0x000ee20000300a00 */
[----:B----4-:R-:W-:Y:S03]  /*74030*/  HMMA.16816.F32.BF16 R4, R40, R52, R28 ;  /* 0x000000342804723c */ /* 0x010fe6000004181c */
[----:B------:R-:W4:Y:S04]  /*74040*/  LDL.64 R32, [R1+0x70] ;  /* 0x0000700001207983 */ /* 0x000f280000100a00 */
[----:B------:R-:W4:Y:S04]  /*74050*/  LDL.64 R20, [R1+0x60] ;  /* 0x0000600001147983 */ /* 0x000f280000100a00 */
[----:B------:R-:W-:Y:S04]  /*74060*/  STL [R1+0x6dd4], R27 ;  /* 0x006dd41b01007387 */ /* 0x000fe80000100800 */
[----:B------:R-:W-:Y:S04]  /*74070*/  STL [R1+0x6dd0], R26 ;  /* 0x006dd01a01007387 */ /* 0x000fe80000100800 */
[----:B------:R-:W-:Y:S04]  /*74080*/  STL.64 [R1+0x6f30], R24 ;  /* 0x006f301801007387 */ /* 0x000fe80000100a00 */
[----:B------:R0:W-:Y:S01]  /*74090*/  STL [R1+0x8b0], R4 ;  /* 0x0008b00401007387 */ /* 0x0001e20000100800 */
[----:B------:R-:W-:-:S02]  /*740a0*/  IMAD.MOV.U32 R14, RZ, RZ, R5 ;  /* 0x000000ffff0e7224 */ /* 0x000fc400078e0005 */
[----:B------:R-:W-:Y:S01]  /*740b0*/  IMAD.MOV.U32 R15, RZ, RZ, R6 ;  /* 0x000000ffff0f7224 */ /* 0x000fe200078e0006 */
[----:B------:R1:W-:Y:S04]  /*740c0*/  STL [R1+0x8bc], R7 ;  /* 0x0008bc0701007387 */ /* 0x0003e80000100800 */
[----:B0-----:R-:W2:Y:S04]  /*740d0*/  LDL.LU.64 R4, [R1+0xf90] ;  /* 0x000f900001047983 */ /* 0x001ea80000300a00 */
[----:B-1----:R-:W2:Y:S04]  /*740e0*/  LDL.LU.64 R6, [R1+0xf98] ;  /* 0x000f980001067983 */ /* 0x002ea80000300a00 */
[----:B------:R-:W4:Y:S04]  /*740f0*/  LDL.LU.64 R28, [R1+0xf50] ;  /* 0x000f5000011c7983 */ /* 0x000f280000300a00 */
[----:B------:R-:W4:Y:S04]  /*74100*/  LDL.LU.64 R30, [R1+0xf58] ;  /* 0x000f5800011e7983 */ /* 0x000f280000300a00 */
[----:B------:R-:W4:Y:S04]  /*74110*/  LDL.LU.64 R24, [R1+0xf10] ;  /* 0x000f100001187983 */ /* 0x000f280000300a00 */
[----:B------:R-:W4:Y:S04]  /*74120*/  LDL.LU.64 R26, [R1+0xf18] ;  /* 0x000f1800011a7983 */ /* 0x000f280000300a00 */
[----:B------:R-:W4:Y:S04]  /*74130*/  LDL.64 R52, [R1+0x50] ;  /* 0x0000500001347983 */ /* 0x000f280000100a00 */
[----:B------:R-:W-:Y:S04]  /*74140*/  STL [R1+0x6de8], R15 ;  /* 0x006de80f01007387 */ /* 0x000fe80000100800 */
[----:B------:R-:W-:Y:S01]  /*74150*/  STL [R1+0x6cfc], R14 ;  /* 0x006cfc0e01007387 */ /* 0x000fe20000100800 */
[----:B---3--:R-:W-:Y:S03]  /*74160*/  HMMA.16816.F32.BF16 R8, R40, R8, R16 ;  /* 0x000000082808723c */ /* 0x008fe60000041810 */
[----:B------:R-:W3:-:S15]  /*74170*/  LDL.LU.64 R16, [R1+0x6fa8] ;  /* 0x006fa80001107983 */ /* 0x000ede0000300a00 */
[----:B------:R-:W-:-:S05]  /*74180*/  NOP ;  /* 0x0000000000007918 */ /* 0x000fca0000000000 */
[----:B------:R0:W-:Y:S01]  /*74190*/  STL.64 [R1+0x8a0], R8 ;  /* 0x0008a00801007387 */ /* 0x0001e20000100a00 */
[----:B------:R-:W-:Y:S02]  /*741a0*/  IMAD.MOV.U32 R60, RZ, RZ, R10 ;  /* 0x000000ffff3c7224 */ /* 0x000fe400078e000a */
[----:B------:R-:W-:Y:S01]  /*741b0*/  IMAD.MOV.U32 R3, RZ, RZ, R11 ;  /* 0x000000ffff037224 */ /* 0x000fe200078e000b */
[----:B0-----:R-:W3:Y:S04]  /*741c0*/  LDL.LU.64 R8, [R1+0xee0] ;  /* 0x000ee00001087983 */ /* 0x001ee80000300a00 */
[----:B------:R-:W3:Y:S01]  /*741d0*/  LDL.LU.64 R10, [R1+0xee8] ;  /* 0x000ee800010a7983 */ /* 0x000ee20000300a00 */
[C---:B--2---:R-:W-:Y:S06]  /*741e0*/  HMMA.16816.F32.BF16 R36, R40.reuse, R36, R4 ;  /* 0x000000242824723c */ /* 0x044fec0000041804 */
[C---:B----4-:R-:W-:Y:S06]  /*741f0*/  HMMA.16816.F32.BF16 R28, R40.reuse, R44, R28 ;  /* 0x0000002c281c723c */ /* 0x050fec000004181c */
[----:B------:R-:W-:Y:S01]  /*74200*/  HMMA.16816.F32.BF16 R24, R40, R48, R24 ;  /* 0x000000302818723c */ /* 0x000fe20000041818 */
[----:B------:R-:W-:Y:S04]  /*74210*/  STL [R1+0x6cac], R3 ;  /* 0x006cac0301007387 */ /* 0x000fe80000100800 */
[----:B------:R-:W-:Y:S04]  /*74220*/  STL [R1+0x6ca8], R60 ;  /* 0x006ca83c01007387 */ /* 0x000fe80000100800 */
[----:B------:R-:W2:Y:S04]  /*74230*/  LDL.LU.64 R4, [R1+0xea0] ;  /* 0x000ea00001047983 */ /* 0x000ea80000300a00 */
[----:B------:R-:W2:Y:S04]  /*74240*/  LDL.LU.64 R6, [R1+0xea8] ;  /* 0x000ea80001067983 */ /* 0x000ea80000300a00 */
[----:B------:R-:W-:Y:S04]  /*74250*/  STL.64 [R1+0x890], R36 ;  /* 0x0008902401007387 */ /* 0x000fe80000100a00 */
[----:B------:R-:W-:Y:S04]  /*74260*/  STL.64 [R1+0x898], R38 ;  /* 0x0008982601007387 */ /* 0x000fe80000100a00 */
[----:B------:R0:W-:Y:S04]  /*74270*/  STL.64 [R1+0x880], R28 ;  /* 0x0008801c01007387 */ /* 0x0001e80000100a00 */
[----:B------:R1:W-:Y:S04]  /*74280*/  STL.64 [R1+0x888], R30 ;  /* 0x0008881e01007387 */ /* 0x0003e80000100a00 */
[----:B------:R4:W-:Y:S04]  /*74290*/  STL.64 [R1+0x870], R24 ;  /* 0x0008701801007387 */ /* 0x0009e80000100a00 */
[----:B------:R-:W-:Y:S01]  /*742a0*/  STL.64 [R1+0x878], R26 ;  /* 0x0008781a01007387 */ /* 0x000fe20000100a00 */
[----:B------:R-:W-:-:S03]  /*742b0*/  IMAD.MOV.U32 R56, RZ, RZ, R2 ;  /* 0x000000ffff387224 */ /* 0x000fc600078e0002 */
[----:B0-----:R-:W2:Y:S01]  /*742c0*/  LDL.LU.64 R28, [R1+0xe60] ;  /* 0x000e6000011c7983 */ /* 0x001ea20000300a00 */
[----:B------:R-:W-:-:S03]  /*742d0*/  IMAD.MOV.U32 R57, RZ, RZ, R0 ;  /* 0x000000ffff397224 */ /* 0x000fc600078e0000 */
[----:B-1----:R-:W2:Y:S01]  /*742e0*/  LDL.LU.64 R30, [R1+0xe68] ;  /* 0x000e6800011e7983 */ /* 0x002ea20000300a00 */
[----:B------:R-:W-:Y:S02]  /*742f0*/  IMAD.MOV.U32 R19, RZ, RZ, R49 ;  /* 0x000000ffff137224 */ /* 0x000fe400078e0031 */
[----:B------:R-:W-:Y:S01]  /*74300*/  IMAD.MOV.U32 R60, RZ, RZ, R48 ;  /* 0x000000ffff3c7224 */ /* 0x000fe200078e0030 */
[----:B------:R-:W2:Y:S04]  /*74310*/  LDL.64 R44, [R1+0x40] ;  /* 0x00004000012c7983 */ /* 0x000ea80000100a00 */
[----:B------:R-:W2:Y:S04]  /*74320*/  LDL.64 R36, [R1+0x30] ;  /* 0x0000300001247983 */ /* 0x000ea80000100a00 */
[----:B----4-:R-:W4:Y:S04]  /*74330*/  LDL.64 R24, [R1+0x20] ;  /* 0x0000200001187983 */ /* 0x010f280000100a00 */
[----:B------:R-:W-:Y:S04]  /*74340*/  STL [R1+0x6edc], R19 ;  /* 0x006edc1301007387 */ /* 0x000fe80000100800 */
[----:B------:R-:W-:Y:S01]  /*74350*/  STL [R1+0x6ed8], R60 ;  /* 0x006ed83c01007387 */ /* 0x000fe20000100800 */
[C---:B---3--:R-:W-:Y:S03]  /*74360*/  HMMA.16816.F32.BF16 R48, R40.reuse, R56, R8 ;  /* 0x000000382830723c */ /* 0x048fe60000041808 */
[----:B------:R-:W3:Y:S04]  /*74370*/  LDL.LU.64 R8, [R1+0xe30] ;  /* 0x000e300001087983 */ /* 0x000ee80000300a00 */
[----:B------:R-:W3:Y:S01]  /*74380*/  LDL.LU.64 R10, [R1+0xe38] ;  /* 0x000e3800010a7983 */ /* 0x000ee20000300a00 */
[----:B------:R-:W-:Y:S01]  /*74390*/  IMAD.MOV.U32 R3, RZ, RZ, R33 ;  /* 0x000000ffff037224 */ /* 0x000fe200078e0021 */
[----:B--2---:R-:W-:-:S14]  /*743a0*/  HMMA.16816.F32.BF16 R4, R40, R32, R4 ;  /* 0x000000202804723c */ /* 0x004fdc0000041804 */
[----:B------:R0:W-:Y:S01]  /*743b0*/  STL.64 [R1+0x860], R48 ;  /* 0x0008603001007387 */ /* 0x0001e20000100a00 */
[----:B------:R-:W-:-:S03]  /*743c0*/  IMAD.MOV.U32 R18, RZ, RZ, R32 ;  /* 0x000000ffff127224 */ /* 0x000fc600078e0020 */
[----:B------:R-:W-:Y:S04]  /*743d0*/  STL.64 [R1+0x868], R50 ;  /* 0x0008683201007387 */ /* 0x000fe80000100a00 */
[----:B------:R-:W2:Y:S04]  /*743e0*/  LDL.64 R56, [R1] ;  /* 0x0000000001387983 */ /* 0x000ea80000100a00 */
[----:B0-----:R-:W2:Y:S01]  /*743f0*/  LDL.64 R48, [R1+0x10] ;  /* 0x0000100001307983 */ /* 0x001ea20000100a00 */
[----:B------:R-:W-:Y:S03]  /*74400*/  HMMA.16816.F32.BF16 R28, R40, R20, R28 ;  /* 0x00000014281c723c */ /* 0x000fe6000004181c */
[----:B------:R0:W-:Y:S04]  /*74410*/  STL.64 [R1+0x850], R4 ;  /* 0x0008500401007387 */ /* 0x0001e80000100a00 */
[----:B------:R1:W-:Y:S04]  /*74420*/  STL.64 [R1+0x858], R6 ;  /* 0x0008580601007387 */ /* 0x0003e80000100a00 */
[----:B0-----:R-:W2:Y:S04]  /*74430*/  LDL.LU.64 R4, [R1+0x6fa0] ;  /* 0x006fa00001047983 */ /* 0x001ea80000300a00 */
[----:B------:R-:W-:Y:S04]  /*74440*/  STL [R1+0x6ee4], R3 ;  /* 0x006ee40301007387 */ /* 0x000fe80000100800 */
[----:B------:R-:W-:Y:S04]  /*74450*/  STL [R1+0x6ee0], R18 ;  /* 0x006ee01201007387 */ /* 0x000fe80000100800 */
[----:B------:R0:W-:Y:S01]  /*74460*/  STL.64 [R1+0x840], R28 ;  /* 0x0008401c01007387 */ /* 0x0001e20000100a00 */
[----:B-1----:R-:W-:-:S03]  /*74470*/  IMAD.MOV.U32 R6, RZ, RZ, R21 ;  /* 0x000000ffff067224 */ /* 0x002fc600078e0015 */
[----:B------:R1:W-:Y:S01]  /*74480*/  STL.64 [R1+0x848], R30 ;  /* 0x0008481e01007387 */ /* 0x0003e20000100a00 */
[----:B------:R-:W-:-:S03]  /*74490*/  IMAD.MOV.U32 R14, RZ, RZ, R20 ;  /* 0x000000ffff0e7224 */ /* 0x000fc600078e0014 */
[----:B0-----:R-:W4:Y:S04]  /*744a0*/  LDL.LU.64 R28, [R1+0xdf0] ;  /* 0x000df000011c7983 */ /* 0x001f280000300a00 */
[----:B-1----:R-:W4:Y:S04]  /*744b0*/  LDL.LU.64 R30, [R1+0xdf8] ;  /* 0x000df800011e7983 */ /* 0x002f280000300a00 */
[----:B------:R-:W2:Y:S04]  /*744c0*/  LDL.LU.64 R32, [R1+0xdb0] ;  /* 0x000db00001207983 */ /* 0x000ea80000300a00 */
[----:B------:R-:W2:Y:S04]  /*744d0*/  LDL.LU.64 R34, [R1+0xdb8] ;  /* 0x000db80001227983 */ /* 0x000ea80000300a00 */
[----:B------:R-:W-:Y:S04]  /*744e0*/  STL [R1+0x6eec], R6 ;  /* 0x006eec0601007387 */ /* 0x000fe80000100800 */
[----:B------:R-:W-:Y:S01]  /*744f0*/  STL [R1+0x6ee8], R14 ;  /* 0x006ee80e01007387 */ /* 0x000fe20000100800 */
[----:B------:R-:W-:Y:S01]  /*74500*/  IMAD.MOV.U32 R61, RZ, RZ, R52 ;  /* 0x000000ffff3d7224 */ /* 0x000fe200078e0034 */
[----:B------:R-:W-:Y:S01]  /*74510*/  MOV R7, R53 ;  /* 0x0000003500077202 */ /* 0x000fe20000000f00 */
[----:B---3--:R-:W-:-:S15]  /*74520*/  HMMA.16816.F32.BF16 R8, R40, R52, R8 ;  /* 0x000000342808723c */ /* 0x008fde0000041808 */
[----:B------:R-:W-:-:S08]  /*74530*/  NOP ;  /* 0x0000000000007918 */ /* 0x000fd00000000000 */
[----:B------:R0:W-:Y:S04]  /*74540*/  STL.64 [R1+0x830], R8 ;  /* 0x0008300801007387 */ /* 0x0001e80000100a00 */
[----:B------:R1:W-:Y:S04]  /*74550*/  STL.64 [R1+0x838], R10 ;  /* 0x0008380a01007387 */ /* 0x0003e80000100a00 */
[----:B0-----:R-:W3:Y:S04]  /*74560*/  LDL.LU.64 R8, [R1+0xd80] ;  /* 0x000d800001087983 */ /* 0x001ee80000300a00 */
[----:B-1----:R-:W3:Y:S04]  /*74570*/  LDL.LU.64 R10, [R1+0xd88] ;  /* 0x000d8800010a7983 */ /* 0x002ee80000300a00 */
[----:B------:R-:W3:Y:S04]  /*74580*/  LDL.LU.64 R20, [R1+0xd40] ;  /* 0x000d400001147983 */ /* 0x000ee80000300a00 */
[----:B------:R-:W3:Y:S04]  /*74590*/  LDL.LU.64 R22, [R1+0xd48] ;  /* 0x000d480001167983 */ /* 0x000ee80000300a00 */
[----:B------:R-:W3:Y:S04]  /*745a0*/  LDL.LU.64 R52, [R1+0xd00] ;  /* 0x000d000001347983 */ /* 0x000ee80000300a00 */
[----:B------:R-:W3:Y:S04]  /*745b0*/  LDL.LU.64 R54, [R1+0xd08] ;  /* 0x000d080001367983 */ /* 0x000ee80000300a00 */
[----:B------:R-:W-:Y:S04]  /*745c0*/  STL [R1+0x6ef4], R7 ;  /* 0x006ef40701007387 */ /* 0x000fe80000100800 */
[----:B------:R-:W-:Y:S01]  /*745d0*/  STL [R1+0x6ef0], R61 ;  /* 0x006ef03d01007387 */ /* 0x000fe20000100800 */
[----:B------:R-:W-:-:S02]  /*745e0*/  IMAD.MOV.U32 R19, RZ, RZ, R44 ;  /* 0x000000ffff137224 */ /* 0x000fc400078e002c */
[----:B------:R-:W-:Y:S01]  /*745f0*/  IMAD.MOV.U32 R60, RZ, RZ, R45 ;  /* 0x000000ffff3c7224 */ /* 0x000fe200078e002d */
[C---:B----4-:R-:W-:Y:S06]  /*74600*/  HMMA.16816.F32.BF16 R28, R40.reuse, R44, R28 ;  /* 0x0000002c281c723c */ /* 0x050fec000004181c */
[----:B--2---:R-:W-:Y:S01]  /*74610*/  HMMA.16816.F32.BF16 R32, R40, R36, R32 ;  /* 0x000000242820723c */ /* 0x004fe20000041820 */
[----:B------:R-:W-:-:S15]  /*74620*/  IMAD.MOV.U32 R6, RZ, RZ, R24 ;  /* 0x000000ffff067224 */ /* 0x000fde00078e0018 */
[----:B------:R-:W-:-:S01]  /*74630*/  NOP ;  /* 0x0000000000007918 */ /* 0x000fc20000000000 */
[----:B------:R-:W-:Y:S04]  /*74640*/  STL.64 [R1+0x820], R28 ;  /* 0x0008201c01007387 */ /* 0x000fe80000100a00 */
[----:B------:R0:W-:Y:S01]  /*74650*/  STL.64 [R1+0x828], R30 ;  /* 0x0008281e01007387 */ /* 0x0001e20000100a00 */
[----:B------:R-:W-:-:S03]  /*74660*/  IMAD.MOV.U32 R14, RZ, RZ, R25 ;  /* 0x000000ffff0e7224 */ /* 0x000fc600078e0019 */
[----:B0-----:R-:W2:Y:S04]  /*74670*/  LDL.LU.64 R30, [R1+0x6f98] ;  /* 0x006f9800011e7983 */ /* 0x001ea80000300a00 */
[----:B------:R-:W4:Y:S04]  /*74680*/  LDL.LU.64 R28, [R1+0x6f90] ;  /* 0x006f9000011c7983 */ /* 0x000f280000300a00 */
[----:B------:R-:W2:Y:S04]  /*74690*/  LDL.LU.64 R44, [R1+0xcd0] ;  /* 0x000cd000012c7983 */ /* 0x000ea80000300a00 */
[----:B------:R-:W2:Y:S04]  /*746a0*/  LDL.LU.64 R46, [R1+0xcd8] ;  /* 0x000cd800012e7983 */ /* 0x000ea80000300a00 */
[----:B------:R-:W-:Y:S04]  /*746b0*/  STL.64 [R1+0x810], R32 ;  /* 0x0008102001007387 */ /* 0x000fe80000100a00 */
[----:B------:R0:W-:Y:S01]  /*746c0*/  STL.64 [R1+0x818], R34 ;  /* 0x0008182201007387 */ /* 0x0001e20000100a00 */
[----:B------:R-:W-:-:S03]  /*746d0*/  IMAD.MOV.U32 R7, RZ, RZ, R48 ;  /* 0x000000ffff077224 */ /* 0x000fc600078e0030 */
[----:B0-----:R-:W4:Y:S04]  /*746e0*/  LDL.LU.64 R34, [R1+0x6f88] ;  /* 0x006f880001227983 */ /* 0x001f280000300a00 */
[----:B------:R-:W4:Y:S04]  /*746f0*/  LDL.LU.64 R32, [R1+0x6f80] ;  /* 0x006f800001207983 */ /* 0x000f280000300a00 */
[----:B------:R-:W4:Y:S01]  /*74700*/  LDL.LU.64 R38, [R1+0x6f78] ;  /* 0x006f780001267983 */ /* 0x000f220000300a00 */
[----:B------:R-:W-:Y:S02]  /*74710*/  IMAD.MOV.U32 R61, RZ, RZ, R49 ;  /* 0x000000ffff3d7224 */ /* 0x000fe400078e0031 */
[----:B------:R-:W-:-:S02]  /*74720*/  IMAD.MOV.U32 R2, RZ, RZ, R56 ;  /* 0x000000ffff027224 */ /* 0x000fc400078e0038 */
[----:B------:R-:W-:Y:S01]  /*74730*/  IMAD.MOV.U32 R0, RZ, RZ, R57 ;  /* 0x000000ffff007224 */ /* 0x000fe200078e0039 */
[C---:B---3--:R-:W-:Y:S06]  /*74740*/  HMMA.16816.F32.BF16 R8, R40.reuse, R24, R8 ;  /* 0x000000182808723c */ /* 0x048fec0000041808 */
[C---:B------:R-:W-:Y:S06]  /*74750*/  HMMA.16816.F32.BF16 R20, R40.reuse, R48, R20 ;  /* 0x000000302814723c */ /* 0x040fec0000041814 */
[C---:B------:R-:W-:Y:S11]  /*74760*/  HMMA.16816.F32.BF16 R52, R40.reuse, R56, R52 ;  /* 0x000000382834723c */ /* 0x040ff60000041834 */
[----:B------:R0:W-:Y:S04]  /*74770*/  STL.64 [R1+0x800], R8 ;  /* 0x0008000801007387 */ /* 0x0001e80000100a00 */
[----:B------:R-:W-:Y:S04]  /*74780*/  STL.64 [R1+0x808], R10 ;  /* 0x0008080a01007387 */ /* 0x000fe80000100a00 */
[----:B0-----:R-:W3:Y:S04]  /*74790*/  LDL.LU.64 R8, [R1+0x6f70] ;  /* 0x006f700001087983 */ /* 0x001ee80000300a00 */
[----:B------:R-:W4:Y:S04]  /*747a0*/  LDL.LU.64 R24, [R1+0xc50] ;  /* 0x000c500001187983 */ /* 0x000f280000300a00 */
[----:B------:R-:W4:Y:S04]  /*747b0*/  LDL.LU.64 R26, [R1+0xc58] ;  /* 0x000c5800011a7983 */ /* 0x000f280000300a00 */
[----:B------:R0:W-:Y:S04]  /*747c0*/  STL.64 [R1+0x7f0], R20 ;  /* 0x0007f01401007387 */ /* 0x0001e80000100a00 */
[----:B------:R-:W-:Y:S04]  /*747d0*/  STL.64 [R1+0x7f8], R22 ;  /* 0x0007f81601007387 */ /* 0x000fe80000100a00 */
[----:B0-----:R-:W3:Y:S04]  /*747e0*/  LDL.LU.64 R20, [R1+0x6f68] ;  /* 0x006f680001147983 */ /* 0x001ee80000300a00 */
[----:B------:R-:W3:Y:S04]  /*747f0*/  LDL.LU.64 R50, [R1+0x6f60] ;  /* 0x006f600001327983 */ /* 0x000ee80000300a00 */
[----:B------:R-:W4:Y:S04]  /*74800*/  LDL.LU.64 R48, [R1+0x6f58] ;  /* 0x006f580001307983 */ /* 0x000f280000300a00 */
[----:B------:R-:W-:Y:S04]  /*74810*/  STL.64 [R1+0x7e0], R52 ;  /* 0x0007e03401007387 */ /* 0x000fe80000100a00 */
[----:B------:R0:W-:Y:S04]  /*74820*/  STL.64 [R1+0x7e8], R54 ;  /* 0x0007e83601007387 */ /* 0x0001e80000100a00 */
[----:B0-----:R-:W3:Y:S04]  /*74830*/  LDL.LU.64 R54, [R1+0x6f50] ;  /* 0x006f500001367983 */ /* 0x001ee80000300a00 */
[----:B------:R-:W4:Y:S04]  /*74840*/  LDL.LU.64 R52, [R1+0x6f48] ;  /* 0x006f480001347983 */ /* 0x000f280000300a00 */
[----:B------:R-:W3:Y:S04]  /*74850*/  LDL.LU.64 R58, [R1+0x6f40] ;  /* 0x006f4000013a7983 */ /* 0x000ee80000300a00 */
[----:B------:R-:W2:Y:S02]  /*74860*/  LDL.LU.64 R56, [R1+0x6f38] ;  /* 0x006f380001387983 */ /* 0x000ea40000300a00 */
[----:B--2---:R-:W-:-:S15]  /*74870*/  HMMA.16816.F32.BF16 R44, R40, R56, R44 ;  /* 0x00000038282c723c */ /* 0x004fde000004182c */
[----:B------:R-:W-:-:S08]  /*74880*/  NOP ;  /* 0x0000000000007918 */ /* 0x000fd00000000000 */
[----:B------:R0:W-:Y:S04]  /*74890*/  STL.64 [R1+0x7d0], R44 ;  /* 0x0007d02c01007387 */ /* 0x0001e80000100a00 */
[----:B------:R1:W-:Y:S04]  /*748a0*/  STL.64 [R1+0x7d8], R46 ;  /* 0x0007d82e01007387 */ /* 0x0003e80000100a00 */
[----:B0-----:R-:W2:Y:S04]  /*748b0*/  LDL.LU.64 R44, [R1+0xc20] ;  /* 0x000c2000012c7983 */ /* 0x001ea80000300a00 */
[----:B-1----:R-:W2:Y:S04]  /*748c0*/  LDL.LU.64 R46, [R1+0xc28] ;  /* 0x000c2800012e7983 */ /* 0x002ea80000300a00 */
[----:B---3--:R-:W-:Y:S04]  /*748d0*/  STL.64 [R1+0x6e08], R58 ;  /* 0x006e083a01007387 */ /* 0x008fe80000100a00 */
[----:B------:R0:W-:Y:S04]  /*748e0*/  STL.64 [R1+0x6e00], R56 ;  /* 0x006e003801007387 */ /* 0x0001e80000100a00 */
[----:B0-----:R-:W3:Y:S04]  /*748f0*/  LDL.LU.64 R56, [R1+0xc90] ;  /* 0x000c900001387983 */ /* 0x001ee80000300a00 */
[----:B------:R-:W3:Y:S04]  /*74900*/  LDL.LU.64 R58, [R1+0xc98] ;  /* 0x000c9800013a7983 */ /* 0x000ee80000300a00 */
[----:B------:R-:W-:Y:S04]  /*74910*/  STL.64 [R1+0x6df8], R54 ;  /* 0x006df83601007387 */ /* 0x000fe80000100a00 */
[----:B----4-:R0:W-:Y:S01]  /*74920*/  STL.64 [R1+0x6df0], R52 ;  /* 0x006df03401007387 */ /* 0x0101e20000100a00 */
[----:B------:R-:W-:-:S02]  /*74930*/  IMAD.MOV.U32 R3, RZ, RZ, R36 ;  /* 0x000000ffff037224 */ /* 0x000fc400078e0024 */
[----:B------:R-:W-:Y:S01]  /*74940*/  IMAD.MOV.U32 R18, RZ, RZ, R37 ;  /* 0x000000ffff127224 */ /* 0x000fe200078e0025 */
[C---:B---3--:R-:W-:Y:S06]  /*74950*/  HMMA.16816.F32.BF16 R56, R40.reuse, R52, R56 ;  /* 0x000000342838723c */ /* 0x048fec0000041838 */
[----:B0-----:R-:W-:-:S15]  /*74960*/  HMMA.16816.F32.BF16 R52, R40, R48, R24 ;  /* 0x000000302834723c */ /* 0x001fde0000041818 */
[----:B------:R-:W-:-:S02]  /*74970*/  NOP ;  /* 0x0000000000007918 */ /* 0x000fc40000000000 */
[----:B------:R0:W-:Y:S04]  /*74980*/  STL.64 [R1+0x7c0], R56 ;  /* 0x0007c03801007387 */ /* 0x0001e80000100a00 */
[----:B------:R1:W-:Y:S04]  /*74990*/  STL.64 [R1+0x7c8], R58 ;  /* 0x0007c83a01007387 */ /* 0x0003e80000100a00 */
[----:B------:R-:W3:Y:S04]  /*749a0*/  LDL.LU.64 R24, [R1+0xbe0] ;  /* 0x000be00001187983 */ /* 0x000ee80000300a00 */
[----:B------:R-:W3:Y:S04]  /*749b0*/  LDL.LU.64 R26, [R1+0xbe8] ;  /* 0x000be800011a7983 */ /* 0x000ee80000300a00 */
[----:B------:R4:W-:Y:S04]  /*749c0*/  STL.64 [R1+0x7b0], R52 ;  /* 0x0007b03401007387 */ /* 0x0009e80000100a00 */
[----:B------:R2:W-:Y:S04]  /*749d0*/  STL.64 [R1+0x7b8], R54 ;  /* 0x0007b83601007387 */ /* 0x0005e80000100a00 */
[----:B0-----:R-:W3:Y:S04]  /*749e0*/  LDL.LU.64 R56, [R1+0xba0] ;  /* 0x000ba00001387983 */ /* 0x001ee80000300a00 */
[----:B-1----:R-:W3:Y:S04]  /*749f0*/  LDL.LU.64 R58, [R1+0xba8] ;  /* 0x000ba800013a7983 */ /* 0x002ee80000300a00 */
[----:B----4-:R-:W4:Y:S04]  /*74a00*/  LDL.LU.64 R52, [R1+0xb70] ;  /* 0x000b700001347983 */ /* 0x010f280000300a00 */
[----:B--2---:R-:W4:Y:S04]  /*74a10*/  LDL.LU.64 R54, [R1+0xb78] ;  /* 0x000b780001367983 */ /* 0x004f280000300a00 */
[----:B------:R-:W2:Y:S01]  /*74a20*/  LDL.64 R36, [R1+0x130] ;  /* 0x0001300001247983 */ /* 0x000ea20000100a00 */
[----:B------:R-:W-:-:S15]  /*74a30*/  HMMA.16816.F32.BF16 R44, R40, R32, R44 ;  /* 0x00000020282c723c */ /* 0x000fde000004182c */
[----:B------:R-:W-:-:S09]  /*74a40*/  NOP ;  /* 0x0000000000007918 */ /* 0x000fd20000000000 */
[----:B------:R-:W-:Y:S02]  /*74a50*/  IMAD.MOV.U32 R11, RZ, RZ, R45 ;  /* 0x000000ffff0b7224 */ /* 0x000fe400078e002d */
[----:B------:R-:W-:Y:S02]  /*74a60*/  IMAD.MOV.U32 R10, RZ, RZ, R44 ;  /* 0x000000ffff0a7224 */ /* 0x000fe400078e002c */
[----:B------:R-:W-:Y:S02]  /*74a70*/  IMAD.MOV.U32 R22, RZ, RZ, R46 ;  /* 0x000000ffff167224 */ /* 0x000fe400078e002e */
[----:B------:R-:W-:Y:S01]  /*74a80*/  IMAD.MOV.U32 R23, RZ, RZ, R47 ;  /* 0x000000ffff177224 */ /* 0x000fe200078e002f */
[C---:B---3--:R-:W-:Y:S01]  /*74a90*/  HMMA.16816.F32.BF16 R24, R40.reuse, R28, R24 ;  /* 0x0000001c2818723c */ /* 0x048fe20000041818 */
[----:B--2---:R0:W-:Y:S04]  /*74aa0*/  STL.64 [R1+0x6f28], R36 ;  /* 0x006f282401007387 */ /* 0x0041e80000100a00 */
[----:B0-----:R-:W2:Y:S04]  /*74ab0*/  LDL.64 R36, [R1+0x140] ;  /* 0x0001400001247983 */ /* 0x001ea80000100a00 */
[----:B------:R-:W-:Y:S04]  /*74ac0*/  STL.64 [R1+0x6e18], R50 ;  /* 0x006e183201007387 */ /* 0x000fe80000100a00 */
[----:B------:R0:W-:Y:S04]  /*74ad0*/  STL.64 [R1+0x6e10], R48 ;  /* 0x006e103001007387 */ /* 0x0001e80000100a00 */
[----:B0-----:R-:W3:Y:S04]  /*74ae0*/  LDL.LU.64 R48, [R1+0xb30] ;  /* 0x000b300001307983 */ /* 0x001ee80000300a00 */
[----:B------:R-:W3:Y:S04]  /*74af0*/  LDL.LU.64 R50, [R1+0xb38] ;  /* 0x000b380001327983 */ /* 0x000ee80000300a00 */
[----:B------:R-:W2:Y:S04]  /*74b00*/  LDL.LU.64 R44, [R1+0xaf0] ;  /* 0x000af000012c7983 */ /* 0x000ea80000300a00 */
[----:B------:R-:W2:Y:S04]  /*74b10*/  LDL.LU.64 R46, [R1+0xaf8] ;  /* 0x000af800012e7983 */ /* 0x000ea80000300a00 */
[----:B------:R-:W-:Y:S04]  /*74b20*/  STL [R1+0x6dec], R33 ;  /* 0x006dec2101007387 */ /* 0x000fe80000100800 */
[----:B------:R-:W-:Y:S04]  /*74b30*/  STL [R1+0x6cf4], R11 ;  /* 0x006cf40b01007387 */ /* 0x000fe80000100800 */
[----:B------:R-:W-:Y:S04]  /*74b40*/  STL [R1+0x6cf0], R10 ;  /* 0x006cf00a01007387 */ /* 0x000fe80000100800 */
[----:B------:R0:W-:Y:S04]  /*74b50*/  STL.64 [R1+0x790], R24 ;  /* 0x0007901801007387 */ /* 0x0001e80000100a00 */
[----:B------:R-:W-:Y:S04]  /*74b60*/  STL.64 [R1+0x798], R26 ;  /* 0x0007981a01007387 */ /* 0x000fe80000100a00 */
[----:B0-----:R-:W3:Y:S01]  /*74b70*/  LDL.LU.64 R24, [R1+0x6f30] ;  /* 0x006f300001187983 */ /* 0x001ee20000300a00 */
[C---:B----4-:R-:W-:Y:S06]  /*74b80*/  HMMA.16816.F32.BF16 R52, R40.reuse, R20, R52 ;  /* 0x000000142834723c */ /* 0x050fec0000041834 */
[----:B---3--:R-:W-:-:S15]  /*74b90*/  HMMA.16816.F32.BF16 R56, R40, R24, R56 ;  /* 0x000000182838723c */ /* 0x008fde0000041838 */
[----:B------:R-:W-:-:S08]  /*74ba0*/  NOP ;  /* 0x0000000000007918 */ /* 0x000fd00000000000 */
[----:B------:R0:W-:Y:S04]  /*74bb0*/  STL.64 [R1+0x780], R56 ;  /* 0x0007803801007387 */ /* 0x0001e80000100a00 */
[----:B------:R1:W-:Y:S04]  /*74bc0*/  STL.64 [R1+0x788], R58 ;  /* 0x0007883a01007387 */ /* 0x0003e80000100a00 */
[----:B0-----:R-:W3:Y:S04]  /*74bd0*/  LDL.LU.64 R56, [R1+0xa80] ;  /* 0x000a800001387983 */ /* 0x001ee80000300a00 */
[----:B-1----:R-:W3:Y:S04]  /*74be0*/  LDL.LU.64 R58, [R1+0xa88] ;  /* 0x000a8800013a7983 */ /* 0x002ee80000300a00 */
[----:B------:R0:W-:Y:S04]  /*74bf0*/  STL.64 [R1+0x770], R52 ;  /* 0x0007703401007387 */ /* 0x0001e80000100a00 */
[----:B------:R1:W-:Y:S04]  /*74c00*/  STL.64 [R1+0x778], R54 ;  /* 0x0007783601007387 */ /* 0x0003e80000100a00 */
[----:B0-----:R-:W4:Y:S04]  /*74c10*/  LDL.LU.64 R52, [R1+0x920] ;  /* 0x0009200001347983 */ /* 0x001f280000300a00 */
[----:B-1----:R-:W4:Y:S04]  /*74c20*/  LDL.LU.64 R54, [R1+0x928] ;  /* 0x0009280001367983 */ /* 0x002f280000300a00 */
[----:B------:R-:W-:Y:S04]  /*74c30*/  STL.64 [R1+0x6de0], R22 ;  /* 0x006de01601007387 */ /* 0x000fe80000100a00 */
[----:B------:R0:W-:Y:S02]  /*74c40*/  STL.64 [R1+0x6dd8], R20 ;  /* 0x006dd81401007387 */ /* 0x0001e40000100a00 */
[----:B0-----:R-:W-:-:S02]  /*74c50*/  IMAD.MOV.U32 R20, RZ, RZ, R39 ;  /* 0x000000ffff147224 */ /* 0x001fc400078e0027 */
[----:B------:R-:W-:-:S05]  /*74c60*/  IMAD.MOV.U32 R21, RZ, RZ, R38 ;  /* 0x000000ffff157224 */ /* 0x000fca00078e0026 */
[----:B------:R0:W-:Y:S04]  /*74c70*/  STL.64 [R1+0x6f08], R20 ;  /* 0x006f081401007387 */ /* 0x0001e80000100a00 */
[----:B0-----:R-:W4:Y:S04]  /*74c80*/  LDL.LU.64 R20, [R1+0xac0] ;  /* 0x000ac00001147983 */ /* 0x001f280000300a00 */
[----:B------:R-:W4:Y:S01]  /*74c90*/  LDL.LU.64 R22, [R1+0xac8] ;  /* 0x000ac80001167983 */ /* 0x000f220000300a00 */
[----:B------:R-:W-:-:S15]  /*74ca0*/  HMMA.16816.F32.BF16 R48, R40, R16, R48 ;  /* 0x000000102830723c */ /* 0x000fde0000041830 */
[----:B------:R-:W-:-:S08]  /*74cb0*/  NOP ;  /* 0x0000000000007918 */ /* 0x000fd00000000000 */
[----:B------:R-:W-:Y:S04]  /*74cc0*/  STL.64 [R1+0x760], R48 ;  /* 0x0007603001007387 */ /* 0x000fe80000100a00 */
[----:B------:R2:W-:Y:S02]  /*74cd0*/  STL.64 [R1+0x768], R50 ;  /* 0x0007683201007387 */ /* 0x0005e40000100a00 */
[----:B--2---:R-:W-:Y:S02]  /*74ce0*/  HMMA.16816.F32.BF16 R48, R40, R12, R44 ;  /* 0x0000000c2830723c */ /* 0x004fe4000004182c */
[----:B------:R-:W2:Y:S04]  /*74cf0*/  LDL.LU.64 R44, [R1+0x910] ;  /* 0x00091000012c7983 */ /* 0x000ea80000300a00 */
[----:B------:R-:W2:Y:S01]  /*74d00*/  LDL.LU.64 R46, [R1+0x918] ;  /* 0x00091800012e7983 */ /* 0x000ea20000300a00 */
[----:B------:R-:W-:-:S02]  /*74d10*/  IMAD.MOV.U32 R33, RZ, RZ, R36 ;  /* 0x000000ffff217224 */ /* 0x000fc400078e0024 */
[----:B------:R-:W-:-:S14]  /*74d20*/  IMAD.MOV.U32 R15, RZ, RZ, R37 ;  /* 0x000000ffff0f7224 */ /* 0x000fdc00078e0025 */
[----:B------:R0:W-:Y:S04]  /*74d30*/  STL.64 [R1+0x750], R48 ;  /* 0x0007503001007387 */ /* 0x0001e80000100a00 */
[----:B------:R-:W-:Y:S01]  /*74d40*/  STL.64 [R1+0x758], R50 ;  /* 0x0007583201007387 */ /* 0x000fe20000100a00 */
[----:B0-----:R-:W-:Y:S01]  /*74d50*/  MOV R49, R30 ;  /* 0x0000001e00317202 */ /* 0x001fe20000000f00 */
[C---:B---3--:R-:W-:Y:S06]  /*74d60*/  HMMA.16816.F32.BF16 R56, R40.reuse, R4, R56 ;  /* 0x000000042838723c */ /* 0x048fec0000041838 */
[C---:B----4-:R-:W-:Y:S06]  /*74d70*/  HMMA.16816.F32.BF16 R52, R40.reuse, R36, R52 ;  /* 0x000000242834723c */ /* 0x050fec0000041834 */
[----:B------:R-:W-:-:S15]  /*74d80*/  HMMA.16816.F32.BF16 R20, R40, R8, R20 ;  /* 0x000000082814723c */ /* 0x000fde0000041814 */
[----:B------:R-:W-:-:S09]  /*74d90*/  NOP ;  /* 0x0000000000007918 */ /* 0x000fd20000000000 */
[----:B------:R-:W-:Y:S01]  /*74da0*/  IMAD.MOV.U32 R30, RZ, RZ, R23 ;  /* 0x000000ffff1e7224 */ /* 0x000fe200078e0017 */
[----:B------:R0:W-:Y:S04]  /*74db0*/  STL.64 [R1+0x740], R20 ;  /* 0x0007401401007387 */ /* 0x0001e80000100a00 */
[----:B------:R1:W-:Y:S04]  /*74dc0*/  STL [R1+0x748], R22 ;  /* 0x0007481601007387 */ /* 0x0003e80000100800 */
[----:B------:R-:W-:Y:S04]  /*74dd0*/  STL [R1+0x6aa0], R30 ;  /* 0x006aa01e01007387 */ /* 0x000fe80000100800 */
[----:B0-----:R-:W3:Y:S04]  /*74de0*/  LDL.LU.64 R20, [R1+0x10f0] ;  /* 0x0010f00001147983 */ /* 0x001ee80000300a00 */
[----:B-1----:R-:W3:Y:S04]  /*74df0*/  LDL.LU.64 R22, [R1+0x10f8] ;  /* 0x0010f80001167983 */ /* 0x002ee80000300a00 */
[----:B------:R0:W-:Y:S04]  /*74e00*/  STL.64 [R1+0x730], R56 ;  /* 0x0007303801007387 */ /* 0x0001e80000100a00 */
[----:B------:R-:W-:Y:S04]  /*74e10*/  STL.64 [R1+0x738], R58 ;  /* 0x0007383a01007387 */ /* 0x000fe80000100a00 */
[----:B------:R-:W2:Y:S01]  /*74e20*/  LDL.LU.64 R36, [R1+0x6f28] ;  /* 0x006f280001247983 */ /* 0x000ea20000300a00 */
[----:B0-----:R-:W-:-:S02]  /*74e30*/  IMAD.MOV.U32 R57, RZ, RZ, R31 ;  /* 0x000000ffff397224 */ /* 0x001fc400078e001f */
[----:B------:R-:W-:Y:S01]  /*74e40*/  IMAD.MOV.U32 R31, RZ, RZ, R52 ;  /* 0x000000ffff1f7224 */ /* 0x000fe200078e0034 */
[----:B------:R0:W-:Y:S04]  /*74e50*/  STL [R1+0x724], R53 ;  /* 0x0007243501007387 */ /* 0x0001e80000100800 */
[----:B------:R-:W-:Y:S04]  /*74e60*/  STL.64 [R1+0x728], R54 ;  /* 0x0007283601007387 */ /* 0x000fe80000100a00 */
[----:B0-----:R-:W4:Y:S04]  /*74e70*/  LDL.64 R52, [R1+0xe0] ;  /* 0x0000e00001347983 */ /* 0x001f280000100a00 */
[----:B------:R-:W-:Y:S01]  /*74e80*/  STL [R1+0x6aa4], R31 ;  /* 0x006aa41f01007387 */ /* 0x000fe20000100800 */
[----:B--2---:R-:W-:Y:S03]  /*74e90*/  HMMA.16816.F32.BF16 R40, R40, R36, R44 ;  /* 0x000000242828723c */ /* 0x004fe6000004182c */
[----:B------:R-:W3:Y:S03]  /*74ea0*/  LDL.LU.64 R44, [R1+0x6f20] ;  /* 0x006f2000012c7983 */ /* 0x000ee60000300a00 */
[----:B------:R-:W-:-:S02]  /*74eb0*/  IMAD.MOV.U32 R27, RZ, RZ, R36 ;  /* 0x000000ffff1b7224 */ /* 0x000fc400078e0024 */
[----:B------:R-:W-:-:S15]  /*74ec0*/  IMAD.MOV.U32 R26, RZ, RZ, R37 ;  /* 0x000000ffff1a7224 */ /* 0x000fde00078e0025 */
[----:B------:R0:W-:Y:S04]  /*74ed0*/  STL.64 [R1+0x360], R40 ;  /* 0x0003602801007387 */ /* 0x0001e80000100a00 */
[----:B------:R1:W-:Y:S04]  /*74ee0*/  STL.64 [R1+0x368], R42 ;  /* 0x0003682a01007387 */ /* 0x0003e80000100a00 */
[----:B------:R-:W3:Y:S04]  /*74ef0*/  LDL.LU.64 R38, [R1+0x6f18] ;  /* 0x006f180001267983 */ /* 0x000ee80000300a00 */
[----:B------:R-:W3:Y:S04]  /*74f00*/  LDL.LU.64 R36, [R1+0x6f10] ;  /* 0x006f100001247983 */ /* 0x000ee80000300a00 */
[----:B0-----:R-:W2:Y:S04]  /*74f10*/  LDL.LU.64 R40, [R1+0x1090] ;  /* 0x0010900001287983 */ /* 0x001ea80000300a00 */
[----:B-1----:R-:W2:Y:S04]  /*74f20*/  LDL.LU.64 R42, [R1+0x1098] ;  /* 0x00109800012a7983 */ /* 0x002ea80000300a00 */
[----:B------:R-:W-:Y:S04]  /*74f30*/  STL.64 [R1+0x6e28], R26 ;  /* 0x006e281a01007387 */ /* 0x000fe80000100a00 */
[----:B------:R0:W-:Y:S04]  /*74f40*/  STL.64 [R1+0x6e20], R24 ;  /* 0x006e201801007387 */ /* 0x0001e80000100a00 */
[----:B0-----:R-:W4:Y:S04]  /*74f50*/  LDL.LU.64 R24, [R1+0x10b0] ;  /* 0x0010b00001187983 */ /* 0x001f280000300a00 */
[----:B------:R-:W4:Y:S01]  /*74f60*/  LDL.LU.64 R26, [R1+0x10b8] ;  /* 0x0010b800011a7983 */ /* 0x000f220000300a00 */
[----:B---3--:R-:W-:Y:S03]  /*74f70*/  HMMA.16816.F32.BF16 R44, R36, R44, R20 ;  /* 0x0000002c242c723c */ /* 0x008fe60000041814 */
[----:B------:R-:W4:-:S15]  /*74f80*/  LDL.LU.64 R20, [R1+0x6f08] ;  /* 0x006f080001147983 */ /* 0x000f1e0000300a00 */
[----:B------:R-:W-:-:S05]  /*74f90*/  NOP ;  /* 0x0000000000007918 */ /* 0x000fca0000000000 */
[----:B------:R-:W-:Y:S04]  /*74fa0*/  STL.64 [R1+0x350], R44 ;  /* 0x0003502c01007387 */ /* 0x000fe80000100a00 */
[----:B------:R0:W-:Y:S04]  /*74fb0*/  STL.64 [R1+0x358], R46 ;  /* 0x0003582e01007387 */ /* 0x0001e80000100a00 */
[----:B0-----:R-:W3:Y:S04]  /*74fc0*/  LDL.LU R46, [R1+0x6f00] ;  /* 0x006f0000012e7983 */ /* 0x001ee80000300800 */
[----:B------:R-:W2:Y:S01]  /*74fd0*/  LDL.LU.64 R44, [R1+0x6ef8] ;  /* 0x006ef800012c7983 */ /* 0x000ea20000300a00 */
[----:B----4-:R-:W-:-:S15]  /*74fe0*/  HMMA.16816.F32.BF16 R20, R36, R20, R24 ;  /* 0x000000142414723c */ /* 0x010fde0000041818 */
[----:B------:R-:W-:-:S09]  /*74ff0*/  NOP ;  /* 0x0000000000007918 */ /* 0x000fd20000000000 */
[----:B------:R-:W-:Y:S01]  /*75000*/  IMAD.MOV.U32 R30, RZ, RZ, R23 ;  /* 0x000000ffff1e7224 */ /* 0x000fe200078e0017 */
[----:B------:R0:W-:Y:S01]  /*75010*/  STL.64 [R1+0x340], R20 ;  /* 0x0003401401007387 */ /* 0x0001e20000100a00 */
[----:B------:R-:W-:-:S03]  /*75020*/  IMAD.MOV.U32 R31, RZ, RZ, R22 ;  /* 0x000000ffff1f7224 */ /* 0x000fc600078e0016 */
[----:B------:R-:W4:Y:S04]  /*75030*/  LDL.LU.64 R24, [R1+0x1050] ;  /* 0x0010500001187983 */ /* 0x000f280000300a00 */
[----:B------:R-:W4:Y:S04]  /*75040*/  LDL.LU.64 R26, [R1+0x1058] ;  /* 0x00105800011a7983 */ /* 0x000f280000300a00 */
[----:B------:R1:W-:Y:S04]  /*75050*/  STL [R1+0x6ab4], R30 ;  /* 0x006ab41e01007387 */ /* 0x0003e80000100800 */
[----:B------:R1:W-:Y:S04]  /*75060*/  STL [R1+0x6ab0], R31 ;  /* 0x006ab01f01007387 */ /* 0x0003e80000100800 */
[----:B0-----:R-:W4:Y:S04]  /*75070*/  LDL.LU.64 R20, [R1+0x1020] ;  /* 0x0010200001147983 */ /* 0x001f280000300a00 */
[----:B------:R-:W4:Y:S01]  /*75080*/  LDL.LU.64 R22, [R1+0x1028] ;  /* 0x0010280001167983 */ /* 0x000f220000300a00 */
[----:B--2---:R-:W-:-:S04]  /*75090*/  LOP3.LUT R10, R44, 0x10, R45, 0x78, !PT ;  /* 0x000000102c0a7812 */ /* 0x004fc800078e782d */
[----:B---3--:R-:W-:-:S04]  /*750a0*/  LOP3.LUT R10, R10, 0x400, R46, 0xf8, !PT ;  /* 0x000004000a0a7812 */ /* 0x008fc800078ef82e */
[----:B------:R-:W-:-:S05]  /*750b0*/  LOP3.LUT R10, R10, 0x40, RZ, 0x3c, !PT ;  /* 0x000000400a0a7812 */ /* 0x000fca00078e3cff */
[----:B------:R-:W0:Y:S01]  /*750c0*/  LDSM.16.MT88.4 R44, [R10+UR4+0x10000] ;  /* 0x010000040a2c783b */ /* 0x000e220008004200 */
[----:B------:R-:W-:Y:S02]  /*750d0*/  IMAD.MOV.U32 R48, RZ, RZ, R35 ;  /* 0x000000ffff307224 */ /* 0x000fe400078e0023 */
[----:B------:R-:W-:-:S05]  /*750e0*/  IMAD.MOV.U32 R56, RZ, RZ, R34 ;  /* 0x000000ffff387224 */ /* 0x000fca00078e0022 */
[----:B------:R-:W-:-:S15]  /*750f0*/  HMMA.16816.F32.BF16 R40, R36, R48, R40 ;  /* 0x000000302428723c */ /* 0x000fde0000041828 */
[----:B------:R-:W-:-:S09]  /*75100*/  NOP ;  /* 0x0000000000007918 */ /* 0x000fd20000000000 */
[----:B------:R-:W-:Y:S02]  /*75110*/  IMAD.MOV.U32 R34, RZ, RZ, R42 ;  /* 0x000000ffff227224 */ /* 0x000fe400078e002a */
[----:B------:R-:W-:Y:S02]  /*75120*/  IMAD.MOV.U32 R35, RZ, RZ, R43 ;  /* 0x000000ffff237224 */ /* 0x000fe400078e002b */
[----:B-1----:R-:W-:Y:S02]  /*75130*/  IMAD.MOV.U32 R30, RZ, RZ, R40 ;  /* 0x000000ffff1e7224 */ /* 0x002fe400078e0028 */
[----:B------:R-:W-:Y:S01]  /*75140*/  IMAD.MOV.U32 R31, RZ, RZ, R41 ;  /* 0x000000ffff1f7224 */ /* 0x000fe200078e0029 */
[----:B0-----:R-:W-:Y:S04]  /*75150*/  STL.64 [R1+0x6e38], R46 ;  /* 0x006e382e01007387 */ /* 0x001fe80000100a00 */
[----:B------:R0:W-:Y:S04]  /*75160*/  STL.64 [R1+0x6e30], R44 ;  /* 0x006e302c01007387 */ /* 0x0001e80000100a00 */
[----:B0-----:R-:W2:Y:S04]  /*75170*/  LDL.64 R44, [R1+0xd0] ;  /* 0x0000d000012c7983 */ /* 0x001ea80000100a00 */
[----:B------:R-:W-:Y:S04]  /*75180*/  STL.64 [R1+0x6e58], R34 ;  /* 0x006e582201007387 */ /* 0x000fe80000100a00 */
[----:B------:R-:W-:Y:S04]  /*75190*/  STL.64 [R1+0x6e50], R32 ;  /* 0x006e502001007387 */ /* 0x000fe80000100a00 */
[----:B------:R-:W-:Y:S04]  /*751a0*/  STL.64 [R1+0x6e48], R30 ;  /* 0x006e481e01007387 */ /* 0x000fe80000100a00 */
[----:B------:R0:W-:Y:S02]  /*751b0*/  STL.64 [R1+0x6e40], R28 ;  /* 0x006e401c01007387 */ /* 0x0001e40000100a00 */
[----:B0-----:R-:W-:-:S02]  /*751c0*/  IMAD.MOV.U32 R28, RZ, RZ, R6 ;  /* 0x000000ffff1c7224 */ /* 0x001fc400078e0006 */
[----:B------:R-:W-:Y:S01]  /*751d0*/  IMAD.MOV.U32 R29, RZ, RZ, R14 ;  /* 0x000000ffff1d7224 */ /* 0x000fe200078e000e */
[C---:B----4-:R-:W-:Y:S06]  /*751e0*/  HMMA.16816.F32.BF16 R24, R36.reuse, R56, R24 ;  /* 0x000000382418723c */ /* 0x050fec0000041818 */
[----:B------:R-:W-:Y:S01]  /*751f0*/  HMMA.16816.F32.BF16 R20, R36, R52, R20 ;  /* 0x000000342414723c */ /* 0x000fe20000041814 */
[----:B------:R-:W-:Y:S02]  /*75200*/  IMAD.MOV.U32 R56, RZ, RZ, R2 ;  /* 0x000000ffff387224 */ /* 0x000fe400078e0002 */
[----:B------:R-:W-:-:S14]  /*75210*/  IMAD.MOV.U32 R57, RZ, RZ, R0 ;  /* 0x000000ffff397224 */ /* 0x000fdc00078e0000 */
[----:B------:R0:W-:Y:S04]  /*75220*/  STL.64 [R1+0x700], R24 ;  /* 0x0007001801007387 */ /* 0x0001e80000100a00 */
[----:B------:R-:W-:Y:S04]  /*75230*/  STL.64 [R1+0x708], R26 ;  /* 0x0007081a01007387 */ /* 0x000fe80000100a00 */
[----:B------:R-:W3:Y:S04]  /*75240*/  LDL.64 R40, [R1+0xc0] ;  /* 0x0000c00001287983 */ /* 0x000ee80000100a00 */
[----:B------:R-:W-:Y:S04]  /*75250*/  STL.64 [R1+0x6e60], R56 ;  /* 0x006e603801007387 */ /* 0x000fe80000100a00 */
[----:B------:R-:W-:Y:S04]  /*75260*/  STL.64 [R1+0x6f0], R20 ;  /* 0x0006f01401007387 */ /* 0x000fe80000100a00 */
[----:B------:R-:W-:Y:S04]  /*75270*/  STL.64 [R1+0x6f8], R22 ;  /* 0x0006f81601007387 */ /* 0x000fe80000100a00 */
[----:B------:R-:W2:Y:S04]  /*75280*/  LDL.LU.64 R32, [R1+0xfe0] ;  /* 0x000fe00001207983 */ /* 0x000ea80000300a00 */
[----:B------:R-:W2:Y:S01]  /*75290*/  LDL.LU.64 R34, [R1+0xfe8] ;  /* 0x000fe80001227983 */ /* 0x000ea20000300a00 */
[----:B0-----:R-:W-:-:S02]  /*752a0*/  IMAD.MOV.U32 R24, RZ, RZ, R7 ;  /* 0x000000ffff187224 */ /* 0x001fc400078e0007 */
[----:B------:R-:W-:Y:S01]  /*752b0*/  IMAD.MOV.U32 R25, RZ, RZ, R61 ;  /* 0x000000ffff197224 */ /* 0x000fe200078e003d */
[----:B------:R-:W4:Y:S04]  /*752c0*/  LDL.LU R7, [R1+0x6ef4] ;  /* 0x006ef40001077983 */ /* 0x000f280000300800 */
[----:B------:R-:W3:Y:S04]  /*752d0*/  LDL.LU R61, [R1+0x6ef0] ;  /* 0x006ef000013d7983 */ /* 0x000ee80000300800 */
[----:B------:R0:W-:Y:S04]  /*752e0*/  STL.64 [R1+0x6e68], R24 ;  /* 0x006e681801007387 */ /* 0x0001e80000100a00 */
[----:B------:R-:W3:Y:S04]  /*752f0*/  LDL.LU R6, [R1+0x6eec] ;  /* 0x006eec0001067983 */ /* 0x000ee80000300800 */
[----:B------:R-:W3:Y:S04]  /*75300*/  LDL.LU R14, [R1+0x6ee8] ;  /* 0x006ee800010e7983 */ /* 0x000ee80000300800 */
[----:B0-----:R-:W3:Y:S04]  /*75310*/  LDL.LU.64 R24, [R1+0xfa0] ;  /* 0x000fa00001187983 */ /* 0x001ee80000300a00 */
[----:B------:R-:W3:Y:S01]  /*75320*/  LDL.LU.64 R26, [R1+0xfa8] ;  /* 0x000fa800011a7983 */ /* 0x000ee20000300a00 */
[----:B------:R-:W-:-:S02]  /*75330*/  IMAD.MOV.U32 R56, RZ, RZ, R3 ;  /* 0x000000ffff387224 */ /* 0x000fc400078e0003 */
[----:B------:R-:W-:Y:S01]  /*75340*/  IMAD.MOV.U32 R57, RZ, RZ, R18 ;  /* 0x000000ffff397224 */ /* 0x000fe200078e0012 */
[----:B------:R-:W-:Y:S01]  /*75350*/  STL.64 [R1+0x6e70], R28 ;  /* 0x006e701c01007387 */ /* 0x000fe20000100a00 */
[----:B------:R-:W-:Y:S01]  /*75360*/  IMAD.MOV.U32 R2, RZ, RZ, R52 ;  /* 0x000000ffff027224 */ /* 0x000fe200078e0034 */
[----:B------:R-:W-:Y:S01]  /*75370*/  MOV R0, R53 ;  /* 0x0000003500007202 */ /* 0x000fe20000000f00 */
[----:B------:R-:W-:Y:S01]  /*75380*/  IMAD.MOV.U32 R20, RZ, RZ, R19 ;  /* 0x000000ffff147224 */ /* 0x000fe200078e0013 */
[----:B------:R-:W3:Y:S01]  /*75390*/  LDL.LU R3, [R1+0x6ee4] ;  /* 0x006ee40001037983 */ /* 0x000ee20000300800 */
[----:B------:R-:W-:-:S03]  /*753a0*/  IMAD.MOV.U32 R21, RZ, RZ, R60 ;  /* 0x000000ffff157224 */ /* 0x000fc600078e003c */
[----:B------:R-:W3:Y:S04]  /*753b0*/  LDL.LU R18, [R1+0x6ee0] ;  /* 0x006ee00001127983 */ /* 0x000ee80000300800 */
[----:B------:R-:W3:Y:S04]  /*753c0*/  LDL.64 R48, [R1+0xb0] ;  /* 0x0000b00001307983 */ /* 0x000ee80000100a00 */
[----:B------:R-:W3:Y:S04]  /*753d0*/  LDL.64 R52, [R1+0xa0] ;  /* 0x0000a00001347983 */ /* 0x000ee80000100a00 */
[----:B------:R-:W-:Y:S04]  /*753e0*/  STL.64 [R1+0x6e78], R56 ;  /* 0x006e783801007387 */ /* 0x000fe80000100a00 */
[----:B------:R-:W3:Y:S04]  /*753f0*/  LDL.LU R19, [R1+0x6edc] ;  /* 0x006edc0001137983 */ /* 0x000ee80000300800 */
[----:B------:R-:W3:Y:S04]  /*75400*/  LDL.LU R60, [R1+0x6ed8] ;  /* 0x006ed800013c7983 */ /* 0x000ee80000300800 */
[----:B------:R2:W-:Y:S02]  /*75410*/  STL.64 [R1+0x6e80], R20 ;  /* 0x006e801401007387 */ /* 0x0005e40000100a00 */
[----:B--2---:R-:W-:Y:S01]  /*75420*/  HMMA.16816.F32.BF16 R20, R36, R44, R32 ;  /* 0x0000002c2414723c */ /* 0x004fe20000041820 */
[----:B----4-:R-:W-:-:S02]  /*75430*/  IMAD.MOV.U32 R57, RZ, RZ, R7 ;  /* 0x000000ffff397224 */ /* 0x010fc400078e0007 */
[----:B---3--:R-:W-:-:S03]  /*75440*/  IMAD.MOV.U32 R56, RZ, RZ, R61 ;  /* 0x000000ffff387224 */ /* 0x008fc600078e003d */
[----:B------:R-:W-:Y:S02]  /*75450*/  IMAD.MOV.U32 R7, RZ, RZ, R45 ;  /* 0x000000ffff077224 */ /* 0x000fe400078e002d */
[----:B------:R0:W-:-:S15]  /*75460*/  STL.64 [R1+0x6e88], R56 ;  /* 0x006e883801007387 */ /* 0x0001de0000100a00 */
[----:B------:R1:W-:Y:S04]  /*75470*/  STL.64 [R1+0x6e0], R20 ;  /* 0x0006e01401007387 */ /* 0x0003e80000100a00 */
[----:B------:R2:W-:Y:S01]  /*75480*/  STL.64 [R1+0x6e8], R22 ;  /* 0x0006e81601007387 */ /* 0x0005e20000100a00 */
[----:B0-----:R-:W-:-:S03]  /*75490*/  IMAD.MOV.U32 R57, RZ, RZ, R6 ;  /* 0x000000ffff397224 */ /* 0x001fc600078e0006 */
[----:B-1----:R-:W3:Y:S04]  /*754a0*/  LDL.LU.64 R20, [R1+0xf60] ;  /* 0x000f600001147983 */ /* 0x002ee80000300a00 */
[----:B--2---:R-:W3:Y:S04]  /*754b0*/  LDL.LU.64 R22, [R1+0xf68] ;  /* 0x000f680001167983 */ /* 0x004ee80000300a00 */
[----:B------:R-:W-:Y:S04]  /*754c0*/  STL [R1+0x6ec0], R7 ;  /* 0x006ec00701007387 */ /* 0x000fe80000100800 */
[----:B------:R0:W-:Y:S02]  /*754d0*/  STL.64 [R1+0x6eb8], R4 ;  /* 0x006eb80401007387 */ /* 0x0001e40000100a00 */
[----:B0-----:R-:W-:Y:S01]  /*754e0*/  HMMA.16816.F32.BF16 R4, R36, R40, R24 ;  /* 0x000000282404723c */ /* 0x001fe20000041818 */
[----:B------:R-:W-:-:S05]  /*754f0*/  IMAD.MOV.U32 R56, RZ, RZ, R14 ;  /* 0x000000ffff387224 */ /* 0x000fca00078e000e */
[----:B------:R-:W-:Y:S01]  /*75500*/  STL.64 [R1+0x6ea0], R56 ;  /* 0x006ea03801007387 */ /* 0x000fe20000100a00 */
[----:B------:R-:W-:Y:S02]  /*75510*/  IMAD.MOV.U32 R14, RZ, RZ, R40 ;  /* 0x000000ffff0e7224 */ /* 0x000fe400078e0028 */
[----:B------:R-:W-:-:S14]  /*75520*/  IMAD.MOV.U32 R11, RZ, RZ, R41 ;  /* 0x000000ffff0b7224 */ /* 0x000fdc00078e0029 */
[----:B------:R0:W-:Y:S04]  /*75530*/  STL.64 [R1+0x6d0], R4 ;  /* 0x0006d00401007387 */ /* 0x0001e80000100a00 */
[----:B------:R1:W-:Y:S04]  /*75540*/  STL.64 [R1+0x6d8], R6 ;  /* 0x0006d80601007387 */ /* 0x0003e80000100a00 */
[----:B0-----:R-:W2:Y:S04]  /*75550*/  LDL.LU.64 R4, [R1+0xf30] ;  /* 0x000f300001047983 */ /* 0x001ea80000300a00 */
[----:B-1----:R-:W2:Y:S04]  /*75560*/  LDL.LU.64 R6, [R1+0xf38] ;  /* 0x000f380001067983 */ /* 0x002ea80000300a00 */
[----:B------:R-:W4:Y:S01]  /*75570*/  LDL.LU.64 R40, [R1+0x80] ;  /* 0x0000800001287983 */ /* 0x000f220000300a00 */
[----:B------:R-:W-:-:S02]  /*75580*/  IMAD.MOV.U32 R10, RZ, RZ, R44 ;  /* 0x000000ffff0a7224 */ /* 0x000fc400078e002c */
[----:B------:R-:W-:Y:S02]  /*75590*/  IMAD.MOV.U32 R56, RZ, RZ, R18 ;  /* 0x000000ffff387224 */ /* 0x000fe400078e0012 */
[----:B------:R-:W-:Y:S01]  /*755a0*/  IMAD.MOV.U32 R57, RZ, RZ, R3 ;  /* 0x000000ffff397224 */ /* 0x000fe200078e0003 */
[----:B----4-:R-:W-:Y:S04]  /*755b0*/  STL.64 [R1+0x6ec8], R40 ;  /* 0x006ec82801007387 */ /* 0x010fe80000100a00 */
[----:B------:R-:W-:Y:S01]  /*755c0*/  STL.64 [R1+0x6eb0], R10 ;  /* 0x006eb00a01007387 */ /* 0x000fe20000100a00 */
[C---:B--2---:R-:W-:Y:S03]  /*755d0*/  HMMA.16816.F32.BF16 R4, R36.reuse, R52, R4 ;  /* 0x000000342404723c */ /* 0x044fe60000041804 */
[----:B------:R3:W-:Y:S03]  /*755e0*/  STL.64 [R1+0x6ea8], R8 ;  /* 0x006ea80801007387 */ /* 0x0007e60000100a00 */
[----:B---3--:R-:W-:Y:S01]  /*755f0*/  HMMA.16816.F32.BF16 R8, R36, R48, R20 ;  /* 0x000000302408723c */ /* 0x008fe20000041814 */
[----:B------:R0:W-:Y:S04]  /*75600*/  STL.64 [R1+0x6ed0], R56 ;  /* 0x006ed03801007387 */ /* 0x0001e80000100a00 */
[----:B------:R-:W-:Y:S04]  /*75610*/  STL.64 [R1+0x6e98], R14 ;  /* 0x006e980e01007387 */ /* 0x000fe80000100a00 */
[----:B------:R-:W-:-:S14]  /*75620*/  STL.64 [R1+0x6e90], R12 ;  /* 0x006e900c01007387 */ /* 0x000fdc0000100a00 */
[----:B------:R-:W-:Y:S04]  /*75630*/  STL.64 [R1+0x6c0], R8 ;  /* 0x0006c00801007387 */ /* 0x000fe80000100a00 */
[----:B------:R-:W-:Y:S04]  /*75640*/  STL.64 [R1+0x6c8], R10 ;  /* 0x0006c80a01007387 */ /* 0x000fe80000100a00 */
[----:B------:R1:W-:Y:S04]  /*75650*/  STL.64 [R1+0x6b0], R4 ;  /* 0x0006b00401007387 */ /* 0x0003e80000100a00 */
[----:B------:R2:W-:Y:S04]  /*75660*/  STL.64 [R1+0x6b8], R6 ;  /* 0x0006b80601007387 */ /* 0x0005e80000100a00 */
[----:B0-----:R-:W3:Y:S04]  /*75670*/  LDL.LU.64 R56, [R1+0xef0] ;  /* 0x000ef00001387983 */ /* 0x001ee80000300a00 */
[----:B------:R-:W3:Y:S01]  /*75680*/  LDL.LU.64 R58, [R1+0xef8] ;  /* 0x000ef800013a7983 */ /* 0x000ee20000300a00 */
[----:B------:R-:W-:Y:S01]  /*75690*/  IMAD.MOV.U32 R40, RZ, RZ, R60 ;  /* 0x000000ffff287224 */ /* 0x000fe200078e003c */
[----:B------:R-:W-:-:S02]  /*756a0*/  MOV R41, R19 ;  /* 0x0000001300297202 */ /* 0x000fc40000000f00 */
[----:B-1----:R-:W4:Y:S04]  /*756b0*/  LDL.LU.64 R4, [R1+0xeb0] ;  /* 0x000eb00001047983 */ /* 0x002f280000300a00 */
[----:B--2---:R-:W4:Y:S04]  /*756c0*/  LDL.LU.64 R6, [R1+0xeb8] ;  /* 0x000eb80001067983 */ /* 0x004f280000300a00 */
[----:B------:R-:W2:Y:S04]  /*756d0*/  LDL.LU.64 R8, [R1+0xe80] ;  /* 0x000e800001087983 */ /* 0x000ea80000300a00 */
[----:B------:R-:W2:Y:S04]  /*756e0*/  LDL.LU.64 R10, [R1+0xe88] ;  /* 0x000e8800010a7983 */ /* 0x000ea80000300a00 */
[----:B------:R-:W4:Y:S04]  /*756f0*/  LDL.LU.64 R12, [R1+0xe40] ;  /* 0x000e4000010c7983 */ /* 0x000f280000300a00 */
[----:B------:R-:W4:Y:S04]  /*75700*/  LDL.LU.64 R14, [R1+0xe48] ;  /* 0x000e4800010e7983 */ /* 0x000f280000300a00 */
[----:B------:R-:W4:Y:S04]  /*75710*/  LDL.LU.64 R20, [R1+0xe00] ;  /* 0x000e000001147983 */ /* 0x000f280000300a00 */
[----:B------:R-:W4:Y:S04]  /*75720*/  LDL.LU.64 R22, [R1+0xe08] ;  /* 0x000e080001167983 */ /* 0x000f280000300a00 */
[----:B------:R-:W4:Y:S04]  /*75730*/  LDL.LU.64 R28, [R1+0xdd0] ;  /* 0x000dd000011c7983 */ /* 0x000f280000300a00 */
[----:B------:R-:W4:Y:S04]  /*75740*/  LDL.LU.64 R30, [R1+0xdd8] ;  /* 0x000dd800011e7983 */ /* 0x000f280000300a00 */
[----:B------:R-:W4:Y:S04]  /*75750*/  LDL.LU.64 R24, [R1+0xd90] ;  /* 0x000d900001187983 */ /* 0x000f280000300a00 */
[----:B------:R-:W4:Y:S01]  /*75760*/  LDL.LU.64 R26, [R1+0xd98] ;  /* 0x000d9800011a7983 */ /* 0x000f220000300a00 */
[----:B------:R-:W-:-:S03]  /*75770*/  IMAD.MOV.U32 R19, RZ, RZ, R48 ;  /* 0x000000ffff137224 */ /* 0x000fc600078e0030 */
[----:B------:R-:W4:Y:S01]  /*75780*/  LDL.LU.64 R32, [R1+0xd50] ;  /* 0x000d500001207983 */ /* 0x000f220000300a00 */
[----:B------:R-:W-:-:S03]  /*75790*/  IMAD.MOV.U32 R18, RZ, RZ, R49 ;  /* 0x000000ffff127224 */ /* 0x000fc600078e0031 */
[----:B------:R-:W4:Y:S01]  /*757a0*/  LDL.LU.64 R34, [R1+0xd58] ;  /* 0x000d580001227983 */ /* 0x000f220000300a00 */
[----:B------:R-:W-:-:S03]  /*757b0*/  IMAD.MOV.U32 R61, RZ, RZ, R52 ;  /* 0x000000ffff3d7224 */ /* 0x000fc600078e0034 */
[----:B------:R-:W4:Y:S01]  /*757c0*/  LDL.LU.64 R44, [R1+0xd20] ;  /* 0x000d2000012c7983 */ /* 0x000f220000300a00 */
[----:B------:R-:W-:-:S03]  /*757d0*/  IMAD.MOV.U32 R60, RZ, RZ, R53 ;  /* 0x000000ffff3c7224 */ /* 0x000fc600078e0035 */
[----:B------:R-:W4:Y:S04]  /*757e0*/  LDL.LU.64 R46, [R1+0xd28] ;  /* 0x000d2800012e7983 */ /* 0x000f280000300a00 */
[----:B------:R-:W4:Y:S04]  /*757f0*/  LDL.LU.64 R48, [R1+0xce0] ;  /* 0x000ce00001307983 */ /* 0x000f280000300a00 */
[----:B------:R-:W4:Y:S04]  /*75800*/  LDL.LU.64 R50, [R1+0xce8] ;  /* 0x000ce80001327983 */ /* 0x000f280000300a00 */
[----:B------:R-:W4:Y:S04]  /*75810*/  LDL.LU.64 R52, [R1+0xca0] ;  /* 0x000ca00001347983 */ /* 0x000f280000300a00 */
[----:B------:R-:W4:Y:S01]  /*75820*/  LDL.LU.64 R54, [R1+0xca8] ;  /* 0x000ca80001367983 */ /* 0x000f220000300a00 */
[----:B---3--:R-:W-:Y:S03]  /*75830*/  HMMA.16816.F32.BF16 R40, R36, R40, R56 ;  /* 0x000000282428723c */ /* 0x008fe60000041838 */
[----:B------:R-:W2:-:S15]  /*75840*/  LDL.LU.64 R56, [R1+0x6ed0] ;  /* 0x006ed00001387983 */ /* 0x000e9e0000300a00 */
[----:B------:R-:W-:-:S05]  /*75850*/  NOP ;  /* 0x0000000000007918 */ /* 0x000fca0000000000 */
[----:B------:R0:W-:Y:S04]  /*75860*/  STL.64 [R1+0x6a0], R40 ;  /* 0x0006a02801007387 */ /* 0x0001e80000100a00 */
[----:B------:R-:W-:Y:S04]  /*75870*/  STL.64 [R1+0x6a8], R42 ;  /* 0x0006a82a01007387 */ /* 0x000fe80000100a00 */
[----:B0-----:R-:W4:Y:S01]  /*75880*/  LDL.LU.64 R40, [R1+0x6ec8] ;  /* 0x006ec80001287983 */ /* 0x001f220000300a00 */
[C---:B--2---:R-:W-:Y:S06]  /*75890*/  HMMA.16816.F32.BF16 R56, R36.reuse, R56, R8 ;  /* 0x000000382438723c */ /* 0x044fec0000041808 */
[----:B----4-:R-:W-:Y:S06]  /*758a0*/  HMMA.16816.F32.BF16 R4, R36, R40, R4 ;  /* 0x000000282404723c */ /* 0x010fec0000041804 */
[----:B------:R-:W-:-:S15]  /*758b0*/  IMAD.MOV.U32 R3, RZ, RZ, R41 ;  /* 0x000000ffff037224 */ /* 0x000fde00078e0029 */
[----:B------:R-:W-:-:S02]  /*758c0*/  NOP ;  /* 0x0000000000007918 */ /* 0x000fc40000000000 */
[----:B------:R-:W-:Y:S04]  /*758d0*/  STL.64 [R1+0x690], R4 ;  /* 0x0006900401007387 */ /* 0x000fe80000100a00 */
[----:B------:R0:W-:Y:S04]  /*758e0*/  STL.64 [R1+0x698], R6 ;  /* 0x0006980601007387 */ /* 0x0001e80000100a00 */
[----:B0-----:R-:W2:Y:S01]  /*758f0*/  LDL.LU R7, [R1+0x6ec0] ;  /* 0x006ec00001077983 */ /* 0x001ea20000300800 */
[----:B------:R-:W-:-:S03]  /*75900*/  IMAD.MOV.U32 R6, RZ, RZ, R40 ;  /* 0x000000ffff067224 */ /* 0x000fc600078e0028 */
[----:B------:R-:W3:Y:S04]  /*75910*/  LDL.LU.64 R4, [R1+0x6eb8] ;  /* 0x006eb80001047983 */ /* 0x000ee80000300a00 */
[----:B------:R-:W4:Y:S04]  /*75920*/  LDL.LU.64 R40, [R1+0xc70] ;  /* 0x000c700001287983 */ /* 0x000f280000300a00 */
[----:B------:R-:W4:Y:S04]  /*75930*/  LDL.LU.64 R42, [R1+0xc78] ;  /* 0x000c7800012a7983 */ /* 0x000f280000300a00 */
[----:B------:R-:W2:Y:S04]  /*75940*/  LDL.LU.64 R10, [R1+0x6eb0] ;  /* 0x006eb000010a7983 */ /* 0x000ea80000300a00 */
[----:B------:R-:W3:Y:S04]  /*75950*/  LDL.LU.64 R8, [R1+0x6ea8] ;  /* 0x006ea80001087983 */ /* 0x000ee80000300a00 */
[----:B------:R0:W-:Y:S04]  /*75960*/  STL.64 [R1+0x680], R56 ;  /* 0x0006803801007387 */ /* 0x0001e80000100a00 */
[----:B------:R1:W-:Y:S04]  /*75970*/  STL.64 [R1+0x688], R58 ;  /* 0x0006883a01007387 */ /* 0x0003e80000100a00 */
[----:B0-----:R-:W1:Y:S02]  /*75980*/  LDL.LU.64 R56, [R1+0x6ea0] ;  /* 0x006ea00001387983 */ /* 0x001e640000300a00 */
[----:B-1----:R-:W-:Y:S02]  /*75990*/  HMMA.16816.F32.BF16 R56, R36, R56, R12 ;  /* 0x000000382438723c */ /* 0x002fe4000004180c */
[----:B------:R-:W2:Y:S04]  /*759a0*/  LDL.LU.64 R14, [R1+0x6e98] ;  /* 0x006e9800010e7983 */ /* 0x000ea80000300a00 */
[----:B------:R-:W3:-:S15]  /*759b0*/  LDL.LU.64 R12, [R1+0x6e90] ;  /* 0x006e9000010c7983 */ /* 0x000ede0000300a00 */
[----:B------:R-:W-:-:S02]  /*759c0*/  NOP ;  /* 0x0000000000007918 */ /* 0x000fc40000000000 */
[----:B------:R0:W-:Y:S04]  /*759d0*/  STL.64 [R1+0x670], R56 ;  /* 0x0006703801007387 */ /* 0x0001e80000100a00 */
[----:B------:R1:W-:Y:S04]  /*759e0*/  STL.64 [R1+0x678], R58 ;  /* 0x0006783a01007387 */ /* 0x0003e80000100a00 */
[----:B0-----:R-:W1:Y:S02]  /*759f0*/  LDL.LU.64 R56, [R1+0x6e88] ;  /* 0x006e880001387983 */ /* 0x001e640000300a00 */
[----:B-1----:R-:W-:Y:S02]  /*75a00*/  HMMA.16816.F32.BF16 R56, R36, R56, R20 ;  /* 0x000000382438723c */ /* 0x002fe40000041814 */
[----:B------:R-:W4:-:S15]  /*75a10*/  LDL.LU.64 R20, [R1+0x6e80] ;  /* 0x006e800001147983 */ /* 0x000f1e0000300a00 */
[----:B------:R-:W-:-:S06]  /*75a20*/  NOP ;  /* 0x0000000000007918 */ /* 0x000fcc0000000000 */
[----:B------:R0:W-:Y:S04]  /*75a30*/  STL.64 [R1+0x660], R56 ;  /* 0x0006603801007387 */ /* 0x0001e80000100a00 */
[----:B------:R1:W-:Y:S04]  /*75a40*/  STL.64 [R1+0x668], R58 ;  /* 0x0006683a01007387 */ /* 0x0003e80000100a00 */
[----:B0-----:R-:W1:Y:S01]  /*75a50*/  LDL.LU.64 R56, [R1+0x6e78] ;  /* 0x006e780001387983 */ /* 0x001e620000300a00 */
[C---:B----4-:R-:W-:Y:S03]  /*75a60*/  HMMA.16816.F32.BF16 R20, R36.reuse, R20, R28 ;  /* 0x000000142414723c */ /* 0x050fe6000004181c */
[----:B------:R-:W4:Y:S03]  /*75a70*/  LDL.LU.64 R28, [R1+0x6e70] ;  /* 0x006e7000011c7983 */ /* 0x000f260000300a00 */
[----:B-1----:R-:W-:-:S15]  /*75a80*/  HMMA.16816.F32.BF16 R56, R36, R56, R24 ;  /* 0x000000382438723c */ /* 0x002fde0000041818 */
[----:B------:R-:W-:-:S02]  /*75a90*/  NOP ;  /* 0x0000000000007918 */ /* 0x000fc40000000000 */
[----:B------:R0:W-:Y:S04]  /*75aa0*/  STL.64 [R1+0x650], R20 ;  /* 0x0006501401007387 */ /* 0x0001e80000100a00 */
[----:B------:R1:W-:Y:S04]  /*75ab0*/  STL.64 [R1+0x658], R22 ;  /* 0x0006581601007387 */ /* 0x0003e80000100a00 */
[----:B0-----:R-:W2:Y:S04]  /*75ac0*/  LDL.LU.64 R20, [R1+0xc30] ;  /* 0x000c300001147983 */ /* 0x001ea80000300a00 */
[----:B-1----:R-:W2:Y:S04]  /*75ad0*/  LDL.LU.64 R22, [R1+0xc38] ;  /* 0x000c380001167983 */ /* 0x002ea80000300a00 */
[----:B------:R-:W3:Y:S04]  /*75ae0*/  LDL.LU.64 R24, [R1+0x6e68] ;  /* 0x006e680001187983 */ /* 0x000ee80000300a00 */
[----:B------:R0:W-:Y:S04]  /*75af0*/  STL.64 [R1+0x640], R56 ;  /* 0x0006403801007387 */ /* 0x0001e80000100a00 */
[----:B------:R-:W-:Y:S04]  /*75b00*/  STL.64 [R1+0x648], R58 ;  /* 0x0006483a01007387 */ /* 0x000fe80000100a00 */
[----:B0-----:R-:W2:Y:S01]  /*75b10*/  LDL.LU.64 R56, [R1+0x6e60] ;  /* 0x006e600001387983 */ /* 0x001ea20000300a00 */
[----:B----4-:R-:W-:Y:S03]  /*75b20*/  HMMA.16816.F32.BF16 R28, R36, R28, R32 ;  /* 0x0000001c241c723c */ /* 0x010fe60000041820 */
[----:B------:R-:W4:Y:S04]  /*75b30*/  LDL.LU.64 R34, [R1+0x6e58] ;  /* 0x006e580001227983 */ /* 0x000f280000300a00 */
[----:B------:R-:W4:-:S15]  /*75b40*/  LDL.LU.64 R32, [R1+0x6e50] ;  /* 0x006e500001207983 */ /* 0x000f1e0000300a00 */
[----:B------:R-:W-:-:S01]  /*75b50*/  NOP ;  /* 0x0000000000007918 */ /* 0x000fc20000000000 */
[----:B------:R-:W-:Y:S04]  /*75b60*/  STL.64 [R1+0x630], R28 ;  /* 0x0006301c01007387 */ /* 0x000fe80000100a00 */
[----:B------:R0:W-:Y:S04]  /*75b70*/  STL.64 [R1+0x638], R30 ;  /* 0x0006381e01007387 */ /* 0x0001e80000100a00 */
[----:B0-----:R-:W4:Y:S04]  /*75b80*/  LDL.LU.64 R30, [R1+0x6e48] ;  /* 0x006e4800011e7983 */ /* 0x001f280000300a00 */
[----:B------:R-:W4:Y:S01]  /*75b90*/  LDL.LU.64 R28, [R1+0x6e40] ;  /* 0x006e4000011c7983 */ /* 0x000f220000300a00 */
[C---:B---3--:R-:W-:Y:S03]  /*75ba0*/  HMMA.16816.F32.BF16 R24, R36.reuse, R24, R44 ;  /* 0x000000182418723c */ /* 0x048fe6000004182c */
[----:B------:R-:W3:Y:S04]  /*75bb0*/  LDL.LU.64 R46, [R1+0x6e38] ;  /* 0x006e3800012e7983 */ /* 0x000ee80000300a00 */
[----:B------:R-:W3:Y:S01]  /*75bc0*/  LDL.LU.64 R44, [R1+0x6e30] ;  /* 0x006e3000012c7983 */ /* 0x000ee20000300a00 */
[----:B--2---:R-:W-:-:S15]  /*75bd0*/  HMMA.16816.F32.BF16 R56, R36, R56, R48 ;  /* 0x000000382438723c */ /* 0x004fde0000041830 */
[----:B------:R-:W-:Y:S04]  /*75be0*/  STL.64 [R1+0x620], R24 ;  /* 0x0006201801007387 */ /* 0x000fe80000100a00 */
[----:B------:R0:W-:Y:S04]  /*75bf0*/  STL.64 [R1+0x628], R26 ;  /* 0x0006281a01007387 */ /* 0x0001e80000100a00 */
[----:B0-----:R-:W2:Y:S04]  /*75c00*/  LDL.LU.64 R26, [R1+0x6e28] ;  /* 0x006e2800011a7983 */ /* 0x001ea80000300a00 */
[----:B------:R-:W3:Y:S04]  /*75c10*/  LDL.LU.64 R24, [R1+0x6e20] ;  /* 0x006e200001187983 */ /* 0x000ee80000300a00 */
[----:B------:R-:W2:Y:S04]  /*75c20*/  LDL.LU.64 R50, [R1+0x6e18] ;  /* 0x006e180001327983 */ /* 0x000ea80000300a00 */
[----:B------:R-:W3:Y:S04]  /*75c30*/  LDL.LU.64 R48, [R1+0x6e10] ;  /* 0x006e100001307983 */ /* 0x000ee80000300a00 */
[----:B------:R-:W-:Y:S04]  /*75c40*/  STL.64 [R1+0x610], R56 ;  /* 0x0006103801007387 */ /* 0x000fe80000100a00 */
[----:B------:R0:W-:Y:S04]  /*75c50*/  STL.64 [R1+0x618], R58 ;  /* 0x0006183a01007387 */ /* 0x0001e80000100a00 */
[----:B0-----:R-:W4:Y:S04]  /*75c60*/  LDL.LU.64 R58, [R1+0x6e08] ;  /* 0x006e0800013a7983 */ /* 0x001f280000300a00 */
[----:B------:R-:W2:Y:S02]  /*75c70*/  LDL.LU.64 R56, [R1+0x6e00] ;  /* 0x006e000001387983 */ /* 0x000ea40000300a00 */
[----:B--2---:R-:W-:-:S15]  /*75c80*/  HMMA.16816.F32.BF16 R52, R36, R56, R52 ;  /* 0x000000382434723c */ /* 0x004fde0000041834 */
[----:B------:R-:W-:-:S08]  /*75c90*/  NOP ;  /* 0x0000000000007918 */ /* 0x000fd00000000000 */
[----:B------:R-:W-:Y:S04]  /*75ca0*/  STL.64 [R1+0x600], R52 ;  /* 0x0006003401007387 */ /* 0x000fe80000100a00 */
[----:B------:R0:W-:Y:S04]  /*75cb0*/  STL.64 [R1+0x608], R54 ;  /* 0x0006083601007387 */ /* 0x0001e80000100a00 */
[----:B0-----:R-:W2:Y:S04]  /*75cc0*/  LDL.LU.64 R54, [R1+0x6df8] ;  /* 0x006df80001367983 */ /* 0x001ea80000300a00 */
[----:B------:R-:W3:Y:S04]  /*75cd0*/  LDL.LU.64 R52, [R1+0x6df0] ;  /* 0x006df00001347983 */ /* 0x000ee80000300a00 */
[----:B----4-:R-:W-:Y:S04]  /*75ce0*/  STL.64 [R1+0x6d30], R58 ;  /* 0x006d303a01007387 */ /* 0x010fe80000100a00 */
[----:B------:R0:W-:Y:S04]  /*75cf0*/  STL.64 [R1+0x6d28], R56 ;  /* 0x006d283801007387 */ /* 0x0001e80000100a00 */
[----:B0-----:R-:W4:Y:S04]  /*75d00*/  LDL.LU.64 R56, [R1+0xbf0] ;  /* 0x000bf00001387983 */ /* 0x001f280000300a00 */
[----:B------:R-:W4:Y:S01]  /*75d10*/  LDL.LU.64 R58, [R1+0xbf8] ;  /* 0x000bf800013a7983 */ /* 0x000f220000300a00 */
[----:B---3--:R-:W-:-:S15]  /*75d20*/  HMMA.16816.F32.BF16 R40, R36, R52, R40 ;  /* 0x000000342428723c */ /* 0x008fde0000041828 */
[----:B------:R-:W-:-:S08]  /*75d30*/  NOP ;  /* 0x0000000000007918 */ /* 0x000fd00000000000 */
[----:B------:R0:W-:Y:S04]  /*75d40*/  STL.64 [R1+0x5f0], R40 ;  /* 0x0005f02801007387 */ /* 0x0001e80000100a00 */
[----:B------:R1:W-:Y:S04]  /*75d50*/  STL.64 [R1+0x5f8], R42 ;  /* 0x0005f82a01007387 */ /* 0x0003e80000100a00 */
[----:B0-----:R-:W3:Y:S04]  /*75d60*/  LDL.LU.64 R40, [R1+0xb80] ;  /* 0x000b800001287983 */ /* 0x001ee80000300a00 */
[----:B-1----:R-:W3:Y:S04]  /*75d70*/  LDL.LU.64 R42, [R1+0xb88] ;  /* 0x000b8800012a7983 */ /* 0x002ee80000300a00 */
[----:B--2---:R-:W-:Y:S04]  /*75d80*/  STL.64 [R1+0x6d20], R54 ;  /* 0x006d203601007387 */ /* 0x004fe80000100a00 */
[----:B------:R0:W-:Y:S02]  /*75d90*/  STL.64 [R1+0x6d18], R52 ;  /* 0x006d183401007387 */ /* 0x0001e40000100a00 */
[----:B0-----:R-:W-:-:S02]  /*75da0*/  IMAD.MOV.U32 R52, RZ, RZ, R33 ;  /* 0x000000ffff347224 */ /* 0x001fc400078e0021 */
[----:B------:R-:W4:Y:S01]  /*75db0*/  LDL.LU R33, [R1+0x6dec] ;  /* 0x006dec0001217983 */ /* 0x000f220000300800 */
[----:B------:R-:W-:Y:S01]  /*75dc0*/  HMMA.16816.F32.BF16 R20, R36, R48, R20 ;  /* 0x000000302414723c */ /* 0x000fe20000041814 */
[----:B------:R-:W-:Y:S02]  /*75dd0*/  IMAD.MOV.U32 R53, RZ, RZ, R15 ;  /* 0x000000ffff357224 */ /* 0x000fe400078e000f */
[----:B------:R-:W2:-:S15]  /*75de0*/  LDL.LU R15, [R1+0x6de8] ;  /* 0x006de800010f7983 */ /* 0x000e9e0000300800 */
[----:B------:R-:W-:-:S05]  /*75df0*/  NOP ;  /* 0x0000000000007918 */ /* 0x000fca0000000000 */
[----:B------:R-:W-:Y:S04]  /*75e00*/  STL.64 [R1+0x5e0], R20 ;  /* 0x0005e01401007387 */ /* 0x000fe80000100a00 */
[----:B------:R0:W-:Y:S04]  /*75e10*/  STL.64 [R1+0x5e8], R22 ;  /* 0x0005e81601007387 */ /* 0x0001e80000100a00 */
[----:B0-----:R-:W2:Y:S04]  /*75e20*/  LDL.LU.64 R22, [R1+0x6de0] ;  /* 0x006de00001167983 */ /* 0x001ea80000300a00 */
[----:B------:R-:W2:Y:S04]  /*75e30*/  LDL.LU.64 R20, [R1+0x6dd8] ;  /* 0x006dd80001147983 */ /* 0x000ea80000300a00 */
[----:B------:R-:W-:Y:S04]  /*75e40*/  STL.64 [R1+0x6d10], R50 ;  /* 0x006d103201007387 */ /* 0x000fe80000100a00 */
[----:B------:R0:W-:Y:S04]  /*75e50*/  STL.64 [R1+0x6d08], R48 ;  /* 0x006d083001007387 */ /* 0x0001e80000100a00 */
[----:B0-----:R-:W3:Y:S04]  /*75e60*/  LDL.LU.64 R48, [R1+0xbc0] ;  /* 0x000bc00001307983 */ /* 0x001ee80000300a00 */
[----:B------:R-:W3:Y:S01]  /*75e70*/  LDL.LU.64 R50, [R1+0xbc8] ;  /* 0x000bc80001327983 */ /* 0x000ee20000300a00 */
[----:B----4-:R-:W-:-:S15]  /*75e80*/  HMMA.16816.F32.BF16 R56, R36, R32, R56 ;  /* 0x000000202438723c */ /* 0x010fde0000041838 */
[----:B------:R-:W-:-:S08]  /*75e90*/  NOP ;  /* 0x0000000000007918 */ /* 0x000fd00000000000 */
[----:B------:R0:W-:Y:S04]  /*75ea0*/  STL.64 [R1+0x5d0], R56 ;  /* 0x0005d03801007387 */ /* 0x0001e80000100a00 */
[----:B------:R1:W-:Y:S04]  /*75eb0*/  STL.64 [R1+0x5d8], R58 ;  /* 0x0005d83a01007387 */ /* 0x0003e80000100a00 */
[----:B0-----:R-:W2:Y:S04]  /*75ec0*/  LDL.LU.64 R56, [R1+0xb40] ;  /* 0x000b400001387983 */ /* 0x001ea80000300a00 */
[----:B-1----:R-:W2:Y:S04]  /*75ed0*/  LDL.LU.64 R58, [R1+0xb48] ;  /* 0x000b4800013a7983 */ /* 0x002ea80000300a00 */
[----:B------:R-:W-:Y:S04]  /*75ee0*/  STL.64 [R1+0x6d40], R34 ;  /* 0x006d402201007387 */ /* 0x000fe80000100a00 */
[----:B------:R0:W-:Y:S02]  /*75ef0*/  STL.64 [R1+0x6d38], R32 ;  /* 0x006d382001007387 */ /* 0x0001e40000100a00 */
[----:B0-----:R-:W-:-:S02]  /*75f00*/  IMAD.MOV.U32 R32, RZ, RZ, R27 ;  /* 0x000000ffff207224 */ /* 0x001fc400078e001b */
[----:B------:R-:W4:Y:S01]  /*75f10*/  LDL.LU R27, [R1+0x6dd4] ;  /* 0x006dd400011b7983 */ /* 0x000f220000300800 */
[----:B------:R-:W-:-:S03]  /*75f20*/  IMAD.MOV.U32 R33, RZ, RZ, R26 ;  /* 0x000000ffff217224 */ /* 0x000fc600078e001a */
[----:B------:R-:W4:Y:S01]  /*75f30*/  LDL.LU R26, [R1+0x6dd0] ;  /* 0x006dd000011a7983 */ /* 0x000f220000300800 */
[C---:B---3--:R-:W-:Y:S03]  /*75f40*/  HMMA.16816.F32.BF16 R48, R36.reuse, R28, R48 ;  /* 0x0000001c2430723c */ /* 0x048fe60000041830 */
[----:B------:R-:W-:Y:S04]  /*75f50*/  STL.64 [R1+0x6d50], R30 ;  /* 0x006d501e01007387 */ /* 0x000fe80000100a00 */
[----:B------:R0:W-:Y:S02]  /*75f60*/  STL.64 [R1+0x6d48], R28 ;  /* 0x006d481c01007387 */ /* 0x0001e40000100a00 */
[----:B0-----:R-:W-:-:S14]  /*75f70*/  HMMA.16816.F32.BF16 R28, R36, R24, R40 ;  /* 0x00000018241c723c */ /* 0x001fdc0000041828 */
        /* <DEDUP_REMOVED lines=8> */
[----:B------:R-:W3:Y:S04]  /*76000*/  LDL.LU.64 R28, [R1+0xa40] ;  /* 0x000a4000011c7983 */ /* 0x000ee80000300a00 */
[----:B------:R-:W3:Y:S01]  /*76010*/  LDL.LU.64 R30, [R1+0xa48] ;  /* 0x000a4800011e7983 */ /* 0x000ee20000300a00 */
[----:B--2---:R-:W-:Y:S03]  /*76020*/  HMMA.16816.F32.BF16 R56, R36, R20, R56 ;  /* 0x000000142438723c */ /* 0x004fe60000041838 */
[----:B----4-:R-:W-:Y:S04]  /*76030*/  STL.64 [R1+0x6d60], R26 ;  /* 0x006d601a01007387 */ /* 0x010fe80000100a00 */
[----:B------:R0:W-:Y:S04]  /*76040*/  STL.64 [R1+0x6d58], R24 ;  /* 0x006d581801007387 */ /* 0x0001e80000100a00 */
[----:B0-----:R-:W2:Y:S04]  /*76050*/  LDL.LU.64 R24, [R1+0xad0] ;  /* 0x000ad00001187983 */ /* 0x001ea80000300a00 */
[----:B------:R-:W2:Y:S08]  /*76060*/  LDL.LU.64 R26, [R1+0xad8] ;  /* 0x000ad800011a7983 */ /* 0x000eb00000300a00 */
[----:B------:R-:W-:Y:S04]  /*76070*/  STL.64 [R1+0x5a0], R56 ;  /* 0x0005a03801007387 */ /* 0x000fe80000100a00 */
[----:B------:R-:W-:Y:S04]  /*76080*/  STL.64 [R1+0x5a8], R58 ;  /* 0x0005a83a01007387 */ /* 0x000fe80000100a00 */
[----:B------:R-:W-:Y:S04]  /*76090*/  STL.64 [R1+0x6d70], R22 ;  /* 0x006d701601007387 */ /* 0x000fe80000100a00 */
[----:B------:R0:W-:Y:S04]  /*760a0*/  STL.64 [R1+0x6d68], R20 ;  /* 0x006d681401007387 */ /* 0x0001e80000100a00 */
[----:B0-----:R-:W4:Y:S04]  /*760b0*/  LDL.LU.64 R20, [R1+0xb10] ;  /* 0x000b100001147983 */ /* 0x001f280000300a00 */
[----:B------:R-:W4:Y:S01]  /*760c0*/  LDL.LU.64 R22, [R1+0xb18] ;  /* 0x000b180001167983 */ /* 0x000f220000300a00 */
[----:B------:R-:W0:Y:S02]  /*760d0*/  S2R R59, SR_TID.X ;  /* 0x00000000003b7919 */ /* 0x000e240000002100 */
[C---:B0-----:R-:W-:Y:S01]  /*760e0*/  LOP3.LUT R58, R59.reuse, 0x7, RZ, 0xc0, !PT ;  /* 0x000000073b3a7812 */ /* 0x041fe200078ec0ff */
[----:B------:R-:W-:-:S04]  /*760f0*/  IMAD.SHL.U32 R57, R59, 0x2, RZ ;  /* 0x000000023b397824 */ /* 0x000fc800078e00ff */
[----:B------:R-:W-:Y:S02]  /*76100*/  IMAD R58, R58, 0x90, RZ ;  /* 0x000000903a3a7824 */ /* 0x000fe400078e02ff */
[----:B------:R-:W-:-:S03]  /*76110*/  IMAD.SHL.U32 R59, R59, 0x40, RZ ;  /* 0x000000403b3b7824 */ /* 0x000fc600078e00ff */
[----:B------:R-:W-:-:S04]  /*76120*/  LOP3.LUT R34, R58, 0x10, R57, 0x78, !PT ;  /* 0x000000103a227812 */ /* 0x000fc800078e7839 */
[----:B------:R-:W-:-:S04]  /*76130*/  LOP3.LUT R34, R34, 0x400, R59, 0xf8, !PT ;  /* 0x0000040022227812 */ /* 0x000fc800078ef83b */
[----:B------:R-:W-:Y:S01]  /*76140*/  LOP3.LUT R34, R34, 0x60, RZ, 0x3c, !PT ;  /* 0x0000006022227812 */ /* 0x000fe200078e3cff */
[C---:B--2---:R-:W-:Y:S06]  /*76150*/  HMMA.16816.F32.BF16 R24, R36.reuse, R12, R24 ;  /* 0x0000000c2418723c */ /* 0x044fec0000041818 */
[----:B----4-:R-:W-:-:S15]  /*76160*/  HMMA.16816.F32.BF16 R20, R36, R16, R20 ;  /* 0x000000102414723c */ /* 0x010fde0000041814 */
[----:B------:R-:W-:-:S08]  /*76170*/  NOP ;  /* 0x0000000000007918 */ /* 0x000fd00000000000 */
[----:B------:R0:W-:Y:S04]  /*76180*/  STL.64 [R1+0x590], R20 ;  /* 0x0005901401007387 */ /* 0x0001e80000100a00 */
[----:B------:R1:W-:Y:S04]  /*76190*/  STL.64 [R1+0x598], R22 ;  /* 0x0005981601007387 */ /* 0x0003e80000100a00 */
[----:B0-----:R-:W2:Y:S04]  /*761a0*/  LDL.LU.64 R20, [R1+0xa10] ;  /* 0x000a100001147983 */ /* 0x001ea80000300a00 */
[----:B------:R-:W-:Y:S04]  /*761b0*/  STL.64 [R1+0x580], R24 ;  /* 0x0005801801007387 */ /* 0x000fe80000100a00 */
[----:B------:R3:W-:Y:S04]  /*761c0*/  STL.64 [R1+0x588], R26 ;  /* 0x0005881a01007387 */ /* 0x0007e80000100a00 */
[----:B-1----:R-:W2:Y:S01]  /*761d0*/  LDL.LU.64 R22, [R1+0xa18] ;  /* 0x000a180001167983 */ /* 0x002ea20000300a00 */
[----:B---3--:R-:W-:Y:S03]  /*761e0*/  HMMA.16816.F32.BF16 R24, R36, R8, R40 ;  /* 0x000000082418723c */ /* 0x008fe60000041828 */
[----:B------:R-:W0:Y:S04]  /*761f0*/  LDSM.16.MT88.4 R40, [R34+UR4+0x10000] ;  /* 0x010000042228783b */ /* 0x000e280008004200 */
[----:B------:R-:W-:-:S15]  /*76200*/  STL [R1+0x6cf8], R9 ;  /* 0x006cf80901007387 */ /* 0x000fde0000100800 */
[----:B------:R-:W-:-:S01]  /*76210*/  NOP ;  /* 0x0000000000007918 */ /* 0x000fc20000000000 */
[----:B------:R-:W-:Y:S04]  /*76220*/  STL.64 [R1+0x570], R24 ;  /* 0x0005701801007387 */ /* 0x000fe80000100a00 */
[----:B------:R1:W-:Y:S02]  /*76230*/  STL.64 [R1+0x578], R26 ;  /* 0x0005781a01007387 */ /* 0x0003e40000100a00 */
[C---:B-1----:R-:W-:Y:S02]  /*76240*/  HMMA.16816.F32.BF16 R24, R36.reuse, R4, R48 ;  /* 0x000000042418723c */ /* 0x042fe40000041830 */
[----:B0-----:R-:W-:Y:S04]  /*76250*/  STL.64 [R1+0x6ce0], R42 ;  /* 0x006ce02a01007387 */ /* 0x001fe80000100a00 */
[----:B------:R-:W-:Y:S04]  /*76260*/  STL.64 [R1+0x6cd8], R40 ;  /* 0x006cd82801007387 */ /* 0x000fe80000100a00 */
[----:B------:R-:W3:Y:S04]  /*76270*/  LDL.LU.64 R56, [R1+0x120] ;  /* 0x0001200001387983 */ /* 0x000ee80000300a00 */
[----:B------:R-:W-:Y:S09]  /*76280*/  STL.64 [R1+0x6ce8], R4 ;  /* 0x006ce80401007387 */ /* 0x000ff20000100a00 */
[----:B------:R-:W-:Y:S04]  /*76290*/  STL.64 [R1+0x920], R24 ;  /* 0x0009201801007387 */ /* 0x000fe80000100a00 */
[----:B------:R0:W-:Y:S02]  /*762a0*/  STL.64 [R1+0x928], R26 ;  /* 0x0009281a01007387 */ /* 0x0001e40000100a00 */
[----:B0-----:R-:W-:Y:S07]  /*762b0*/  HMMA.16816.F32.BF16 R24, R36, R52, R28 ;  /* 0x000000342418723c */ /* 0x001fee000004181c */
[----:B------:R-:W-:-:S02]  /*762c0*/  IMAD.MOV.U32 R52, RZ, RZ, R61 ;  /* 0x000000ffff347224 */ /* 0x000fc400078e003d */
[----:B------:R-:W-:-:S14]  /*762d0*/  IMAD.MOV.U32 R53, RZ, RZ, R60 ;  /* 0x000000ffff357224 */ /* 0x000fdc00078e003c */
[----:B------:R0:W-:Y:S04]  /*762e0*/  STL.64 [R1+0x910], R24 ;  /* 0x0009101801007387 */ /* 0x0001e80000100a00 */
[----:B------:R-:W-:Y:S04]  /*762f0*/  STL.64 [R1+0x918], R26 ;  /* 0x0009181a01007387 */ /* 0x000fe80000100a00 */
[----:B0-----:R-:W4:Y:S04]  /*76300*/  LDL.LU.64 R24, [R1+0x110] ;  /* 0x0001100001187983 */ /* 0x001f280000300a00 */
[----:B------:R-:W4:Y:S04]  /*76310*/  LDL.LU.64 R28, [R1+0x100] ;  /* 0x00010000011c7983 */ /* 0x000f280000300a00 */
[----:B------:R0:W-:Y:S04]  /*76320*/  STL.64 [R1+0x6d88], R52 ;  /* 0x006d883401007387 */ /* 0x0001e80000100a00 */
[----:B------:R-:W2:Y:S01]  /*76330*/  LDL.LU.64 R48, [R1+0x90] ;  /* 0x0000900001307983 */ /* 0x000ea20000300a00 */
[----:B0-----:R-:W-:Y:S01]  /*76340*/  IMAD.MOV.U32 R52, RZ, RZ, R19 ;  /* 0x000000ffff347224 */ /* 0x001fe200078e0013 */
[----:B------:R-:W-:-:S02]  /*76350*/  MOV R53, R18 ;  /* 0x0000001200357202 */ /* 0x000fc40000000f00 */
[----:B--2---:R-:W-:Y:S04]  /*76360*/  STL.64 [R1+0x6d90], R48 ;  /* 0x006d903001007387 */ /* 0x004fe80000100a00 */
[----:B------:R-:W2:Y:S04]  /*76370*/  LDL.LU.64 R40, [R1+0x1110] ;  /* 0x0011100001287983 */ /* 0x000ea80000300a00 */
[----:B------:R-:W2:Y:S01]  /*76380*/  LDL.LU.64 R42, [R1+0x1118] ;  /* 0x00111800012a7983 */ /* 0x000ea20000300a00 */
[----:B------:R-:W-:Y:S07]  /*76390*/  HMMA.16816.F32.BF16 R20, R36, R32, R20 ;  /* 0x000000202414723c */ /* 0x000fee0000041814 */
[----:B------:R-:W-:-:S02]  /*763a0*/  IMAD.MOV.U32 R32, RZ, RZ, R10 ;  /* 0x000000ffff207224 */ /* 0x000fc400078e000a */
[----:B------:R-:W-:Y:S02]  /*763b0*/  IMAD.MOV.U32 R33, RZ, RZ, R7 ;  /* 0x000000ffff217224 */ /* 0x000fe400078e0007 */
[----:B------:R-:W-:-:S12]  /*763c0*/  IMAD.MOV.U32 R36, RZ, RZ, R6 ;  /* 0x000000ffff247224 */ /* 0x000fd800078e0006 */
[----:B------:R0:W-:Y:S04]  /*763d0*/  STL.64 [R1+0x560], R20 ;  /* 0x0005601401007387 */ /* 0x0001e80000100a00 */
[----:B------:R1:W-:Y:S04]  /*763e0*/  STL.64 [R1+0x568], R22 ;  /* 0x0005681601007387 */ /* 0x0003e80000100a00 */
[----:B------:R3:W-:Y:S04]  /*763f0*/  STL.64 [R1+0x6d98], R52 ;  /* 0x006d983401007387 */ /* 0x0007e80000100a00 */
[----:B0-----:R-:W4:Y:S04]  /*76400*/  LDL.LU.64 R20, [R1+0x10e0] ;  /* 0x0010e00001147983 */ /* 0x001f280000300a00 */
[----:B-1----:R-:W4:Y:S01]  /*76410*/  LDL.LU.64 R22, [R1+0x10e8] ;  /* 0x0010e80001167983 */ /* 0x002f220000300a00 */
[----:B---3--:R-:W-:-:S02]  /*76420*/  IMAD.MOV.U32 R52, RZ, RZ, R14 ;  /* 0x000000ffff347224 */ /* 0x008fc400078e000e */
[----:B------:R-:W-:-:S05]  /*76430*/  IMAD.MOV.U32 R53, RZ, RZ, R11 ;  /* 0x000000ffff357224 */ /* 0x000fca00078e000b */
[----:B------:R-:W-:Y:S01]  /*76440*/  STL.64 [R1+0x6da8], R52 ;  /* 0x006da83401007387 */ /* 0x000fe20000100a00 */
[----:B------:R-:W-:-:S03]  /*76450*/  IMAD.MOV.U32 R37, RZ, RZ, R3 ;  /* 0x000000ffff257224 */ /* 0x000fc600078e0003 */
[----:B------:R0:W-:Y:S04]  /*76460*/  STL.64 [R1+0x6db0], R32 ;  /* 0x006db02001007387 */ /* 0x0001e80000100a00 */
[----:B------:R-:W3:Y:S04]  /*76470*/  LDL.LU.64 R4, [R1+0x10a0] ;  /* 0x0010a00001047983 */ /* 0x000ee80000300a00 */
[----:B------:R-:W3:Y:S01]  /*76480*/  LDL.LU.64 R6, [R1+0x10a8] ;  /* 0x0010a80001067983 */ /* 0x000ee20000300a00 */
[----:B0-----:R-:W-:Y:S02]  /*76490*/  IMAD.MOV.U32 R32, RZ, RZ, R2 ;  /* 0x000000ffff207224 */ /* 0x001fe400078e0002 */
[----:B------:R-:W-:-:S05]  /*764a0*/  IMAD.MOV.U32 R33, RZ, RZ, R0 ;  /* 0x000000ffff217224 */ /* 0x000fca00078e0000 */
[----:B------:R0:W-:Y:S04]  /*764b0*/  STL.64 [R1+0x6dc0], R32 ;  /* 0x006dc02001007387 */ /* 0x0001e80000100a00 */
[----:B0-----:R-:W3:Y:S04]  /*764c0*/  LDL.LU.64 R32, [R1+0xf0] ;  /* 0x0000f00001207983 */ /* 0x001ee80000300a00 */
[----:B------:R2:W-:Y:S01]  /*764d0*/  STL.64 [R1+0x6da0], R36 ;  /* 0x006da02401007387 */ /* 0x0005e20000100a00 */
[----:B------:R-:W-:Y:S02]  /*764e0*/  IMAD.MOV.U32 R18, RZ, RZ, R56 ;  /* 0x000000ffff127224 */ /* 0x000fe400078e0038 */
[----:B------:R-:W-:Y:S01]  /*764f0*/  IMAD.MOV.U32 R19, RZ, RZ, R57 ;  /* 0x000000ffff137224 */ /* 0x000fe200078e0039 */
[----:B--2---:R-:W-:-:S15]  /*76500*/  HMMA.16816.F32.BF16 R36, R44, R56, R40 ;  /* 0x000000382c24723c */ /* 0x004fde0000041828 */
[----:B------:R-:W-:-:S08]  /*76510*/  NOP ;  /* 0x0000000000007918 */ /* 0x000fd00000000000 */
[----:B------:R-:W-:Y:S04]  /*76520*/  STL.64 [R1+0x550], R36 ;  /* 0x0005502401007387 */ /* 0x000fe80000100a00 */
[----:B------:R-:W-:Y:S04]  /*76530*/  STL.64 [R1+0x558], R38 ;  /* 0x0005582601007387 */ /* 0x000fe80000100a00 */
[----:B------:R-:W2:Y:S01]  /*76540*/  LDL.LU.64 R56, [R1+0x70] ;  /* 0x0000700001387983 */ /* 0x000ea20000300a00 */
[----:B----4-:R-:W-:Y:S02]  /*76550*/  IMAD.MOV.U32 R41, RZ, RZ, R24 ;  /* 0x000000ffff297224 */ /* 0x010fe400078e0018 */
[----:B------:R-:W-:Y:S01]  /*76560*/  IMAD.MOV.U32 R40, RZ, RZ, R25 ;  /* 0x000000ffff287224 */ /* 0x000fe200078e0019 */
[C---:B---3--:R-:W-:Y:S01]  /*76570*/  HMMA.16816.F32.BF16 R4, R44.reuse, R28, R4 ;  /* 0x0000001c2c04723c */ /* 0x048fe20000041804 */
[----:B--2---:R-:W-:Y:S04]  /*76580*/  STL.64 [R1+0x6db8], R56 ;  /* 0x006db83801007387 */ /* 0x004fe80000100a00 */
[----:B------:R-:W-:Y:S04]  /*76590*/  STL.64 [R1+0x6d80], R18 ;  /* 0x006d801201007387 */ /* 0x000fe80000100a00 */
[----:B------:R0:W-:Y:S02]  /*765a0*/  STL.64 [R1+0x6d78], R16 ;  /* 0x006d781001007387 */ /* 0x0001e40000100a00 */
[----:B0-----:R-:W-:-:S15]  /*765b0*/  HMMA.16816.F32.BF16 R16, R44, R24, R20 ;  /* 0x000000182c10723c */ /* 0x001fde0000041814 */
[----:B------:R-:W-:-:S08]  /*765c0*/  NOP ;  /* 0x0000000000007918 */ /* 0x000fd00000000000 */
[----:B------:R-:W-:Y:S04]  /*765d0*/  STL.64 [R1+0x540], R16 ;  /* 0x0005401001007387 */ /* 0x000fe80000100a00 */
[----:B------:R-:W-:Y:S04]  /*765e0*/  STL.64 [R1+0x548], R18 ;  /* 0x0005481201007387 */ /* 0x000fe80000100a00 */
[----:B------:R0:W-:Y:S04]  /*765f0*/  STL.64 [R1+0x6dc8], R40 ;  /* 0x006dc82801007387 */ /* 0x0001e80000100a00 */
[----:B------:R1:W-:Y:S04]  /*76600*/  STL.64 [R1+0x530], R4 ;  /* 0x0005300401007387 */ /* 0x0003e80000100a00 */
[----:B------:R2:W-:Y:S04]  /*76610*/  STL.64 [R1+0x538], R6 ;  /* 0x0005380601007387 */ /* 0x0005e80000100a00 */
[----:B0-----:R-:W3:Y:S04]  /*76620*/  LDL.LU.64 R40, [R1+0x1070] ;  /* 0x0010700001287983 */ /* 0x001ee80000300a00 */
[----:B------:R-:W3:Y:S04]  /*76630*/  LDL.LU.64 R42, [R1+0x1078] ;  /* 0x00107800012a7983 */ /* 0x000ee80000300a00 */
[----:B------:R-:W4:Y:S04]  /*76640*/  LDL.LU.64 R56, [R1+0x1030] ;  /* 0x0010300001387983 */ /* 0x000f280000300a00 */
        /* <DEDUP_REMOVED lines=13> */
[----:B-1----:R-:W4:Y:S04]  /*76720*/  LDL.LU.64 R4, [R1+0xed0] ;  /* 0x000ed00001047983 */ /* 0x002f280000300a00 */
[----:B--2---:R-:W2:Y:S04]  /*76730*/  LDL.LU.64 R6, [R1+0xed8] ;  /* 0x000ed80001067983 */ /* 0x004ea80000300a00 */
[----:B------:R-:W2:Y:S01]  /*76740*/  LDL.LU.64 R20, [R1+0x60] ;  /* 0x0000600001147983 */ /* 0x000ea20000300a00 */
[----:B------:R-:W-:-:S03]  /*76750*/  IMAD.MOV.U32 R11, RZ, RZ, R32 ;  /* 0x000000ffff0b7224 */ /* 0x000fc600078e0020 */
[----:B------:R-:W2:Y:S01]  /*76760*/  LDL.LU.64 R28, [R1+0x50] ;  /* 0x00005000011c7983 */ /* 0x000ea20000300a00 */
[----:B------:R-:W-:Y:S01]  /*76770*/  IMAD.MOV.U32 R10, RZ, RZ, R33 ;  /* 0x000000ffff0a7224 */ /* 0x000fe200078e0021 */
[----:B---3--:R-:W-:-:S15]  /*76780*/  HMMA.16816.F32.BF16 R40, R44, R32, R40 ;  /* 0x000000202c28723c */ /* 0x008fde0000041828 */
[----:B------:R-:W-:-:S08]  /*76790*/  NOP ;  /* 0x0000000000007918 */ /* 0x000fd00000000000 */
[----:B------:R0:W-:Y:S04]  /*767a0*/  STL.64 [R1+0x520], R40 ;  /* 0x0005202801007387 */ /* 0x0001e80000100a00 */
[----:B------:R-:W-:Y:S04]  /*767b0*/  STL.64 [R1+0x528], R42 ;  /* 0x0005282a01007387 */ /* 0x000fe80000100a00 */
[----:B0-----:R-:W3:Y:S04]  /*767c0*/  LDL.LU.64 R40, [R1+0x6dc8] ;  /* 0x006dc80001287983 */ /* 0x001ee80000300a00 */
[----:B------:R-:W4:Y:S02]  /*767d0*/  LDL.LU.64 R32, [R1+0x6dc0] ;  /* 0x006dc00001207983 */ /* 0x000f240000300a00 */
[----:B----4-:R-:W-:Y:S02]  /*767e0*/  HMMA.16816.F32.BF16 R32, R44, R32, R56 ;  /* 0x000000202c20723c */ /* 0x010fe40000041838 */
[----:B------:R-:W4:-:S15]  /*767f0*/  LDL.LU.64 R56, [R1+0x6db8] ;  /* 0x006db80001387983 */ /* 0x000f1e0000300a00 */
[----:B------:R-:W-:-:S06]  /*76800*/  NOP ;  /* 0x0000000000007918 */ /* 0x000fcc0000000000 */
[----:B------:R0:W-:Y:S04]  /*76810*/  STL.64 [R1+0x510], R32 ;  /* 0x0005102001007387 */ /* 0x0001e80000100a00 */
[----:B------:R1:W-:Y:S04]  /*76820*/  STL.64 [R1+0x518], R34 ;  /* 0x0005182201007387 */ /* 0x0003e80000100a00 */
[----:B0-----:R-:W1:Y:S02]  /*76830*/  LDL.LU.64 R32, [R1+0x6db0] ;  /* 0x006db00001207983 */ /* 0x001e640000300a00 */
[----:B-1----:R-:W-:Y:S02]  /*76840*/  HMMA.16816.F32.BF16 R32, R44, R32, R52 ;  /* 0x000000202c20723c */ /* 0x002fe40000041834 */
[----:B------:R-:W2:-:S15]  /*76850*/  LDL.LU.64 R52, [R1+0x6da8] ;  /* 0x006da80001347983 */ /* 0x000e9e0000300a00 */
[----:B------:R-:W-:-:S06]  /*76860*/  NOP ;  /* 0x0000000000007918 */ /* 0x000fcc0000000000 */
[----:B------:R0:W-:Y:S04]  /*76870*/  STL.64 [R1+0x500], R32 ;  /* 0x0005002001007387 */ /* 0x0001e80000100a00 */
[----:B------:R1:W-:Y:S04]  /*76880*/  STL.64 [R1+0x508], R34 ;  /* 0x0005082201007387 */ /* 0x0003e80000100a00 */
[----:B0-----:R-:W4:Y:S04]  /*76890*/  LDL.LU.64 R32, [R1+0xe90] ;  /* 0x000e900001207983 */ /* 0x001f280000300a00 */
[----:B-1----:R-:W4:Y:S01]  /*768a0*/  LDL.LU.64 R34, [R1+0xe98] ;  /* 0x000e980001227983 */ /* 0x002f220000300a00 */
[----:B--2---:R-:W-:Y:S03]  /*768b0*/  HMMA.16816.F32.BF16 R52, R44, R52, R36 ;  /* 0x000000342c34723c */ /* 0x004fe60000041824 */
[----:B------:R-:W2:-:S15]  /*768c0*/  LDL.LU.64 R36, [R1+0x6da0] ;  /* 0x006da00001247983 */ /* 0x000e9e0000300a00 */
[----:B------:R-:W-:-:S05]  /*768d0*/  NOP ;  /* 0x0000000000007918 */ /* 0x000fca0000000000 */
[----:B------:R0:W-:Y:S04]  /*768e0*/  STL.64 [R1+0x4f0], R52 ;  /* 0x0004f03401007387 */ /* 0x0001e80000100a00 */
[----:B------:R1:W-:Y:S04]  /*768f0*/  STL.64 [R1+0x4f8], R54 ;  /* 0x0004f83601007387 */ /* 0x0003e80000100a00 */
[----:B0-----:R-:W1:Y:S02]  /*76900*/  LDL.LU.64 R52, [R1+0x6d98] ;  /* 0x006d980001347983 */ /* 0x001e640000300a00 */
[----:B-1----:R-:W-:Y:S02]  /*76910*/  HMMA.16816.F32.BF16 R52, R44, R52, R48 ;  /* 0x000000342c34723c */ /* 0x002fe40000041830 */
[----:B------:R-:W3:-:S15]  /*76920*/  LDL.LU.64 R48, [R1+0x6d90] ;  /* 0x006d900001307983 */ /* 0x000ede0000300a00 */
[----:B------:R-:W-:-:S06]  /*76930*/  NOP ;  /* 0x0000000000007918 */ /* 0x000fcc0000000000 */
[----:B------:R0:W-:Y:S04]  /*76940*/  STL.64 [R1+0x4e0], R52 ;  /* 0x0004e03401007387 */ /* 0x0001e80000100a00 */
[----:B------:R-:W-:Y:S04]  /*76950*/  STL.64 [R1+0x4e8], R54 ;  /* 0x0004e83601007387 */ /* 0x000fe80000100a00 */
[----:B0-----:R-:W3:Y:S01]  /*76960*/  LDL.LU.64 R52, [R1+0x6d88] ;  /* 0x006d880001347983 */ /* 0x001ee20000300a00 */
[C---:B--2---:R-:W-:Y:S06]  /*76970*/  HMMA.16816.F32.BF16 R4, R44.reuse, R36, R4 ;  /* 0x000000242c04723c */ /* 0x044fec0000041804 */
[C---:B----4-:R-:W-:Y:S06]  /*76980*/  HMMA.16816.F32.BF16 R32, R44.reuse, R56, R32 ;  /* 0x000000382c20723c */ /* 0x050fec0000041820 */
[C---:B---3--:R-:W-:Y:S06]  /*76990*/  HMMA.16816.F32.BF16 R16, R44.reuse, R48, R16 ;  /* 0x000000302c10723c */ /* 0x048fec0000041810 */
[----:B------:R-:W-:Y:S01]  /*769a0*/  MOV R2, R49 ;  /* 0x0000003100027202 */ /* 0x000fe20000000f00 */
[----:B------:R-:W-:Y:S01]  /*769b0*/  IMAD.MOV.U32 R38, RZ, RZ, R48 ;  /* 0x000000ffff267224 */ /* 0x000fe200078e0030 */
[----:B------:R-:W-:Y:S01]  /*769c0*/  HMMA.16816.F32.BF16 R24, R44, R52, R24 ;  /* 0x000000342c18723c */ /* 0x000fe20000041818 */
[----:B------:R-:W2:-:S15]  /*769d0*/  LDL.LU.64 R52, [R1+0x40] ;  /* 0x0000400001347983 */ /* 0x000e9e0000300a00 */
[----:B------:R-:W-:-:S07]  /*769e0*/  NOP ;  /* 0x0000000000007918 */ /* 0x000fce0000000000 */
[----:B------:R-:W-:Y:S04]  /*769f0*/  STL.64 [R1+0x4d0], R24 ;  /* 0x0004d01801007387 */ /* 0x000fe80000100a00 */
[----:B------:R-:W-:Y:S04]  /*76a00*/  STL.64 [R1+0x4d8], R26 ;  /* 0x0004d81a01007387 */ /* 0x000fe80000100a00 */
[----:B------:R0:W-:Y:S04]  /*76a10*/  STL.64 [R1+0x4c0], R16 ;  /* 0x0004c01001007387 */ /* 0x0001e80000100a00 */
[----:B------:R1:W-:Y:S04]  /*76a20*/  STL.64 [R1+0x4c8], R18 ;  /* 0x0004c81201007387 */ /* 0x0003e80000100a00 */
[----:B------:R-:W-:Y:S04]  /*76a30*/  STL [R1+0x6cb4], R2 ;  /* 0x006cb40201007387 */ /* 0x000fe80000100800 */
[----:B------:R-:W-:Y:S04]  /*76a40*/  STL [R1+0x6cb0], R38 ;  /* 0x006cb02601007387 */ /* 0x000fe80000100800 */
[----:B0-----:R-:W3:Y:S04]  /*76a50*/  LDL.LU.64 R16, [R1+0xe20] ;  /* 0x000e200001107983 */ /* 0x001ee80000300a00 */
[----:B-1----:R-:W3:Y:S04]  /*76a60*/  LDL.LU.64 R18, [R1+0xe28] ;  /* 0x000e280001127983 */ /* 0x002ee80000300a00 */
[----:B------:R0:W-:Y:S04]  /*76a70*/  STL.64 [R1+0x4b0], R4 ;  /* 0x0004b00401007387 */ /* 0x0001e80000100a00 */
[----:B------:R-:W-:Y:S04]  /*76a80*/  STL.64 [R1+0x4b8], R6 ;  /* 0x0004b80601007387 */ /* 0x000fe80000100a00 */
[----:B------:R-:W4:Y:S04]  /*76a90*/  LDL.LU.64 R48, [R1+0x30] ;  /* 0x0000300001307983 */ /* 0x000f280000300a00 */
[----:B------:R-:W4:Y:S04]  /*76aa0*/  LDL.LU.64 R24, [R1+0x20] ;  /* 0x0000200001187983 */ /* 0x000f280000300a00 */
[----:B0-----:R-:W4:Y:S04]  /*76ab0*/  LDL.LU.64 R4, [R1+0x10] ;  /* 0x0000100001047983 */ /* 0x001f280000300a00 */
[----:B------:R0:W-:Y:S04]  /*76ac0*/  STL.64 [R1+0x6c90], R36 ;  /* 0x006c902401007387 */ /* 0x0001e80000100a00 */
[----:B------:R1:W-:Y:S04]  /*76ad0*/  STL.64 [R1+0x4a0], R32 ;  /* 0x0004a02001007387 */ /* 0x0003e80000100a00 */
[----:B------:R1:W-:Y:S01]  /*76ae0*/  STL.64 [R1+0x4a8], R34 ;  /* 0x0004a82201007387 */ /* 0x0003e20000100a00 */
[----:B0-----:R-:W-:-:S02]  /*76af0*/  IMAD.MOV.U32 R36, RZ, RZ, R57 ;  /* 0x000000ffff247224 */ /* 0x001fc400078e0039 */
[----:B------:R-:W-:Y:S01]  /*76b00*/  IMAD.MOV.U32 R37, RZ, RZ, R56 ;  /* 0x000000ffff257224 */ /* 0x000fe200078e0038 */
[----:B-1----:R-:W2:Y:S04]  /*76b10*/  LDL.LU.64 R32, [R1+0xde0] ;  /* 0x000de00001207983 */ /* 0x002ea80000300a00 */
[----:B------:R-:W2:Y:S04]  /*76b20*/  LDL.LU.64 R34, [R1+0xde8] ;  /* 0x000de80001227983 */ /* 0x000ea80000300a00 */
[----:B------:R-:W4:Y:S04]  /*76b30*/  LDL.LU.64 R56, [R1] ;  /* 0x0000000001387983 */ /* 0x000f280000300a00 */
[----:B------:R-:W-:Y:S04]  /*76b40*/  STL [R1+0x6cc0], R36 ;  /* 0x006cc02401007387 */ /* 0x000fe80000100800 */
[----:B------:R0:W-:Y:S04]  /*76b50*/  STL [R1+0x6cbc], R37 ;  /* 0x006cbc2501007387 */ /* 0x0001e80000100800 */
[----:B0-----:R-:W2:Y:S04]  /*76b60*/  LDL.LU.64 R36, [R1+0xe50] ;  /* 0x000e500001247983 */ /* 0x001ea80000300a00 */
[----:B------:R-:W2:Y:S01]  /*76b70*/  LDL.LU.64 R38, [R1+0xe58] ;  /* 0x000e580001267983 */ /* 0x000ea20000300a00 */
[----:B------:R-:W-:-:S02]  /*76b80*/  IMAD.MOV.U32 R61, RZ, RZ, R20 ;  /* 0x000000ffff3d7224 */ /* 0x000fc400078e0014 */
[----:B------:R-:W-:Y:S02]  /*76b90*/  IMAD.MOV.U32 R60, RZ, RZ, R29 ;  /* 0x000000ffff3c7224 */ /* 0x000fe400078e001d */
[----:B------:R-:W-:Y:S01]  /*76ba0*/  IMAD.MOV.U32 R3, RZ, RZ, R28 ;  /* 0x000000ffff037224 */ /* 0x000fe200078e001c */
[C---:B---3--:R-:W-:Y:S06]  /*76bb0*/  HMMA.16816.F32.BF16 R16, R44.reuse, R28, R16 ;  /* 0x0000001c2c10723c */ /* 0x048fec0000041810 */
[C---:B--2---:R-:W-:Y:S06]  /*76bc0*/  HMMA.16816.F32.BF16 R36, R44.reuse, R20, R36 ;  /* 0x000000142c24723c */ /* 0x044fec0000041824 */
[----:B------:R-:W-:-:S15]  /*76bd0*/  HMMA.16816.F32.BF16 R32, R44, R52, R32 ;  /* 0x000000342c20723c */ /* 0x000fde0000041820 */
[----:B------:R-:W-:-:S02]  /*76be0*/  NOP ;  /* 0x0000000000007918 */ /* 0x000fc40000000000 */
[----:B------:R-:W-:Y:S04]  /*76bf0*/  STL.64 [R1+0x490], R36 ;  /* 0x0004902401007387 */ /* 0x000fe80000100a00 */
[----:B------:R0:W-:Y:S02]  /*76c00*/  STL.64 [R1+0x498], R38 ;  /* 0x0004982601007387 */ /* 0x0001e40000100a00 */
[----:B0-----:R-:W-:-:S05]  /*76c10*/  IMAD.MOV.U32 R39, RZ, RZ, R21 ;  /* 0x000000ffff277224 */ /* 0x001fca00078e0015 */
[----:B------:R-:W-:Y:S04]  /*76c20*/  STL [R1+0x6cc8], R39 ;  /* 0x006cc82701007387 */ /* 0x000fe80000100800 */
[----:B------:R-:W-:Y:S04]  /*76c30*/  STL [R1+0x6cc4], R61 ;  /* 0x006cc43d01007387 */ /* 0x000fe80000100800 */
[----:B------:R0:W-:Y:S04]  /*76c40*/  STL.64 [R1+0x480], R16 ;  /* 0x0004801001007387 */ /* 0x0001e80000100a00 */
[----:B------:R1:W-:Y:S04]  /*76c50*/  STL.64 [R1+0x488], R18 ;  /* 0x0004881201007387 */ /* 0x0003e80000100a00 */
[----:B0-----:R-:W2:Y:S04]  /*76c60*/  LDL.LU.64 R16, [R1+0xda0] ;  /* 0x000da00001107983 */ /* 0x001ea80000300a00 */
[----:B-1----:R-:W2:Y:S04]  /*76c70*/  LDL.LU.64 R18, [R1+0xda8] ;  /* 0x000da80001127983 */ /* 0x002ea80000300a00 */
[----:B------:R-:W3:Y:S04]  /*76c80*/  LDL.LU.64 R20, [R1+0xd70] ;  /* 0x000d700001147983 */ /* 0x000ee80000300a00 */
[----:B------:R-:W3:Y:S04]  /*76c90*/  LDL.LU.64 R22, [R1+0xd78] ;  /* 0x000d780001167983 */ /* 0x000ee80000300a00 */
[----:B------:R-:W3:Y:S04]  /*76ca0*/  LDL.LU.64 R28, [R1+0xd30] ;  /* 0x000d3000011c7983 */ /* 0x000ee80000300a00 */
[----:B------:R-:W3:Y:S04]  /*76cb0*/  LDL.LU.64 R30, [R1+0xd38] ;  /* 0x000d3800011e7983 */ /* 0x000ee80000300a00 */
[----:B------:R-:W-:Y:S04]  /*76cc0*/  STL [R1+0x6cd0], R60 ;  /* 0x006cd03c01007387 */ /* 0x000fe80000100800 */
[----:B------:R-:W-:Y:S04]  /*76cd0*/  STL [R1+0x6ccc], R3 ;  /* 0x006ccc0301007387 */ /* 0x000fe80000100800 */
[----:B------:R0:W-:Y:S04]  /*76ce0*/  STL.64 [R1+0x470], R32 ;  /* 0x0004702001007387 */ /* 0x0001e80000100a00 */
[----:B------:R1:W-:Y:S04]  /*76cf0*/  STL.64 [R1+0x478], R34 ;  /* 0x0004782201007387 */ /* 0x0003e80000100a00 */
[----:B0-----:R-:W3:Y:S04]  /*76d00*/  LDL.LU.64 R32, [R1+0xcf0] ;  /* 0x000cf00001207983 */ /* 0x001ee80000300a00 */
[----:B-1----:R-:W3:Y:S01]  /*76d10*/  LDL.LU.64 R34, [R1+0xcf8] ;  /* 0x000cf80001227983 */ /* 0x002ee20000300a00 */
[----:B------:R-:W-:-:S02]  /*76d20*/  IMAD.MOV.U32 R2, RZ, RZ, R52 ;  /* 0x000000ffff027224 */ /* 0x000fc400078e0034 */
[----:B------:R-:W-:Y:S02]  /*76d30*/  IMAD.MOV.U32 R38, RZ, RZ, R53 ;  /* 0x000000ffff267224 */ /* 0x000fe400078e0035 */
[----:B------:R-:W3:Y:S04]  /*76d40*/  LDL.LU.64 R52, [R1+0xcc0] ;  /* 0x000cc00001347983 */ /* 0x000ee80000300a00 */
[----:B------:R-:W3:Y:S04]  /*76d50*/  LDL.LU.64 R54, [R1+0xcc8] ;  /* 0x000cc80001367983 */ /* 0x000ee80000300a00 */
[----:B------:R0:W-:Y:S01]  /*76d60*/  STL [R1+0x6cd4], R2 ;  /* 0x006cd40201007387 */ /* 0x0001e20000100800 */
[----:B----4-:R-:W-:-:S02]  /*76d70*/  IMAD.MOV.U32 R37, RZ, RZ, R48 ;  /* 0x000000ffff257224 */ /* 0x010fc400078e0030 */
[----:B------:R-:W-:Y:S02]  /*76d80*/  IMAD.MOV.U32 R0, RZ, RZ, R49 ;  /* 0x000000ffff007224 */ /* 0x000fe400078e0031 */
[----:B------:R-:W-:Y:S02]  /*76d90*/  IMAD.MOV.U32 R61, RZ, RZ, R24 ;  /* 0x000000ffff3d7224 */ /* 0x000fe400078e0018 */
[----:B------:R-:W-:Y:S02]  /*76da0*/  IMAD.MOV.U32 R36, RZ, RZ, R25 ;  /* 0x000000ffff247224 */ /* 0x000fe400078e0019 */
[----:B------:R-:W-:Y:S02]  /*76db0*/  IMAD.MOV.U32 R3, RZ, RZ, R4 ;  /* 0x000000ffff037224 */ /* 0x000fe400078e0004 */
[----:B------:R-:W-:Y:S02]  /*76dc0*/  IMAD.MOV.U32 R39, RZ, RZ, R5 ;  /* 0x000000ffff277224 */ /* 0x000fe400078e0005 */
[----:B0-----:R-:W-:-:S02]  /*76dd0*/  IMAD.MOV.U32 R2, RZ, RZ, R56 ;  /* 0x000000ffff027224 */ /* 0x001fc400078e0038 */
[----:B------:R-:W-:Y:S01]  /*76de0*/  IMAD.MOV.U32 R60, RZ, RZ, R57 ;  /* 0x000000ffff3c7224 */ /* 0x000fe200078e0039 */
[C---:B--2---:R-:W-:Y:S06]  /*76df0*/  HMMA.16816.F32.BF16 R16, R44.reuse, R48, R16 ;  /* 0x000000302c10723c */ /* 0x044fec0000041810 */
[C---:B---3--:R-:W-:Y:S06]  /*76e00*/  HMMA.16816.F32.BF16 R20, R44.reuse, R24, R20 ;  /* 0x000000182c14723c */ /* 0x048fec0000041814 */
[C---:B------:R-:W-:Y:S11]  /*76e10*/  HMMA.16816.F32.BF16 R28, R44.reuse, R4, R28 ;  /* 0x000000042c1c723c */ /* 0x040ff6000004181c */
[----:B------:R-:W-:Y:S04]  /*76e20*/  STL.64 [R1+0x460], R16 ;  /* 0x0004601001007387 */ /* 0x000fe80000100a00 */
[----:B------:R0:W-:Y:S04]  /*76e30*/  STL.64 [R1+0x468], R18 ;  /* 0x0004681201007387 */ /* 0x0001e80000100a00 */
[----:B0-----:R-:W2:Y:S04]  /*76e40*/  LDL.LU.64 R18, [R1+0x6d80] ;  /* 0x006d800001127983 */ /* 0x001ea80000300a00 */
[----:B------:R-:W3:Y:S01]  /*76e50*/  LDL.LU.64 R16, [R1+0x6d78] ;  /* 0x006d780001107983 */ /* 0x000ee20000300a00 */
[C---:B------:R-:W-:Y:S03]  /*76e60*/  HMMA.16816.F32.BF16 R32, R44.reuse, R56, R32 ;  /* 0x000000382c20723c */ /* 0x040fe60000041820 */
[----:B------:R-:W4:Y:S04]  /*76e70*/  LDL.LU.64 R48, [R1+0xc80] ;  /* 0x000c800001307983 */ /* 0x000f280000300a00 */
[----:B------:R-:W4:Y:S04]  /*76e80*/  LDL.LU.64 R50, [R1+0xc88] ;  /* 0x000c880001327983 */ /* 0x000f280000300a00 */
[----:B------:R-:W-:Y:S04]  /*76e90*/  STL.64 [R1+0x450], R20 ;  /* 0x0004501401007387 */ /* 0x000fe80000100a00 */
[----:B------:R0:W-:Y:S04]  /*76ea0*/  STL.64 [R1+0x458], R22 ;  /* 0x0004581601007387 */ /* 0x0001e80000100a00 */
[----:B0-----:R-:W3:Y:S04]  /*76eb0*/  LDL.LU.64 R22, [R1+0x6d70] ;  /* 0x006d700001167983 */ /* 0x001ee80000300a00 */
[----:B------:R-:W3:Y:S04]  /*76ec0*/  LDL.LU.64 R20, [R1+0x6d68] ;  /* 0x006d680001147983 */ /* 0x000ee80000300a00 */
[----:B------:R-:W3:Y:S04]  /*76ed0*/  LDL.LU.64 R26, [R1+0x6d60] ;  /* 0x006d6000011a7983 */ /* 0x000ee80000300a00 */
[----:B------:R-:W3:Y:S04]  /*76ee0*/  LDL.LU.64 R24, [R1+0x6d58] ;  /* 0x006d580001187983 */ /* 0x000ee80000300a00 */
[----:B------:R-:W-:Y:S04]  /*76ef0*/  STL.64 [R1+0x440], R28 ;  /* 0x0004401c01007387 */ /* 0x000fe80000100a00 */
[----:B------:R0:W-:Y:S04]  /*76f00*/  STL.64 [R1+0x448], R30 ;  /* 0x0004481e01007387 */ /* 0x0001e80000100a00 */
[----:B0-----:R-:W3:Y:S04]  /*76f10*/  LDL.LU.64 R30, [R1+0x6d50] ;  /* 0x006d5000011e7983 */ /* 0x001ee80000300a00 */
[----:B------:R-:W2:Y:S04]  /*76f20*/  LDL.LU.64 R28, [R1+0x6d48] ;  /* 0x006d4800011c7983 */ /* 0x000ea80000300a00 */
[----:B------:R-:W3:Y:S04]  /*76f30*/  LDL.LU.64 R4, [R1+0xc10] ;  /* 0x000c100001047983 */ /* 0x000ee80000300a00 */
[----:B------:R-:W3:Y:S04]  /*76f40*/  LDL.LU.64 R6, [R1+0xc18] ;  /* 0x000c180001067983 */ /* 0x000ee80000300a00 */
[----:B------:R-:W-:Y:S04]  /*76f50*/  STL.64 [R1+0x430], R32 ;  /* 0x0004302001007387 */ /* 0x000fe80000100a00 */
[----:B------:R0:W-:Y:S04]  /*76f60*/  STL.64 [R1+0x438], R34 ;  /* 0x0004382201007387 */ /* 0x0001e80000100a00 */
[----:B0-----:R-:W2:Y:S04]  /*76f70*/  LDL.LU.64 R34, [R1+0x6d40] ;  /* 0x006d400001227983 */ /* 0x001ea80000300a00 */
[----:B------:R-:W3:Y:S04]  /*76f80*/  LDL.LU.64 R32, [R1+0x6d38] ;  /* 0x006d380001207983 */ /* 0x000ee80000300a00 */
[----:B------:R-:W4:Y:S04]  /*76f90*/  LDL.LU.64 R58, [R1+0x6d30] ;  /* 0x006d3000013a7983 */ /* 0x000f280000300a00 */
        /* <DEDUP_REMOVED lines=13> */
[----:B------:R-:W-:Y:S04]  /*77070*/  STL.64 [R1+0x410], R48 ;  /* 0x0004103001007387 */ /* 0x000fe80000100a00 */
[----:B------:R0:W-:Y:S04]  /*77080*/  STL.64 [R1+0x418], R50 ;  /* 0x0004183201007387 */ /* 0x0001e80000100a00 */
[----:B0-----:R-:W3:Y:S04]  /*77090*/  LDL.LU.64 R50, [R1+0x6d10] ;  /* 0x006d100001327983 */ /* 0x001ee80000300a00 */
[----:B------:R-:W4:Y:S04]  /*770a0*/  LDL.LU.64 R48, [R1+0x6d08] ;  /* 0x006d080001307983 */ /* 0x000f280000300a00 */
[----:B--2---:R-:W-:Y:S04]  /*770b0*/  STL.64 [R1+0x6bb8], R54 ;  /* 0x006bb83601007387 */ /* 0x004fe80000100a00 */
[----:B------:R0:W-:Y:S04]  /*770c0*/  STL.64 [R1+0x6bb0], R52 ;  /* 0x006bb03401007387 */ /* 0x0001e80000100a00 */
[----:B0-----:R-:W2:Y:S04]  /*770d0*/  LDL.LU.64 R52, [R1+0xc40] ;  /* 0x000c400001347983 */ /* 0x001ea80000300a00 */
[----:B------:R-:W2:Y:S04]  /*770e0*/  LDL.LU.64 R54, [R1+0xc48] ;  /* 0x000c480001367983 */ /* 0x000ea80000300a00 */
[----:B---3--:R-:W-:Y:S04]  /*770f0*/  STL.64 [R1+0x6ba8], R50 ;  /* 0x006ba83201007387 */ /* 0x008fe80000100a00 */
[----:B----4-:R0:W-:Y:S01]  /*77100*/  STL.64 [R1+0x6ba0], R48 ;  /* 0x006ba03001007387 */ /* 0x0101e20000100a00 */
[C---:B--2---:R-:W-:Y:S06]  /*77110*/  HMMA.16816.F32.BF16 R52, R44.reuse, R48, R52 ;  /* 0x000000302c34723c */ /* 0x044fec0000041834 */
[----:B0-----:R-:W-:-:S15]  /*77120*/  HMMA.16816.F32.BF16 R48, R44, R32, R4 ;  /* 0x000000202c30723c */ /* 0x001fde0000041804 */
[----:B------:R-:W-:-:S02]  /*77130*/  NOP ;  /* 0x0000000000007918 */ /* 0x000fc40000000000 */
[----:B------:R-:W-:Y:S04]  /*77140*/  STL.64 [R1+0x400], R52 ;  /* 0x0004003401007387 */ /* 0x000fe80000100a00 */
[----:B------:R0:W-:Y:S04]  /*77150*/  STL.64 [R1+0x408], R54 ;  /* 0x0004083601007387 */ /* 0x0001e80000100a00 */
[----:B------:R-:W2:Y:S04]  /*77160*/  LDL.LU.64 R4, [R1+0xb20] ;  /* 0x000b200001047983 */ /* 0x000ea80000300a00 */
[----:B------:R-:W2:Y:S01]  /*77170*/  LDL.LU.64 R6, [R1+0xb28] ;  /* 0x000b280001067983 */ /* 0x000ea20000300a00 */
[----:B0-----:R-:W-:Y:S03]  /*77180*/  HMMA.16816.F32.BF16 R52, R44, R28, R56 ;  /* 0x0000001c2c34723c */ /* 0x001fe60000041838 */
[----:B------:R-:W-:Y:S04]  /*77190*/  STL.64 [R1+0x3f0], R48 ;  /* 0x0003f03001007387 */ /* 0x000fe80000100a00 */
[----:B------:R-:W-:Y:S04]  /*771a0*/  STL.64 [R1+0x3f8], R50 ;  /* 0x0003f83201007387 */ /* 0x000fe80000100a00 */
[----:B------:R-:W-:Y:S04]  /*771b0*/  STL.64 [R1+0x6b98], R34 ;  /* 0x006b982201007387 */ /* 0x000fe80000100a00 */
[----:B------:R0:W-:Y:S01]  /*771c0*/  STL.64 [R1+0x6b90], R32 ;  /* 0x006b902001007387 */ /* 0x0001e20000100a00 */
[----:B------:R-:W-:Y:S01]  /*771d0*/  IMAD.MOV.U32 R56, RZ, RZ, R41 ;  /* 0x000000ffff387224 */ /* 0x000fe200078e0029 */
[----:B------:R-:W-:-:S02]  /*771e0*/  MOV R57, R40 ;  /* 0x0000002800397202 */ /* 0x000fc40000000f00 */
[----:B0-----:R-:W3:Y:S04]  /*771f0*/  LDL.LU.64 R32, [R1+0xb60] ;  /* 0x000b600001207983 */ /* 0x001ee80000300a00 */
[----:B------:R-:W3:Y:S04]  /*77200*/  LDL.LU.64 R34, [R1+0xb68] ;  /* 0x000b680001227983 */ /* 0x000ee80000300a00 */
[----:B------:R-:W4:Y:S04]  /*77210*/  LDL.LU.64 R48, [R1+0x130] ;  /* 0x0001300001307983 */ /* 0x000f280000300a00 */
[----:B------:R0:W-:Y:S04]  /*77220*/  STL.64 [R1+0x3e0], R52 ;  /* 0x0003e03401007387 */ /* 0x0001e80000100a00 */
[----:B------:R-:W-:Y:S04]  /*77230*/  STL.64 [R1+0x3e8], R54 ;  /* 0x0003e83601007387 */ /* 0x000fe80000100a00 */
[----:B------:R-:W4:Y:S04]  /*77240*/  LDL.LU.64 R40, [R1+0xae0] ;  /* 0x000ae00001287983 */ /* 0x000f280000300a00 */
[----:B------:R-:W4:Y:S01]  /*77250*/  LDL.LU.64 R42, [R1+0xae8] ;  /* 0x000ae800012a7983 */ /* 0x000f220000300a00 */
[----:B0-----:R-:W-:-:S02]  /*77260*/  IMAD.MOV.U32 R52, RZ, RZ, R18 ;  /* 0x000000ffff347224 */ /* 0x001fc400078e0012 */
[----:B------:R-:W-:Y:S01]  /*77270*/  IMAD.MOV.U32 R53, RZ, RZ, R19 ;  /* 0x000000ffff357224 */ /* 0x000fe200078e0013 */
[----:B------:R-:W4:Y:S04]  /*77280*/  LDL.LU R18, [R1+0x6d04] ;  /* 0x006d040001127983 */ /* 0x000f280000300800 */
[----:B------:R-:W4:Y:S04]  /*77290*/  LDL.LU R19, [R1+0x6d00] ;  /* 0x006d000001137983 */ /* 0x000f280000300800 */
[----:B------:R-:W-:Y:S04]  /*772a0*/  STL.64 [R1+0x6b88], R30 ;  /* 0x006b881e01007387 */ /* 0x000fe80000100a00 */
[----:B------:R0:W-:Y:S04]  /*772b0*/  STL.64 [R1+0x6b80], R28 ;  /* 0x006b801c01007387 */ /* 0x0001e80000100a00 */
[----:B0-----:R-:W2:Y:S04]  /*772c0*/  LDL.LU.64 R28, [R1+0xb90] ;  /* 0x000b9000011c7983 */ /* 0x001ea80000300a00 */
[----:B------:R-:W2:Y:S04]  /*772d0*/  LDL.LU.64 R30, [R1+0xb98] ;  /* 0x000b9800011e7983 */ /* 0x000ea80000300a00 */
[----:B------:R-:W-:Y:S04]  /*772e0*/  STL.64 [R1+0x6b78], R26 ;  /* 0x006b781a01007387 */ /* 0x000fe80000100a00 */
[----:B------:R3:W-:Y:S01]  /*772f0*/  STL.64 [R1+0x6b70], R24 ;  /* 0x006b701801007387 */ /* 0x0007e20000100a00 */
[C---:B--2---:R-:W-:Y:S06]  /*77300*/  HMMA.16816.F32.BF16 R28, R44.reuse, R24, R28 ;  /* 0x000000182c1c723c */ /* 0x044fec000004181c */
[----:B---3--:R-:W-:-:S15]  /*77310*/  HMMA.16816.F32.BF16 R24, R44, R20, R32 ;  /* 0x000000142c18723c */ /* 0x008fde0000041820 */
[----:B------:R-:W-:-:S02]  /*77320*/  NOP ;  /* 0x0000000000007918 */ /* 0x000fc40000000000 */
[----:B------:R-:W-:Y:S04]  /*77330*/  STL.64 [R1+0x3d0], R28 ;  /* 0x0003d01c01007387 */ /* 0x000fe80000100a00 */
[----:B------:R-:W-:Y:S04]  /*77340*/  STL.64 [R1+0x3d8], R30 ;  /* 0x0003d81e01007387 */ /* 0x000fe80000100a00 */
[----:B------:R-:W-:Y:S04]  /*77350*/  STL.64 [R1+0x6bd8], R22 ;  /* 0x006bd81601007387 */ /* 0x000fe80000100a00 */
[----:B------:R0:W-:Y:S02]  /*77360*/  STL.64 [R1+0x6bd0], R20 ;  /* 0x006bd01401007387 */ /* 0x0001e40000100a00 */
[C---:B0-----:R-:W-:Y:S02]  /*77370*/  HMMA.16816.F32.BF16 R20, R44.reuse, R16, R4 ;  /* 0x000000102c14723c */ /* 0x041fe40000041804 */
[----:B------:R-:W-:Y:S04]  /*77380*/  STL.64 [R1+0x3c0], R24 ;  /* 0x0003c01801007387 */ /* 0x000fe80000100a00 */
[----:B------:R-:W-:Y:S04]  /*77390*/  STL.64 [R1+0x3c8], R26 ;  /* 0x0003c81a01007387 */ /* 0x000fe80000100a00 */
[----:B------:R-:W2:Y:S04]  /*773a0*/  LDL.LU.64 R4, [R1+0xab0] ;  /* 0x000ab00001047983 */ /* 0x000ea80000300a00 */
[----:B------:R-:W2:Y:S09]  /*773b0*/  LDL.LU.64 R6, [R1+0xab8] ;  /* 0x000ab80001067983 */ /* 0x000eb20000300a00 */
[----:B------:R-:W-:Y:S04]  /*773c0*/  STL.64 [R1+0x3b0], R20 ;  /* 0x0003b01401007387 */ /* 0x000fe80000100a00 */
[----:B------:R-:W-:Y:S04]  /*773d0*/  STL.64 [R1+0x3b8], R22 ;  /* 0x0003b81601007387 */ /* 0x000fe80000100a00 */
[----:B------:R-:W3:Y:S04]  /*773e0*/  LDL.LU.64 R32, [R1+0xa00] ;  /* 0x000a000001207983 */ /* 0x000ee80000300a00 */
[----:B------:R-:W3:Y:S04]  /*773f0*/  LDL.LU.64 R34, [R1+0xa08] ;  /* 0x000a080001227983 */ /* 0x000ee80000300a00 */
[----:B----4-:R-:W-:Y:S04]  /*77400*/  STL.64 [R1+0x6be8], R18 ;  /* 0x006be81201007387 */ /* 0x010fe80000100a00 */
[----:B------:R0:W-:Y:S02]  /*77410*/  STL.64 [R1+0x6be0], R16 ;  /* 0x006be01001007387 */ /* 0x0001e40000100a00 */
[----:B0-----:R-:W-:Y:S02]  /*77420*/  HMMA.16816.F32.BF16 R16, R44, R12, R40 ;  /* 0x0000000c2c10723c */ /* 0x001fe40000041828 */
[----:B------:R-:W4:Y:S04]  /*77430*/  LDL.LU.64 R40, [R1+0xa60] ;  /* 0x000a600001287983 */ /* 0x000f280000300a00 */
[----:B------:R-:W4:-:S15]  /*77440*/  LDL.LU.64 R42, [R1+0xa68] ;  /* 0x000a6800012a7983 */ /* 0x000f1e0000300a00 */
[----:B------:R-:W-:-:S02]  /*77450*/  NOP ;  /* 0x0000000000007918 */ /* 0x000fc40000000000 */
[----:B------:R0:W-:Y:S04]  /*77460*/  STL.64 [R1+0x3a0], R16 ;  /* 0x0003a01001007387 */ /* 0x0001e80000100a00 */
[----:B------:R-:W-:Y:S01]  /*77470*/  STL.64 [R1+0x3a8], R18 ;  /* 0x0003a81201007387 */ /* 0x000fe20000100a00 */
[----:B0-----:R-:W-:-:S03]  /*77480*/  IMAD.MOV.U32 R16, RZ, RZ, R14 ;  /* 0x000000ffff107224 */ /* 0x001fc600078e000e */
[----:B------:R-:W3:Y:S01]  /*77490*/  LDL.LU R14, [R1+0x6cfc] ;  /* 0x006cfc00010e7983 */ /* 0x000ee20000300800 */
[----:B------:R-:W-:-:S03]  /*774a0*/  IMAD.MOV.U32 R17, RZ, RZ, R9 ;  /* 0x000000ffff117224 */ /* 0x000fc600078e0009 */
[----:B------:R-:W2:Y:S01]  /*774b0*/  LDL.LU R9, [R1+0x6cf8] ;  /* 0x006cf80001097983 */ /* 0x000ea20000300800 */
[----:B------:R-:W-:-:S03]  /*774c0*/  IMAD.MOV.U32 R20, RZ, RZ, R11 ;  /* 0x000000ffff147224 */ /* 0x000fc600078e000b */
[----:B------:R-:W4:Y:S01]  /*774d0*/  LDL.LU.64 R28, [R1+0x10d0] ;  /* 0x0010d000011c7983 */ /* 0x000f220000300a00 */
[----:B------:R-:W-:-:S03]  /*774e0*/  IMAD.MOV.U32 R21, RZ, RZ, R10 ;  /* 0x000000ffff157224 */ /* 0x000fc600078e000a */
[----:B------:R-:W4:Y:S04]  /*774f0*/  LDL.LU.64 R30, [R1+0x10d8] ;  /* 0x0010d800011e7983 */ /* 0x000f280000300a00 */
[----:B------:R-:W4:Y:S04]  /*77500*/  LDL.LU.64 R24, [R1+0x1060] ;  /* 0x0010600001187983 */ /* 0x000f280000300a00 */
[----:B------:R-:W4:Y:S04]  /*77510*/  LDL.LU.64 R26, [R1+0x1068] ;  /* 0x00106800011a7983 */ /* 0x000f280000300a00 */
[----:B------:R-:W4:Y:S04]  /*77520*/  LDL.LU R11, [R1+0x6cf4] ;  /* 0x006cf400010b7983 */ /* 0x000f280000300800 */
[----:B------:R-:W4:Y:S01]  /*77530*/  LDL.LU R10, [R1+0x6cf0] ;  /* 0x006cf000010a7983 */ /* 0x000f220000300800 */
[C---:B--2---:R-:W-:Y:S03]  /*77540*/  HMMA.16816.F32.BF16 R4, R44.reuse, R8, R4 ;  /* 0x000000082c04723c */ /* 0x044fe60000041804 */
[----:B---3--:R-:W-:Y:S04]  /*77550*/  STL.64 [R1+0x6bf8], R14 ;  /* 0x006bf80e01007387 */ /* 0x008fe80000100a00 */
[----:B------:R0:W-:Y:S04]  /*77560*/  STL.64 [R1+0x6bf0], R12 ;  /* 0x006bf00c01007387 */ /* 0x0001e80000100a00 */
[----:B0-----:R-:W2:Y:S04]  /*77570*/  LDL R12, [R1+0x140] ;  /* 0x00014000010c7983 */ /* 0x001ea80000100800 */
[----:B------:R-:W2:Y:S08]  /*77580*/  LDL R13, [R1+0x144] ;  /* 0x00014400010d7983 */ /* 0x000eb00000100800 */
[----:B------:R0:W-:Y:S04]  /*77590*/  STL.64 [R1+0x390], R4 ;  /* 0x0003900401007387 */ /* 0x0001e80000100a00 */
[----:B------:R-:W-:Y:S04]  /*775a0*/  STL.64 [R1+0x398], R6 ;  /* 0x0003980601007387 */ /* 0x000fe80000100a00 */
[----:B0-----:R-:W3:Y:S04]  /*775b0*/  LDL.LU.64 R4, [R1+0x6ce8] ;  /* 0x006ce80001047983 */ /* 0x001ee80000300a00 */
[----:B----4-:R-:W-:Y:S04]  /*775c0*/  STL.64 [R1+0x6c08], R10 ;  /* 0x006c080a01007387 */ /* 0x010fe80000100a00 */
[----:B------:R0:W-:Y:S04]  /*775d0*/  STL.64 [R1+0x6c00], R8 ;  /* 0x006c000801007387 */ /* 0x0001e80000100a00 */
[----:B0-----:R-:W2:Y:S04]  /*775e0*/  LDL.LU.64 R8, [R1+0xa30] ;  /* 0x000a300001087983 */ /* 0x001ea80000300a00 */
[----:B------:R-:W2:Y:S01]  /*775f0*/  LDL.LU.64 R10, [R1+0xa38] ;  /* 0x000a3800010a7983 */ /* 0x000ea20000300a00 */
[----:B---3--:R-:W-:-:S15]  /*77600*/  HMMA.16816.F32.BF16 R40, R44, R4, R40 ;  /* 0x000000042c28723c */ /* 0x008fde0000041828 */
[----:B------:R-:W-:-:S08]  /*77610*/  NOP ;  /* 0x0000000000007918 */ /* 0x000fd00000000000 */
[----:B------:R-:W-:Y:S04]  /*77620*/  STL.64 [R1+0x380], R40 ;  /* 0x0003802801007387 */ /* 0x000fe80000100a00 */
[----:B------:R0:W-:Y:S04]  /*77630*/  STL.64 [R1+0x388], R42 ;  /* 0x0003882a01007387 */ /* 0x0001e80000100a00 */
[----:B0-----:R-:W3:Y:S04]  /*77640*/  LDL.LU.64 R42, [R1+0x6ce0] ;  /* 0x006ce000012a7983 */ /* 0x001ee80000300a00 */
[----:B------:R-:W3:Y:S01]  /*77650*/  LDL.LU.64 R40, [R1+0x6cd8] ;  /* 0x006cd80001287983 */ /* 0x000ee20000300a00 */
[C---:B--2---:R-:W-:Y:S06]  /*77660*/  HMMA.16816.F32.BF16 R12, R44.reuse, R12, R8 ;  /* 0x0000000c2c0c723c */ /* 0x044fec0000041808 */
[----:B------:R-:W-:Y:S06]  /*77670*/  HMMA.16816.F32.BF16 R8, R44, R48, R32 ;  /* 0x000000302c08723c */ /* 0x000fec0000041820 */
[----:B------:R-:W-:-:S02]  /*77680*/  IMAD.MOV.U32 R6, RZ, RZ, R48 ;  /* 0x000000ffff067224 */ /* 0x000fc400078e0030 */
[----:B------:R-:W-:-:S09]  /*77690*/  IMAD.MOV.U32 R7, RZ, RZ, R49 ;  /* 0x000000ffff077224 */ /* 0x000fd200078e0031 */
[----:B------:R-:W-:Y:S04]  /*776a0*/  STL.64 [R1+0x370], R12 ;  /* 0x0003700c01007387 */ /* 0x000fe80000100a00 */
[----:B------:R-:W-:Y:S04]  /*776b0*/  STL.64 [R1+0x378], R14 ;  /* 0x0003780e01007387 */ /* 0x000fe80000100a00 */
[----:B------:R0:W-:Y:S04]  /*776c0*/  STL.64 [R1+0x330], R8 ;  /* 0x0003300801007387 */ /* 0x0001e80000100a00 */
[----:B------:R1:W-:Y:S04]  /*776d0*/  STL.64 [R1+0x338], R10 ;  /* 0x0003380a01007387 */ /* 0x0003e80000100a00 */
[----:B------:R-:W-:Y:S04]  /*776e0*/  STL.64 [R1+0x6c18], R6 ;  /* 0x006c180601007387 */ /* 0x000fe80000100a00 */
[----:B------:R3:W-:Y:S04]  /*776f0*/  STL.64 [R1+0x6c10], R4 ;  /* 0x006c100401007387 */ /* 0x0007e80000100a00 */
[----:B0-----:R-:W2:Y:S04]  /*77700*/  LDL.LU.64 R8, [R1+0x1010] ;  /* 0x0010100001087983 */ /* 0x001ea80000300a00 */
[----:B-1----:R-:W2:Y:S01]  /*77710*/  LDL.LU.64 R10, [R1+0x1018] ;  /* 0x00101800010a7983 */ /* 0x002ea20000300a00 */
[----:B---3--:R-:W-:-:S15]  /*77720*/  HMMA.16816.F32.BF16 R4, R40, R52, R28 ;  /* 0x000000342804723c */ /* 0x008fde000004181c */
[----:B------:R-:W-:-:S08]  /*77730*/  NOP ;  /* 0x0000000000007918 */ /* 0x000fd00000000000 */
[----:B------:R0:W-:Y:S04]  /*77740*/  STL.64 [R1+0x320], R4 ;  /* 0x0003200401007387 */ /* 0x0001e80000100a00 */
[----:B------:R1:W-:Y:S04]  /*77750*/  STL.64 [R1+0x328], R6 ;  /* 0x0003280601007387 */ /* 0x0003e80000100a00 */
[----:B0-----:R-:W3:Y:S04]  /*77760*/  LDL.LU.64 R4, [R1+0xfb0] ;  /* 0x000fb00001047983 */ /* 0x001ee80000300a00 */
[----:B-1----:R-:W3:Y:S01]  /*77770*/  LDL.LU.64 R6, [R1+0xfb8] ;  /* 0x000fb80001067983 */ /* 0x002ee20000300a00 */
[C---:B------:R-:W-:Y:S06]  /*77780*/  HMMA.16816.F32.BF16 R12, R40.reuse, R56, R24 ;  /* 0x00000038280c723c */ /* 0x040fec0000041818 */
[----:B--2---:R-:W-:Y:S01]  /*77790*/  HMMA.16816.F32.BF16 R8, R40, R16, R8 ;  /* 0x000000102808723c */ /* 0x004fe20000041808 */
[----:B------:R-:W-:-:S02]  /*777a0*/  IMAD.MOV.U32 R56, RZ, RZ, R2 ;  /* 0x000000ffff387224 */ /* 0x000fc400078e0002 */
[----:B------:R-:W-:-:S14]  /*777b0*/  IMAD.MOV.U32 R57, RZ, RZ, R60 ;  /* 0x000000ffff397224 */ /* 0x000fdc00078e003c */
[----:B------:R-:W-:Y:S04]  /*777c0*/  STL.64 [R1+0x310], R12 ;  /* 0x0003100c01007387 */ /* 0x000fe80000100a00 */
[----:B------:R-:W-:Y:S04]  /*777d0*/  STL.64 [R1+0x318], R14 ;  /* 0x0003180e01007387 */ /* 0x000fe80000100a00 */
[----:B------:R-:W2:Y:S04]  /*777e0*/  LDL.LU R52, [R1+0xa0] ;  /* 0x0000a00001347983 */ /* 0x000ea80000300800 */
[----:B------:R-:W2:Y:S04]  /*777f0*/  LDL.LU R53, [R1+0xa4] ;  /* 0x0000a40001357983 */ /* 0x000ea80000300800 */
[----:B------:R-:W4:Y:S04]  /*77800*/  LDL.LU R2, [R1+0x6cd4] ;  /* 0x006cd40001027983 */ /* 0x000f280000300800 */
[----:B------:R-:W2:Y:S04]  /*77810*/  LDL.LU R60, [R1+0x6cd0] ;  /* 0x006cd000013c7983 */ /* 0x000ea80000300800 */
[----:B------:R-:W2:Y:S04]  /*77820*/  LDL.LU R48, [R1+0xb0] ;  /* 0x0000b00001307983 */ /* 0x000ea80000300800 */
[----:B------:R-:W2:Y:S04]  /*77830*/  LDL.LU R49, [R1+0xb4] ;  /* 0x0000b40001317983 */ /* 0x000ea80000300800 */
[----:B------:R-:W2:Y:S04]  /*77840*/  LDL.LU R24, [R1+0xe0] ;  /* 0x0000e00001187983 */ /* 0x000ea80000300800 */
[----:B------:R-:W2:Y:S04]  /*77850*/  LDL.LU R25, [R1+0xe4] ;  /* 0x0000e40001197983 */ /* 0x000ea80000300800 */
[----:B------:R-:W2:Y:S01]  /*77860*/  LDL.LU R28, [R1+0xd0] ;  /* 0x0000d000011c7983 */ /* 0x000ea20000300800 */
[----:B------:R-:W-:-:S03]  /*77870*/  IMAD.MOV.U32 R16, RZ, RZ, R3 ;  /* 0x000000ffff107224 */ /* 0x000fc600078e0003 */
[----:B------:R-:W2:Y:S01]  /*77880*/  LDL.LU R29, [R1+0xd4] ;  /* 0x0000d400011d7983 */ /* 0x000ea20000300800 */
[----:B------:R-:W-:-:S03]  /*77890*/  IMAD.MOV.U32 R17, RZ, RZ, R39 ;  /* 0x000000ffff117224 */ /* 0x000fc600078e0027 */
[----:B------:R-:W2:Y:S04]  /*778a0*/  LDL.LU R32, [R1+0xc0] ;  /* 0x0000c00001207983 */ /* 0x000ea80000300800 */
[----:B------:R-:W2:Y:S04]  /*778b0*/  LDL.LU R33, [R1+0xc4] ;  /* 0x0000c40001217983 */ /* 0x000ea80000300800 */
[----:B------:R-:W-:Y:S04]  /*778c0*/  STL.64 [R1+0x6c20], R56 ;  /* 0x006c203801007387 */ /* 0x000fe80000100a00 */
[----:B------:R-:W2:Y:S04]  /*778d0*/  LDL.LU R3, [R1+0x6ccc] ;  /* 0x006ccc0001037983 */ /* 0x000ea80000300800 */
[----:B------:R0:W-:Y:S04]  /*778e0*/  STL.64 [R1+0x300], R8 ;  /* 0x0003000801007387 */ /* 0x0001e80000100a00 */
[----:B------:R-:W-:Y:S04]  /*778f0*/  STL.64 [R1+0x308], R10 ;  /* 0x0003080a01007387 */ /* 0x000fe80000100a00 */
[----:B------:R-:W2:Y:S04]  /*77900*/  LDL.LU R39, [R1+0x6cc8] ;  /* 0x006cc80001277983 */ /* 0x000ea80000300800 */
[----:B------:R1:W-:Y:S01]  /*77910*/  STL.64 [R1+0x6c28], R16 ;  /* 0x006c281001007387 */ /* 0x0003e20000100a00 */
[----:B0-----:R-:W-:-:S02]  /*77920*/  IMAD.MOV.U32 R8, RZ, RZ, R61 ;  /* 0x000000ffff087224 */ /* 0x001fc400078e003d */
[----:B------:R-:W-:Y:S01]  /*77930*/  IMAD.MOV.U32 R9, RZ, RZ, R36 ;  /* 0x000000ffff097224 */ /* 0x000fe200078e0024 */
[----:B------:R-:W2:Y:S01]  /*77940*/  LDL.LU R61, [R1+0x6cc4] ;  /* 0x006cc400013d7983 */ /* 0x000ea20000300800 */
[----:B------:R-:W-:Y:S02]  /*77950*/  IMAD.MOV.U32 R56, RZ, RZ, R37 ;  /* 0x000000ffff387224 */ /* 0x000fe400078e0025 */
[----:B------:R-:W-:Y:S01]  /*77960*/  IMAD.MOV.U32 R57, RZ, RZ, R0 ;  /* 0x000000ffff397224 */ /* 0x000fe200078e0000 */
[----:B---3--:R-:W-:-:S15]  /*77970*/  HMMA.16816.F32.BF16 R4, R40, R20, R4 ;  /* 0x000000142804723c */ /* 0x008fde0000041804 */
[----:B------:R-:W-:-:S08]  /*77980*/  NOP ;  /* 0x0000000000007918 */ /* 0x000fd00000000000 */
[----:B------:R0:W-:Y:S04]  /*77990*/  STL.64 [R1+0x2f0], R4 ;  /* 0x0002f00401007387 */ /* 0x0001e80000100a00 */
[----:B------:R3:W-:Y:S04]  /*779a0*/  STL.64 [R1+0x2f8], R6 ;  /* 0x0002f80601007387 */ /* 0x0007e80000100a00 */
[----:B------:R-:W2:Y:S04]  /*779b0*/  LDL.LU R36, [R1+0x6cc0] ;  /* 0x006cc00001247983 */ /* 0x000ea80000300800 */
[----:B------:R-:W-:Y:S04]  /*779c0*/  STL.64 [R1+0x6c30], R8 ;  /* 0x006c300801007387 */ /* 0x000fe80000100a00 */
[----:B------:R-:W2:Y:S04]  /*779d0*/  LDL.LU R37, [R1+0x6cbc] ;  /* 0x006cbc0001257983 */ /* 0x000ea80000300800 */
[----:B------:R-:W2:Y:S04]  /*779e0*/  LDL.LU R0, [R1+0x6cb8] ;  /* 0x006cb80001007983 */ /* 0x000ea80000300800 */
[----:B------:R-:W2:Y:S04]  /*779f0*/  LDL.LU.64 R20, [R1+0xf20] ;  /* 0x000f200001147983 */ /* 0x000ea80000300a00 */
[----:B------:R-:W2:Y:S04]  /*77a00*/  LDL.LU.64 R22, [R1+0xf28] ;  /* 0x000f280001167983 */ /* 0x000ea80000300a00 */
[----:B-1----:R-:W2:Y:S04]  /*77a10*/  LDL.LU.64 R16, [R1+0xec0] ;  /* 0x000ec00001107983 */ /* 0x002ea80000300a00 */
[----:B------:R-:W2:Y:S04]  /*77a20*/  LDL.LU.64 R18, [R1+0xec8] ;  /* 0x000ec80001127983 */ /* 0x000ea80000300a00 */
[----:B------:R-:W2:Y:S04]  /*77a30*/  LDL.LU.64 R12, [R1+0xe70] ;  /* 0x000e7000010c7983 */ /* 0x000ea80000300a00 */
[----:B------:R-:W2:Y:S04]  /*77a40*/  LDL.LU.64 R14, [R1+0xe78] ;  /* 0x000e7800010e7983 */ /* 0x000ea80000300a00 */
[----:B0-----:R-:W2:Y:S04]  /*77a50*/  LDL.LU.64 R4, [R1+0xe10] ;  /* 0x000e100001047983 */ /* 0x001ea80000300a00 */
[----:B---3--:R-:W3:Y:S04]  /*77a60*/  LDL.LU.64 R6, [R1+0xe18] ;  /* 0x000e180001067983 */ /* 0x008ee80000300a00 */
[----:B------:R0:W-:Y:S04]  /*77a70*/  STL.64 [R1+0x6c38], R56 ;  /* 0x006c383801007387 */ /* 0x0001e80000100a00 */
[----:B0-----:R-:W3:Y:S04]  /*77a80*/  LDL.LU.64 R56, [R1+0xf70] ;  /* 0x000f700001387983 */ /* 0x001ee80000300a00 */
[----:B------:R-:W3:Y:S01]  /*77a90*/  LDL.LU.64 R58, [R1+0xf78] ;  /* 0x000f7800013a7983 */ /* 0x000ee20000300a00 */
[----:B----4-:R-:W-:Y:S01]  /*77aa0*/  IMAD.MOV.U32 R8, RZ, RZ, R2 ;  /* 0x000000ffff087224 */ /* 0x010fe200078e0002 */
[----:B------:R-:W-:-:S02]  /*77ab0*/  MOV R9, R38 ;  /* 0x0000002600097202 */ /* 0x000fc40000000f00 */
[----:B------:R-:W4:Y:S04]  /*77ac0*/  LDL.LU R2, [R1+0x6cb4] ;  /* 0x006cb40001027983 */ /* 0x000f280000300800 */
[----:B------:R-:W4:Y:S04]  /*77ad0*/  LDL.LU R38, [R1+0x6cb0] ;  /* 0x006cb00001267983 */ /* 0x000f280000300800 */
[----:B------:R2:W-:Y:S02]  /*77ae0*/  STL.64 [R1+0x6c40], R8 ;  /* 0x006c400801007387 */ /* 0x0005e40000100a00 */
[----:B--2---:R-:W-:-:S02]  /*77af0*/  IMAD.MOV.U32 R8, RZ, RZ, R3 ;  /* 0x000000ffff087224 */ /* 0x004fc400078e0003 */
[----:B------:R-:W-:Y:S01]  /*77b00*/  IMAD.MOV.U32 R9, RZ, RZ, R60 ;  /* 0x000000ffff097224 */ /* 0x000fe200078e003c */
[----:B------:R-:W0:Y:S01]  /*77b10*/  LDSM.16.MT88.4 R44, [R0+UR4+0x10800] ;  /* 0x01080004002c783b */ /* 0x000e220008004200 */
[C---:B------:R-:W-:Y:S06]  /*77b20*/  HMMA.16816.F32.BF16 R20, R40.reuse, R28, R20 ;  /* 0x0000001c2814723c */ /* 0x040fec0000041814 */
[----:B---3--:R-:W-:Y:S01]  /*77b30*/  HMMA.16816.F32.BF16 R24, R40, R24, R56 ;  /* 0x000000182818723c */ /* 0x008fe20000041838 */
[----:B0-----:R-:W-:Y:S04]  /*77b40*/  STL.64 [R1+0x6c50], R46 ;  /* 0x006c502e01007387 */ /* 0x001fe80000100a00 */
[----:B------:R-:W-:Y:S04]  /*77b50*/  STL.64 [R1+0x6c48], R44 ;  /* 0x006c482c01007387 */ /* 0x000fe80000100a00 */
[----:B------:R-:W-:Y:S04]  /*77b60*/  STL [R1+0x6558], R0 ;  /* 0x0065580001007387 */ /* 0x000fe80000100800 */
[----:B------:R-:W2:Y:S10]  /*77b70*/  LDL.LU R3, [R1+0x6cac] ;  /* 0x006cac0001037983 */ /* 0x000eb40000300800 */
[----:B------:R-:W-:Y:S04]  /*77b80*/  STL.64 [R1+0x2e0], R24 ;  /* 0x0002e01801007387 */ /* 0x000fe80000100a00 */
[----:B------:R-:W-:Y:S04]  /*77b90*/  STL.64 [R1+0x2e8], R26 ;  /* 0x0002e81a01007387 */ /* 0x000fe80000100a00 */
[----:B------:R-:W3:Y:S04]  /*77ba0*/  LDL.LU R60, [R1+0x6ca8] ;  /* 0x006ca800013c7983 */ /* 0x000ee80000300800 */
[----:B------:R0:W-:Y:S04]  /*77bb0*/  STL.64 [R1+0x6c58], R8 ;  /* 0x006c580801007387 */ /* 0x0001e80000100a00 */
[----:B------:R-:W-:Y:S04]  /*77bc0*/  STL.64 [R1+0x2d0], R20 ;  /* 0x0002d01401007387 */ /* 0x000fe80000100a00 */
[----:B------:R-:W-:Y:S01]  /*77bd0*/  STL.64 [R1+0x2d8], R22 ;  /* 0x0002d81601007387 */ /* 0x000fe20000100a00 */
[----:B0-----:R-:W-:-:S02]  /*77be0*/  IMAD.MOV.U32 R8, RZ, RZ, R61 ;  /* 0x000000ffff087224 */ /* 0x001fc400078e003d */
[----:B------:R-:W-:Y:S01]  /*77bf0*/  IMAD.MOV.U32 R9, RZ, RZ, R39 ;  /* 0x000000ffff097224 */ /* 0x000fe200078e0027 */
[C---:B------:R-:W-:Y:S04]  /*77c00*/  HMMA.16816.F32.BF16 R12, R40.reuse, R48, R12 ;  /* 0x00000030280c723c */ /* 0x040fe8000004180c */
[----:B------:R0:W-:Y:S02]  /*77c10*/  STL.64 [R1+0x6c70], R8 ;  /* 0x006c700801007387 */ /* 0x0001e40000100a00 */
[C---:B------:R-:W-:Y:S06]  /*77c20*/  HMMA.16816.F32.BF16 R4, R40.reuse, R52, R4 ;  /* 0x000000342804723c */ /* 0x040fec0000041804 */
[----:B0-----:R-:W-:-:S15]  /*77c30*/  HMMA.16816.F32.BF16 R8, R40, R32, R16 ;  /* 0x000000202808723c */ /* 0x001fde0000041810 */
[----:B------:R-:W-:-:S08]  /*77c40*/  NOP ;  /* 0x0000000000007918 */ /* 0x000fd00000000000 */
[----:B------:R0:W-:Y:S04]  /*77c50*/  STL.64 [R1+0x2c0], R8 ;  /* 0x0002c00801007387 */ /* 0x0001e80000100a00 */
[----:B------:R-:W-:Y:S04]  /*77c60*/  STL.64 [R1+0x2c8], R10 ;  /* 0x0002c80a01007387 */ /* 0x000fe80000100a00 */
[----:B------:R-:W-:Y:S01]  /*77c70*/  STL.64 [R1+0x2b0], R12 ;  /* 0x0002b00c01007387 */ /* 0x000fe20000100a00 */
[----:B0-----:R-:W-:Y:S02]  /*77c80*/  IMAD.MOV.U32 R8, RZ, RZ, R37 ;  /* 0x000000ffff087224 */ /* 0x001fe400078e0025 */
[----:B------:R-:W-:Y:S01]  /*77c90*/  IMAD.MOV.U32 R9, RZ, RZ, R36 ;  /* 0x000000ffff097224 */ /* 0x000fe200078e0024 */
[----:B------:R-:W-:Y:S04]  /*77ca0*/  STL.64 [R1+0x2b8], R14 ;  /* 0x0002b80e01007387 */ /* 0x000fe80000100a00 */
[----:B------:R-:W-:Y:S04]  /*77cb0*/  STL.64 [R1+0x2a0], R4 ;  /* 0x0002a00401007387 */ /* 0x000fe80000100a00 */
[----:B------:R-:W-:Y:S04]  /*77cc0*/  STL.64 [R1+0x2a8], R6 ;  /* 0x0002a80601007387 */ /* 0x000fe80000100a00 */
[----:B------:R0:W-:Y:S04]  /*77cd0*/  STL.64 [R1+0x6c88], R8 ;  /* 0x006c880801007387 */ /* 0x0001e80000100a00 */
[----:B0-----:R-:W4:Y:S04]  /*77ce0*/  LDL.LU.64 R8, [R1+0xd60] ;  /* 0x000d600001087983 */ /* 0x001f280000300a00 */
[----:B------:R-:W2:Y:S04]  /*77cf0*/  LDL.LU.64 R10, [R1+0xd68] ;  /* 0x000d6800010a7983 */ /* 0x000ea80000300a00 */
[----:B--2---:R-:W-:Y:S04]  /*77d00*/  STL.64 [R1+0x6ca0], R10 ;  /* 0x006ca00a01007387 */ /* 0x004fe80000100a00 */
[----:B----4-:R0:W-:Y:S04]  /*77d10*/  STL.64 [R1+0x6c98], R8 ;  /* 0x006c980801007387 */ /* 0x0101e80000100a00 */
[----:B0-----:R-:W2:Y:S04]  /*77d20*/  LDL.LU.64 R8, [R1+0xdc0] ;  /* 0x000dc00001087983 */ /* 0x001ea80000300a00 */
[----:B------:R-:W2:Y:S04]  /*77d30*/  LDL.LU.64 R10, [R1+0xdc8] ;  /* 0x000dc800010a7983 */ /* 0x000ea80000300a00 */
[----:B------:R-:W4:Y:S04]  /*77d40*/  LDL.LU.64 R44, [R1+0xc60] ;  /* 0x000c6000012c7983 */ /* 0x000f280000300a00 */
[----:B------:R-:W3:Y:S01]  /*77d50*/  LDL.LU.64 R46, [R1+0xc68] ;  /* 0x000c6800012e7983 */ /* 0x000ee20000300a00 */
[----:B------:R-:W-:-:S03]  /*77d60*/  IMAD.MOV.U32 R36, RZ, RZ, R38 ;  /* 0x000000ffff247224 */ /* 0x000fc600078e0026 */
[----:B---3--:R-:W-:Y:S04]  /*77d70*/  STL.64 [R1+0x6c68], R46 ;  /* 0x006c682e01007387 */ /* 0x008fe80000100a00 */
[----:B----4-:R0:W-:Y:S04]  /*77d80*/  STL.64 [R1+0x6c60], R44 ;  /* 0x006c602c01007387 */ /* 0x0101e80000100a00 */
[----:B0-----:R-:W3:Y:S04]  /*77d90*/  LDL.LU.64 R44, [R1+0xcb0] ;  /* 0x000cb000012c7983 */ /* 0x001ee80000300a00 */
[----:B------:R-:W4:Y:S01]  /*77da0*/  LDL.LU.64 R46, [R1+0xcb8] ;  /* 0x000cb800012e7983 */ /* 0x000f220000300a00 */
[----:B------:R-:W-:-:S07]  /*77db0*/  IMAD.MOV.U32 R37, RZ, RZ, R2 ;  /* 0x000000ffff257224 */ /* 0x000fce00078e0002 */
[C---:B--2---:R-:W-:Y:S01]  /*77dc0*/  HMMA.16816.F32.BF16 R36, R40.reuse, R36, R8 ;  /* 0x000000242824723c */ /* 0x044fe20000041808 */
[----:B----4-:R-:W-:Y:S04]  /*77dd0*/  STL.64 [R1+0x6c80], R46 ;  /* 0x006c802e01007387 */ /* 0x010fe80000100a00 */
[----:B---3--:R0:W-:Y:S04]  /*77de0*/  STL.64 [R1+0x6c78], R44 ;  /* 0x006c782c01007387 */ /* 0x0081e80000100a00 */
[----:B0-----:R-:W2:Y:S04]  /*77df0*/  LDL.LU.64 R44, [R1+0xd10] ;  /* 0x000d1000012c7983 */ /* 0x001ea80000300a00 */
[----:B------:R-:W2:Y:S04]  /*77e00*/  LDL.LU.64 R46, [R1+0xd18] ;  /* 0x000d1800012e7983 */ /* 0x000ea80000300a00 */
[----:B------:R-:W3:Y:S04]  /*77e10*/  LDL.LU.64 R56, [R1+0xc00] ;  /* 0x000c000001387983 */ /* 0x000ee80000300a00 */
        /* <DEDUP_REMOVED lines=19> */
[----:B------:R-:W2:Y:S04]  /*77f50*/  LDL.LU.64 R10, [R1+0x6ca0] ;  /* 0x006ca000010a7983 */ /* 0x000ea80000300a00 */
[----:B------:R-:W2:Y:S04]  /*77f60*/  LDL.LU.64 R8, [R1+0x6c98] ;  /* 0x006c980001087983 */ /* 0x000ea80000300a00 */
[----:B------:R0:W-:Y:S04]  /*77f70*/  STL.64 [R1+0x290], R36 ;  /* 0x0002902401007387 */ /* 0x0001e80000100a00 */
[----:B------:R2:W-:Y:S04]  /*77f80*/  STL.64 [R1+0x298], R38 ;  /* 0x0002982601007387 */ /* 0x0005e80000100a00 */
[----:B0-----:R-:W2:Y:S02]  /*77f90*/  LDL.LU.64 R36, [R1+0x6c90] ;  /* 0x006c900001247983 */ /* 0x001ea40000300a00 */
[----:B--2---:R-:W-:Y:S02]  /*77fa0*/  HMMA.16816.F32.BF16 R36, R40, R36, R8 ;  /* 0x000000242824723c */ /* 0x004fe40000041808 */
[----:B------:R-:W2:-:S15]  /*77fb0*/  LDL.LU.64 R8, [R1+0x6c88] ;  /* 0x006c880001087983 */ /* 0x000e9e0000300a00 */
[----:B------:R-:W-:-:S06]  /*77fc0*/  NOP ;  /* 0x0000000000007918 */ /* 0x000fcc0000000000 */
[----:B------:R0:W-:Y:S04]  /*77fd0*/  STL.64 [R1+0x280], R36 ;  /* 0x0002802401007387 */ /* 0x0001e80000100a00 */
[----:B------:R1:W-:Y:S04]  /*77fe0*/  STL.64 [R1+0x288], R38 ;  /* 0x0002882601007387 */ /* 0x0003e80000100a00 */
[----:B0-----:R-:W4:Y:S04]  /*77ff0*/  LDL.LU.64 R36, [R1+0x9a0] ;  /* 0x0009a00001247983 */ /* 0x001f280000300a00 */
[----:B-1----:R-:W4:Y:S01]  /*78000*/  LDL.LU.64 R38, [R1+0x9a8] ;  /* 0x0009a80001267983 */ /* 0x002f220000300a00 */
[----:B--2---:R-:W-:Y:S03]  /*78010*/  HMMA.16816.F32.BF16 R8, R40, R8, R44 ;  /* 0x000000082808723c */ /* 0x004fe6000004182c */
[----:B------:R-:W2:Y:S04]  /*78020*/  LDL.LU.64 R46, [R1+0x6c80] ;  /* 0x006c8000012e7983 */ /* 0x000ea80000300a00 */
[----:B------:R-:W2:-:S15]  /*78030*/  LDL.LU.64 R44, [R1+0x6c78] ;  /* 0x006c7800012c7983 */ /* 0x000e9e0000300a00 */
[----:B------:R-:W-:-:S01]  /*78040*/  NOP ;  /* 0x0000000000007918 */ /* 0x000fc20000000000 */
[----:B------:R0:W-:Y:S04]  /*78050*/  STL.64 [R1+0x270], R8 ;  /* 0x0002700801007387 */ /* 0x0001e80000100a00 */
[----:B------:R2:W-:Y:S04]  /*78060*/  STL.64 [R1+0x278], R10 ;  /* 0x0002780a01007387 */ /* 0x0005e80000100a00 */
[----:B0-----:R-:W2:Y:S02]  /*78070*/  LDL.LU.64 R8, [R1+0x6c70] ;  /* 0x006c700001087983 */ /* 0x001ea40000300a00 */
[----:B--2---:R-:W-:Y:S02]  /*78080*/  HMMA.16816.F32.BF16 R8, R40, R8, R44 ;  /* 0x000000082808723c */ /* 0x004fe4000004182c */
[----:B------:R-:W2:Y:S04]  /*78090*/  LDL.LU.64 R46, [R1+0x6c68] ;  /* 0x006c6800012e7983 */ /* 0x000ea80000300a00 */
[----:B------:R-:W2:-:S15]  /*780a0*/  LDL.LU.64 R44, [R1+0x6c60] ;  /* 0x006c6000012c7983 */ /* 0x000e9e0000300a00 */
[----:B------:R-:W-:-:S02]  /*780b0*/  NOP ;  /* 0x0000000000007918 */ /* 0x000fc40000000000 */
        /* <DEDUP_REMOVED lines=9> */
[----:B0-----:R-:W3:Y:S02]  /*78150*/  LDL.LU.64 R8, [R1+0x6c40] ;  /* 0x006c400001087983 */ /* 0x001ee40000300a00 */
[----:B---3--:R-:W-:Y:S02]  /*78160*/  HMMA.16816.F32.BF16 R8, R40, R8, R56 ;  /* 0x000000082808723c */ /* 0x008fe40000041838 */
[----:B------:R-:W4:-:S15]  /*78170*/  LDL.LU.64 R56, [R1+0x6c38] ;  /* 0x006c380001387983 */ /* 0x000f1e0000300a00 */
[----:B------:R-:W-:-:S06]  /*78180*/  NOP ;  /* 0x0000000000007918 */ /* 0x000fcc0000000000 */
[----:B------:R0:W-:Y:S04]  /*78190*/  STL.64 [R1+0x240], R8 ;  /* 0x0002400801007387 */ /* 0x0001e80000100a00 */
[----:B------:R-:W-:Y:S04]  /*781a0*/  STL.64 [R1+0x248], R10 ;  /* 0x0002480a01007387 */ /* 0x000fe80000100a00 */
[----:B0-----:R-:W3:Y:S01]  /*781b0*/  LDL.LU.64 R8, [R1+0x6c30] ;  /* 0x006c300001087983 */ /* 0x001ee20000300a00 */
[----:B----4-:R-:W-:Y:S03]  /*781c0*/  HMMA.16816.F32.BF16 R56, R40, R56, R16 ;  /* 0x000000382838723c */ /* 0x010fe60000041810 */
[----:B------:R-:W4:-:S15]  /*781d0*/  LDL.LU.64 R16, [R1+0x6c28] ;  /* 0x006c280001107983 */ /* 0x000f1e0000300a00 */
[----:B------:R-:W-:-:S05]  /*781e0*/  NOP ;  /* 0x0000000000007918 */ /* 0x000fca0000000000 */
[----:B------:R0:W-:Y:S04]  /*781f0*/  STL.64 [R1+0x230], R56 ;  /* 0x0002303801007387 */ /* 0x0001e80000100a00 */
[----:B------:R-:W-:Y:S04]  /*78200*/  STL.64 [R1+0x238], R58 ;  /* 0x0002383a01007387 */ /* 0x000fe80000100a00 */
[----:B0-----:R-:W2:Y:S01]  /*78210*/  LDL.LU.64 R56, [R1+0x6c20] ;  /* 0x006c200001387983 */ /* 0x001ea20000300a00 */
[----:B---3--:R-:W-:Y:S03]  /*78220*/  HMMA.16816.F32.BF16 R8, R40, R8, R4 ;  /* 0x000000082808723c */ /* 0x008fe60000041804 */
[----:B------:R-:W3:Y:S04]  /*78230*/  LDL.LU.64 R6, [R1+0x6c18] ;  /* 0x006c180001067983 */ /* 0x000ee80000300a00 */
[----:B------:R-:W3:-:S15]  /*78240*/  LDL.LU.64 R4, [R1+0x6c10] ;  /* 0x006c100001047983 */ /* 0x000ede0000300a00 */
[----:B------:R-:W-:-:S01]  /*78250*/  NOP ;  /* 0x0000000000007918 */ /* 0x000fc20000000000 */
[----:B------:R-:W-:Y:S04]  /*78260*/  STL.64 [R1+0x220], R8 ;  /* 0x0002200801007387 */ /* 0x000fe80000100a00 */
[----:B------:R0:W-:Y:S04]  /*78270*/  STL.64 [R1+0x228], R10 ;  /* 0x0002280a01007387 */ /* 0x0001e80000100a00 */
[----:B0-----:R-:W3:Y:S04]  /*78280*/  LDL.LU.64 R10, [R1+0x6c08] ;  /* 0x006c0800010a7983 */ /* 0x001ee80000300a00 */
[----:B------:R-:W3:Y:S01]  /*78290*/  LDL.LU.64 R8, [R1+0x6c00] ;  /* 0x006c000001087983 */ /* 0x000ee20000300a00 */
[C---:B----4-:R-:W-:Y:S03]  /*782a0*/  HMMA.16816.F32.BF16 R16, R40.reuse, R16, R12 ;  /* 0x000000102810723c */ /* 0x050fe6000004180c */
[----:B------:R-:W4:Y:S04]  /*782b0*/  LDL.LU.64 R14, [R1+0x6bf8] ;  /* 0x006bf800010e7983 */ /* 0x000f280000300a00 */
[----:B------:R-:W3:Y:S01]  /*782c0*/  LDL.LU.64 R12, [R1+0x6bf0] ;  /* 0x006bf000010c7983 */ /* 0x000ee20000300a00 */
[----:B--2---:R-:W-:-:S15]  /*782d0*/  HMMA.16816.F32.BF16 R56, R40, R56, R20 ;  /* 0x000000382838723c */ /* 0x004fde0000041814 */
[----:B------:R-:W-:Y:S04]  /*782e0*/  STL.64 [R1+0x210], R16 ;  /* 0x0002101001007387 */ /* 0x000fe80000100a00 */
[----:B------:R0:W-:Y:S04]  /*782f0*/  STL.64 [R1+0x218], R18 ;  /* 0x0002181201007387 */ /* 0x0001e80000100a00 */
[----:B0-----:R-:W2:Y:S04]  /*78300*/  LDL.LU.64 R18, [R1+0x6be8] ;  /* 0x006be80001127983 */ /* 0x001ea80000300a00 */
[----:B------:R-:W4:Y:S04]  /*78310*/  LDL.LU.64 R16, [R1+0x6be0] ;  /* 0x006be00001107983 */ /* 0x000f280000300a00 */
[----:B------:R-:W3:Y:S04]  /*78320*/  LDL.LU.64 R22, [R1+0x6bd8] ;  /* 0x006bd80001167983 */ /* 0x000ee80000300a00 */
[----:B------:R-:W2:Y:S04]  /*78330*/  LDL.LU.64 R20, [R1+0x6bd0] ;  /* 0x006bd00001147983 */ /* 0x000ea80000300a00 */
[----:B------:R-:W-:Y:S04]  /*78340*/  STL.64 [R1+0x200], R56 ;  /* 0x0002003801007387 */ /* 0x000fe80000100a00 */
[----:B------:R0:W-:Y:S04]  /*78350*/  STL.64 [R1+0x208], R58 ;  /* 0x0002083a01007387 */ /* 0x0001e80000100a00 */
[----:B0-----:R-:W4:Y:S04]  /*78360*/  LDL.LU.64 R58, [R1+0x6bc8] ;  /* 0x006bc800013a7983 */ /* 0x001f280000300a00 */
[----:B------:R-:W3:Y:S02]  /*78370*/  LDL.LU.64 R56, [R1+0x6bc0] ;  /* 0x006bc00001387983 */ /* 0x000ee40000300a00 */
[----:B---3--:R-:W-:-:S15]  /*78380*/  HMMA.16816.F32.BF16 R52, R40, R56, R52 ;  /* 0x000000382834723c */ /* 0x008fde0000041834 */
[----:B------:R-:W-:-:S08]  /*78390*/  NOP ;  /* 0x0000000000007918 */ /* 0x000fd00000000000 */
[----:B------:R-:W-:Y:S04]  /*783a0*/  STL.64 [R1+0x1f0], R52 ;  /* 0x0001f03401007387 */ /* 0x000fe80000100a00 */
[----:B------:R0:W-:Y:S04]  /*783b0*/  STL.64 [R1+0x1f8], R54 ;  /* 0x0001f83601007387 */ /* 0x0001e80000100a00 */
[----:B0-----:R-:W3:Y:S04]  /*783c0*/  LDL.LU.64 R54, [R1+0x6bb8] ;  /* 0x006bb80001367983 */ /* 0x001ee80000300a00 */
[----:B------:R-:W2:Y:S02]  /*783d0*/  LDL.LU.64 R52, [R1+0x6bb0] ;  /* 0x006bb00001347983 */ /* 0x000ea40000300a00 */
[----:B--2---:R-:W-:-:S15]  /*783e0*/  HMMA.16816.F32.BF16 R48, R40, R52, R48 ;  /* 0x000000342830723c */ /* 0x004fde0000041830 */
[----:B------:R-:W-:-:S08]  /*783f0*/  NOP ;  /* 0x0000000000007918 */ /* 0x000fd00000000000 */
[----:B------:R-:W-:Y:S04]  /*78400*/  STL.64 [R1+0x1e0], R48 ;  /* 0x0001e03001007387 */ /* 0x000fe80000100a00 */
[----:B------:R0:W-:Y:S04]  /*78410*/  STL.64 [R1+0x1e8], R50 ;  /* 0x0001e83201007387 */ /* 0x0001e80000100a00 */
[----:B0-----:R-:W2:Y:S04]  /*78420*/  LDL.LU.64 R50, [R1+0x6ba8] ;  /* 0x006ba80001327983 */ /* 0x001ea80000300a00 */
[----:B------:R-:W4:Y:S02]  /*78430*/  LDL.LU.64 R48, [R1+0x6ba0] ;  /* 0x006ba00001307983 */ /* 0x000f240000300a00 */
[----:B----4-:R-:W-:-:S15]  /*78440*/  HMMA.16816.F32.BF16 R32, R40, R48, R32 ;  /* 0x000000302820723c */ /* 0x010fde0000041820 */
[----:B------:R-:W-:-:S08]  /*78450*/  NOP ;  /* 0x0000000000007918 */ /* 0x000fd00000000000 */
        /* <DEDUP_REMOVED lines=15> */
[----:B------:R-:W4:Y:S04]  /*78550*/  LDL.LU.64 R24, [R1+0x6b70] ;  /* 0x006b700001187983 */ /* 0x000f280000300a00 */
[----:B---3--:R0:W-:Y:S04]  /*78560*/  STL.64 [R1+0x6b38], R30 ;  /* 0x006b381e01007387 */ /* 0x0081e80000100a00 */
[----:B------:R-:W3:Y:S04]  /*78570*/  LDL.LU.64 R28, [R1+0x990] ;  /* 0x00099000011c7983 */ /* 0x000ee80000300a00 */
[----:B0-----:R-:W3:Y:S01]  /*78580*/  LDL.LU.64 R30, [R1+0x998] ;  /* 0x00099800011e7983 */ /* 0x001ee20000300a00 */
[----:B----4-:R-:W-:-:S15]  /*78590*/  HMMA.16816.F32.BF16 R36, R40, R24, R36 ;  /* 0x000000182824723c */ /* 0x010fde0000041824 */
[----:B------:R-:W-:-:S09]  /*785a0*/  NOP ;  /* 0x0000000000007918 */ /* 0x000fd20000000000 */
[----:B------:R-:W-:Y:S02]  /*785b0*/  IMAD.MOV.U32 R32, RZ, RZ, R36 ;  /* 0x000000ffff207224 */ /* 0x000fe400078e0024 */
[----:B------:R-:W-:Y:S02]  /*785c0*/  IMAD.MOV.U32 R33, RZ, RZ, R37 ;  /* 0x000000ffff217224 */ /* 0x000fe400078e0025 */
[----:B------:R-:W-:Y:S01]  /*785d0*/  IMAD.MOV.U32 R61, RZ, RZ, R38 ;  /* 0x000000ffff3d7224 */ /* 0x000fe200078e0026 */
[----:B------:R-:W4:Y:S01]  /*785e0*/  LDL.LU.64 R36, [R1+0x970] ;  /* 0x0009700001247983 */ /* 0x000f220000300a00 */
[----:B------:R-:W-:-:S03]  /*785f0*/  IMAD.MOV.U32 R2, RZ, RZ, R39 ;  /* 0x000000ffff027224 */ /* 0x000fc600078e0027 */
[----:B------:R-:W4:Y:S04]  /*78600*/  LDL.LU.64 R38, [R1+0x978] ;  /* 0x0009780001267983 */ /* 0x000f280000300a00 */
[----:B------:R-:W-:Y:S04]  /*78610*/  STL.64 [R1+0x6ac0], R34 ;  /* 0x006ac02201007387 */ /* 0x000fe80000100a00 */
[----:B------:R0:W-:Y:S04]  /*78620*/  STL.64 [R1+0x6ab8], R32 ;  /* 0x006ab82001007387 */ /* 0x0001e80000100a00 */
[----:B0-----:R-:W2:Y:S04]  /*78630*/  LDL.LU.64 R32, [R1+0x980] ;  /* 0x0009800001207983 */ /* 0x001ea80000300a00 */
[----:B------:R-:W2:Y:S01]  /*78640*/  LDL.LU.64 R34, [R1+0x988] ;  /* 0x0009880001227983 */ /* 0x000ea20000300a00 */
[----:B---3--:R-:W-:Y:S03]  /*78650*/  HMMA.16816.F32.BF16 R28, R40, R20, R28 ;  /* 0x00000014281c723c */ /* 0x008fe6000004181c */
[----:B------:R-:W-:Y:S04]  /*78660*/  STL [R1+0x6574], R2 ;  /* 0x0065740201007387 */ /* 0x000fe80000100800 */
[----:B------:R-:W-:-:S15]  /*78670*/  STL [R1+0x6570], R61 ;  /* 0x0065703d01007387 */ /* 0x000fde0000100800 */
[----:B------:R-:W-:-:S01]  /*78680*/  NOP ;  /* 0x0000000000007918 */ /* 0x000fc20000000000 */
[----:B------:R0:W-:Y:S01]  /*78690*/  STL [R1+0x198], R30 ;  /* 0x0001981e01007387 */ /* 0x0001e20000100800 */
[----:B------:R-:W-:Y:S02]  /*786a0*/  IMAD.MOV.U32 R48, RZ, RZ, R28 ;  /* 0x000000ffff307224 */ /* 0x000fe400078e001c */
[----:B------:R-:W-:Y:S02]  /*786b0*/  IMAD.MOV.U32 R49, RZ, RZ, R29 ;  /* 0x000000ffff317224 */ /* 0x000fe400078e001d */
[----:B------:R-:W-:Y:S01]  /*786c0*/  IMAD.MOV.U32 R0, RZ, RZ, R31 ;  /* 0x000000ffff007224 */ /* 0x000fe200078e001f */
[----:B------:R-:W3:Y:S04]  /*786d0*/  LDL.LU.64 R28, [R1+0x960] ;  /* 0x00096000011c7983 */ /* 0x000ee80000300a00 */
[----:B0-----:R-:W3:Y:S04]  /*786e0*/  LDL.LU.64 R30, [R1+0x968] ;  /* 0x00096800011e7983 */ /* 0x001ee80000300a00 */
[----:B------:R4:W-:Y:S04]  /*786f0*/  STL.64 [R1+0x6b28], R22 ;  /* 0x006b281601007387 */ /* 0x0009e80000100a00 */
[----:B------:R-:W-:Y:S04]  /*78700*/  STL.64 [R1+0x6ad0], R50 ;  /* 0x006ad03201007387 */ /* 0x000fe80000100a00 */
[----:B------:R-:W-:Y:S04]  /*78710*/  STL.64 [R1+0x6ac8], R48 ;  /* 0x006ac83001007387 */ /* 0x000fe80000100a00 */
[----:B------:R-:W-:Y:S04]  /*78720*/  STL [R1+0x6588], R0 ;  /* 0x0065880001007387 */ /* 0x000fe80000100800 */
[----:B------:R0:W-:Y:S01]  /*78730*/  STL.64 [R1+0x6b40], R18 ;  /* 0x006b401201007387 */ /* 0x0001e20000100a00 */
[C---:B----4-:R-:W-:Y:S06]  /*78740*/  HMMA.16816.F32.BF16 R20, R40.reuse, R12, R36 ;  /* 0x0000000c2814723c */ /* 0x050fec0000041824 */
[----:B--2---:R-:W-:-:S15]  /*78750*/  HMMA.16816.F32.BF16 R32, R40, R16, R32 ;  /* 0x000000102820723c */ /* 0x004fde0000041820 */
[----:B------:R-:W-:-:S03]  /*78760*/  NOP ;  /* 0x0000000000007918 */ /* 0x000fc60000000000 */
[----:B------:R-:W-:Y:S01]  /*78770*/  IMAD.MOV.U32 R52, RZ, RZ, R20 ;  /* 0x000000ffff347224 */ /* 0x000fe200078e0014 */
[----:B------:R-:W-:Y:S01]  /*78780*/  MOV R2, R22 ;  /* 0x0000001600027202 */ /* 0x000fe20000000f00 */
[----:B------:R-:W-:Y:S02]  /*78790*/  IMAD.MOV.U32 R53, RZ, RZ, R21 ;  /* 0x000000ffff357224 */ /* 0x000fe400078e0015 */
[----:B------:R-:W-:Y:S01]  /*787a0*/  IMAD.MOV.U32 R61, RZ, RZ, R23 ;  /* 0x000000ffff3d7224 */ /* 0x000fe200078e0017 */
[----:B------:R1:W-:Y:S04]  /*787b0*/  STL.64 [R1+0x180], R32 ;  /* 0x0001802001007387 */ /* 0x0003e80000100a00 */
[----:B------:R-:W-:Y:S04]  /*787c0*/  STL.64 [R1+0x188], R34 ;  /* 0x0001882201007387 */ /* 0x000fe80000100a00 */
[----:B------:R-:W2:Y:S04]  /*787d0*/  LDL.LU.64 R20, [R1+0x950] ;  /* 0x0009500001147983 */ /* 0x000ea80000300a00 */
[----:B------:R-:W2:Y:S01]  /*787e0*/  LDL.LU.64 R22, [R1+0x958] ;  /* 0x0009580001167983 */ /* 0x000ea20000300a00 */
[----:B---3--:R-:W-:Y:S03]  /*787f0*/  HMMA.16816.F32.BF16 R28, R40, R8, R28 ;  /* 0x00000008281c723c */ /* 0x008fe6000004181c */
[----:B------:R-:W3:Y:S04]  /*78800*/  LDL.LU.64 R16, [R1+0x940] ;  /* 0x0009400001107983 */ /* 0x000ee80000300a00 */
[----:B0-----:R-:W3:Y:S04]  /*78810*/  LDL.LU.64 R18, [R1+0x948] ;  /* 0x0009480001127983 */ /* 0x001ee80000300a00 */
[----:B------:R-:W-:Y:S04]  /*78820*/  STL.64 [R1+0x6ae0], R54 ;  /* 0x006ae03601007387 */ /* 0x000fe80000100a00 */
[----:B------:R-:W-:Y:S04]  /*78830*/  STL.64 [R1+0x6ad8], R52 ;  /* 0x006ad83401007387 */ /* 0x000fe80000100a00 */
[----:B------:R-:W-:Y:S05]  /*78840*/  STL [R1+0x66ac], R61 ;  /* 0x0066ac3d01007387 */ /* 0x000fea0000100800 */
[----:B------:R-:W-:-:S02]  /*78850*/  IMAD.MOV.U32 R56, RZ, RZ, R28 ;  /* 0x000000ffff387224 */ /* 0x000fc400078e001c */
[----:B------:R-:W-:Y:S01]  /*78860*/  IMAD.MOV.U32 R57, RZ, RZ, R29 ;  /* 0x000000ffff397224 */ /* 0x000fe200078e001d */
[----:B------:R0:W-:Y:S01]  /*78870*/  STL [R1+0x66a8], R2 ;  /* 0x0066a80201007387 */ /* 0x0001e20000100800 */
[----:B------:R-:W-:-:S03]  /*78880*/  IMAD.MOV.U32 R0, RZ, RZ, R31 ;  /* 0x000000ffff007224 */ /* 0x000fc600078e001f */
[----:B------:R-:W-:Y:S04]  /*78890*/  STL [R1+0x168], R30 ;  /* 0x0001681e01007387 */ /* 0x000fe80000100800 */
[----:B------:R-:W-:Y:S04]  /*788a0*/  STL.64 [R1+0x6af0], R58 ;  /* 0x006af03a01007387 */ /* 0x000fe80000100a00 */
[----:B------:R-:W-:Y:S01]  /*788b0*/  STL.64 [R1+0x6ae8], R56 ;  /* 0x006ae83801007387 */ /* 0x000fe20000100a00 */
[----:B-1----:R-:W-:-:S03]  /*788c0*/  IMAD.MOV.U32 R32, RZ, RZ, R6 ;  /* 0x000000ffff207224 */ /* 0x002fc600078e0006 */
[----:B------:R-:W-:Y:S01]  /*788d0*/  STL [R1+0x66b0], R0 ;  /* 0x0066b00001007387 */ /* 0x000fe20000100800 */
[----:B------:R-:W-:Y:S01]  /*788e0*/  IMAD.MOV.U32 R33, RZ, RZ, R7 ;  /* 0x000000ffff217224 */ /* 0x000fe200078e0007 */
[----:B------:R-:W1:Y:S01]  /*788f0*/  S2R R38, SR_TID.X ;  /* 0x0000000000267919 */ /* 0x000e620000002100 */
[----:B--2---:R-:W-:-:S15]  /*78900*/  HMMA.16816.F32.BF16 R20, R40, R4, R20 ;  /* 0x000000042814723c */ /* 0x004fde0000041814 */
[----:B------:R-:W-:-:S09]  /*78910*/  NOP ;  /* 0x0000000000007918 */ /* 0x000fd20000000000 */
[----:B0-----:R-:W-:Y:S02]  /*78920*/  IMAD.MOV.U32 R2, RZ, RZ, R23 ;  /* 0x000000ffff027224 */ /* 0x001fe400078e0017 */
[----:B------:R-:W-:Y:S01]  /*78930*/  IMAD.MOV.U32 R61, RZ, RZ, R22 ;  /* 0x000000ffff3d7224 */ /* 0x000fe200078e0016 */
[----:B------:R-:W-:Y:S04]  /*78940*/  STL.64 [R1+0x150], R20 ;  /* 0x0001501401007387 */ /* 0x000fe80000100a00 */
[----:B------:R-:W-:Y:S04]  /*78950*/  STL [R1+0x66b8], R2 ;  /* 0x0066b80201007387 */ /* 0x000fe80000100800 */
[----:B------:R-:W-:Y:S04]  /*78960*/  STL [R1+0x66b4], R61 ;  /* 0x0066b43d01007387 */ /* 0x000fe80000100800 */
[----:B------:R-:W2:Y:S04]  /*78970*/  LDL.LU R6, [R1+0x6b6c] ;  /* 0x006b6c0001067983 */ /* 0x000ea80000300800 */
[----:B------:R-:W4:Y:S01]  /*78980*/  LDL.LU R7, [R1+0x6b68] ;  /* 0x006b680001077983 */ /* 0x000f220000300800 */
[C---:B-1----:R-:W-:Y:S01]  /*78990*/  LOP3.LUT R39, R38.reuse, 0x7, RZ, 0xc0, !PT ;  /* 0x0000000726277812 */ /* 0x042fe200078ec0ff */
[----:B------:R-:W-:-:S04]  /*789a0*/  IMAD.SHL.U32 R37, R38, 0x2, RZ ;  /* 0x0000000226257824 */ /* 0x000fc800078e00ff */
[----:B------:R-:W-:Y:S02]  /*789b0*/  IMAD R39, R39, 0x90, RZ ;  /* 0x0000009027277824 */ /* 0x000fe400078e02ff */
[----:B------:R-:W-:-:S03]  /*789c0*/  IMAD.SHL.U32 R38, R38, 0x40, RZ ;  /* 0x0000004026267824 */ /* 0x000fc600078e00ff */
[----:B------:R-:W-:-:S04]  /*789d0*/  LOP3.LUT R39, R39, 0x10, R37, 0x78, !PT ;  /* 0x0000001027277812 */ /* 0x000fc800078e7825 */
[----:B------:R-:W-:-:S04]  /*789e0*/  LOP3.LUT R39, R39, 0x400, R38, 0xf8, !PT ;  /* 0x0000040027277812 */ /* 0x000fc800078ef826 */
[----:B------:R-:W-:-:S06]  /*789f0*/  LOP3.LUT R39, R39, 0x20, RZ, 0x3c, !PT ;  /* 0x0000002027277812 */ /* 0x000fcc00078e3cff */
[----:B------:R-:W0:Y:S04]  /*78a00*/  LDSM.16.MT88.4 R36, [R39+UR4+0x10800] ;  /* 0x010800042724783b */ /* 0x000e280008004200 */
[----:B0-----:R-:W-:Y:S04]  /*78a10*/  STL.64 [R1+0x6a28], R38 ;  /* 0x006a282601007387 */ /* 0x001fe80000100a00 */
[----:B------:R0:W-:Y:S04]  /*78a20*/  STL.64 [R1+0x6a20], R36 ;  /* 0x006a202401007387 */ /* 0x0001e80000100a00 */
[----:B0-----:R-:W3:Y:S04]  /*78a30*/  LDL.LU.64 R36, [R1+0x140] ;  /* 0x0001400001247983 */ /* 0x001ee80000300a00 */
[----:B------:R-:W3:Y:S04]  /*78a40*/  LDL.64 R38, [R1+0x148] ;  /* 0x0001480001267983 */ /* 0x000ee80000100a00 */
[----:B------:R-:W3:Y:S04]  /*78a50*/  LDL.LU.64 R20, [R1+0x930] ;  /* 0x0009300001147983 */ /* 0x000ee80000300a00 */
[----:B------:R-:W3:Y:S04]  /*78a60*/  LDL.LU.64 R22, [R1+0x938] ;  /* 0x0009380001167983 */ /* 0x000ee80000300a00 */
[----:B------:R-:W3:Y:S04]  /*78a70*/  LDL.LU R56, [R1+0x8d0] ;  /* 0x0008d00001387983 */ /* 0x000ee80000300800 */
[----:B------:R-:W3:Y:S04]  /*78a80*/  LDL.LU R57, [R1+0x8d4] ;  /* 0x0008d40001397983 */ /* 0x000ee80000300800 */
[----:B------:R-:W3:Y:S01]  /*78a90*/  LDL.LU R58, [R1+0x8d8] ;  /* 0x0008d800013a7983 */ /* 0x000ee20000300800 */
[----:B--2---:R-:W-:-:S03]  /*78aa0*/  IMAD.MOV.U32 R59, RZ, RZ, R6 ;  /* 0x000000ffff3b7224 */ /* 0x004fc600078e0006 */
[----:B------:R-:W2:Y:S01]  /*78ab0*/  LDL.LU R6, [R1+0x6b64] ;  /* 0x006b640001067983 */ /* 0x000ea20000300800 */
[----:B----4-:R-:W-:-:S03]  /*78ac0*/  IMAD.MOV.U32 R28, RZ, RZ, R7 ;  /* 0x000000ffff1c7224 */ /* 0x010fc600078e0007 */
[----:B------:R-:W2:Y:S04]  /*78ad0*/  LDL.LU R7, [R1+0x6b60] ;  /* 0x006b600001077983 */ /* 0x000ea80000300800 */
[----:B------:R-:W4:Y:S04]  /*78ae0*/  LDL.LU R29, [R1+0x904] ;  /* 0x00090400011d7983 */ /* 0x000f280000300800 */
[----:B------:R-:W4:Y:S04]  /*78af0*/  LDL.LU R30, [R1+0x908] ;  /* 0x00090800011e7983 */ /* 0x000f280000300800 */
[----:B------:R-:W4:Y:S04]  /*78b00*/  LDL.LU R31, [R1+0x90c] ;  /* 0x00090c00011f7983 */ /* 0x000f280000300800 */
[----:B------:R-:W4:Y:S01]  /*78b10*/  LDL.64 R54, [R1+0xf8] ;  /* 0x0000f80001367983 */ /* 0x000f220000100a00 */
[C---:B---3--:R-:W-:Y:S06]  /*78b20*/  HMMA.16816.F32.BF16 R16, R40.reuse, R36, R16 ;  /* 0x000000242810723c */ /* 0x048fec0000041810 */
[----:B------:R-:W-:-:S15]  /*78b30*/  HMMA.16816.F32.BF16 R20, R40, R32, R20 ;  /* 0x000000202814723c */ /* 0x000fde0000041814 */
[----:B------:R-:W-:-:S03]  /*78b40*/  NOP ;  /* 0x0000000000007918 */ /* 0x000fc60000000000 */
[----:B------:R-:W-:Y:S02]  /*78b50*/  IMAD.MOV.U32 R4, RZ, RZ, R19 ;  /* 0x000000ffff047224 */ /* 0x000fe400078e0013 */
[----:B------:R-:W-:Y:S02]  /*78b60*/  IMAD.MOV.U32 R5, RZ, RZ, R18 ;  /* 0x000000ffff057224 */ /* 0x000fe400078e0012 */
[----:B------:R-:W4:Y:S01]  /*78b70*/  LDL.64 R18, [R1+0x128] ;  /* 0x0001280001127983 */ /* 0x000f220000100a00 */
[----:B------:R-:W-:Y:S02]  /*78b80*/  IMAD.MOV.U32 R8, RZ, RZ, R17 ;  /* 0x000000ffff087224 */ /* 0x000fe400078e0011 */
[----:B------:R-:W-:Y:S01]  /*78b90*/  IMAD.MOV.U32 R9, RZ, RZ, R16 ;  /* 0x000000ffff097224 */ /* 0x000fe200078e0010 */
[----:B------:R0:W-:Y:S04]  /*78ba0*/  STL.64 [R1+0x6a38], R38 ;  /* 0x006a382601007387 */ /* 0x0001e80000100a00 */
[----:B------:R-:W-:Y:S04]  /*78bb0*/  STL [R1+0x677c], R4 ;  /* 0x00677c0401007387 */ /* 0x000fe80000100800 */
[----:B------:R-:W-:Y:S01]  /*78bc0*/  STL [R1+0x6778], R5 ;  /* 0x0067780501007387 */ /* 0x000fe20000100800 */
[----:B0-----:R-:W-:-:S02]  /*78bd0*/  IMAD.MOV.U32 R38, RZ, RZ, R26 ;  /* 0x000000ffff267224 */ /* 0x001fc400078e001a */
[----:B------:R-:W-:Y:S02]  /*78be0*/  IMAD.MOV.U32 R39, RZ, RZ, R27 ;  /* 0x000000ffff277224 */ /* 0x000fe400078e001b */
[----:B------:R-:W-:Y:S02]  /*78bf0*/  IMAD.MOV.U32 R25, RZ, RZ, R22 ;  /* 0x000000ffff197224 */ /* 0x000fe400078e0016 */
[----:B------:R-:W-:Y:S01]  /*78c00*/  IMAD.MOV.U32 R22, RZ, RZ, R15 ;  /* 0x000000ffff167224 */ /* 0x000fe200078e000f */
[----:B--2---:R0:W-:Y:S04]  /*78c10*/  STL.64 [R1+0x6a40], R6 ;  /* 0x006a400601007387 */ /* 0x0041e80000100a00 */
[----:B0-----:R-:W2:Y:S04]  /*78c20*/  LDL R6, [R1+0x108] ;  /* 0x0001080001067983 */ /* 0x001ea80000100800 */
[----:B------:R-:W2:Y:S04]  /*78c30*/  LDL R7, [R1+0x10c] ;  /* 0x00010c0001077983 */ /* 0x000ea80000100800 */
[----:B------:R0:W-:Y:S04]  /*78c40*/  STL [R1+0x6774], R8 ;  /* 0x0067740801007387 */ /* 0x0001e80000100800 */
[----:B------:R1:W-:Y:S04]  /*78c50*/  STL [R1+0x6770], R9 ;  /* 0x0067700901007387 */ /* 0x0003e80000100800 */
[----:B------:R3:W-:Y:S04]  /*78c60*/  STL.64 [R1+0x6b30], R10 ;  /* 0x006b300a01007387 */ /* 0x0007e80000100a00 */
[----:B0-----:R-:W2:Y:S04]  /*78c70*/  LDL.LU R8, [R1+0x8e0] ;  /* 0x0008e00001087983 */ /* 0x001ea80000300800 */
[----:B-1----:R-:W2:Y:S04]  /*78c80*/  LDL.LU R9, [R1+0x8e4] ;  /* 0x0008e40001097983 */ /* 0x002ea80000300800 */
[----:B---3--:R-:W2:Y:S04]  /*78c90*/  LDL.LU R10, [R1+0x8e8] ;  /* 0x0008e800010a7983 */ /* 0x008ea80000300800 */
[----:B------:R-:W2:Y:S04]  /*78ca0*/  LDL.LU R11, [R1+0x8ec] ;  /* 0x0008ec00010b7983 */ /* 0x000ea80000300800 */
[----:B------:R0:W-:Y:S04]  /*78cb0*/  STL.64 [R1+0x930], R20 ;  /* 0x0009301401007387 */ /* 0x0001e80000100a00 */
[----:B------:R-:W3:Y:S04]  /*78cc0*/  LDL.LU R36, [R1+0x8c0] ;  /* 0x0008c00001247983 */ /* 0x000ee80000300800 */
[----:B------:R-:W3:Y:S04]  /*78cd0*/  LDL.LU R37, [R1+0x8c4] ;  /* 0x0008c40001257983 */ /* 0x000ee80000300800 */
[----:B------:R-:W2:Y:S01]  /*78ce0*/  LDL.LU R26, [R1+0x6b5c] ;  /* 0x006b5c00011a7983 */ /* 0x000ea20000300800 */
[----:B0-----:R-:W-:-:S03]  /*78cf0*/  IMAD.MOV.U32 R21, RZ, RZ, R14 ;  /* 0x000000ffff157224 */ /* 0x001fc600078e000e */
[----:B------:R-:W2:Y:S04]  /*78d00*/  LDL.LU R27, [R1+0x6b58] ;  /* 0x006b5800011b7983 */ /* 0x000ea80000300800 */
[----:B------:R-:W3:Y:S04]  /*78d10*/  LDL.64 R50, [R1+0xe8] ;  /* 0x0000e80001327983 */ /* 0x000ee80000100a00 */
[----:B------:R-:W3:Y:S04]  /*78d20*/  LDL.LU R20, [R1+0x8b0] ;  /* 0x0008b00001147983 */ /* 0x000ee80000300800 */
[----:B------:R-:W3:Y:S04]  /*78d30*/  LDL.LU R14, [R1+0x6b54] ;  /* 0x006b5400010e7983 */ /* 0x000ee80000300800 */
[----:B------:R-:W3:Y:S01]  /*78d40*/  LDL.LU R15, [R1+0x6b50] ;  /* 0x006b5000010f7983 */ /* 0x000ee20000300800 */
[----:B------:R-:W-:-:S03]  /*78d50*/  MOV R24, R23 ;  /* 0x0000001700187202 */ /* 0x000fc60000000f00 */
[----:B------:R-:W3:Y:S04]  /*78d60*/  LDL.LU R23, [R1+0x8bc] ;  /* 0x0008bc0001177983 */ /* 0x000ee80000300800 */
[----:B------:R-:W3:Y:S01]  /*78d70*/  LDL.64 R34, [R1+0xd8] ;  /* 0x0000d80001227983 */ /* 0x000ee20000100a00 */
[----:B----4-:R-:W-:Y:S06]  /*78d80*/  HMMA.16816.F32.BF16 R28, R44, R18, R28 ;  /* 0x000000122c1c723c */ /* 0x010fec000004181c */
[----:B------:R-:W-:-:S02]  /*78d90*/  IMAD.MOV.U32 R2, RZ, RZ, R18 ;  /* 0x000000ffff027224 */ /* 0x000fc400078e0012 */
[----:B------:R-:W-:Y:S01]  /*78da0*/  IMAD.MOV.U32 R0, RZ, RZ, R19 ;  /* 0x000000ffff007224 */ /* 0x000fe200078e0013 */
[----:B--2---:R3:W-:Y:S04]  /*78db0*/  STL.64 [R1+0x6a90], R26 ;  /* 0x006a901a01007387 */ /* 0x0047e80000100a00 */
[----:B------:R0:W-:Y:S01]  /*78dc0*/  STL.64 [R1+0x6a88], R24 ;  /* 0x006a881801007387 */ /* 0x0001e20000100a00 */
[----:B---3--:R-:W-:-:S03]  /*78dd0*/  IMAD.MOV.U32 R26, RZ, RZ, R14 ;  /* 0x000000ffff1a7224 */ /* 0x008fc600078e000e */
[----:B0-----:R-:W2:Y:S01]  /*78de0*/  LDL.LU R24, [R1+0x8f0] ;  /* 0x0008f00001187983 */ /* 0x001ea20000300800 */
[----:B------:R-:W-:-:S03]  /*78df0*/  IMAD.MOV.U32 R27, RZ, RZ, R15 ;  /* 0x000000ffff1b7224 */ /* 0x000fc600078e000f */
[----:B------:R-:W2:Y:S04]  /*78e00*/  LDL.LU R25, [R1+0x8f4] ;  /* 0x0008f40001197983 */ /* 0x000ea80000300800 */
[----:B------:R-:W3:Y:S04]  /*78e10*/  LDL.LU R14, [R1+0x6b4c] ;  /* 0x006b4c00010e7983 */ /* 0x000ee80000300800 */
[----:B------:R-:W3:Y:S04]  /*78e20*/  LDL.LU R15, [R1+0x6b48] ;  /* 0x006b4800010f7983 */ /* 0x000ee80000300800 */
[----:B------:R-:W2:Y:S04]  /*78e30*/  LDL R42, [R1+0x118] ;  /* 0x00011800012a7983 */ /* 0x000ea80000100800 */
[----:B------:R-:W2:Y:S04]  /*78e40*/  LDL R43, [R1+0x11c] ;  /* 0x00011c00012b7983 */ /* 0x000ea80000100800 */
[----:B------:R-:W4:Y:S01]  /*78e50*/  LDL.LU.64 R18, [R1+0x6b40] ;  /* 0x006b400001127983 */ /* 0x000f220000300a00 */
[----:B------:R-:W-:-:S02]  /*78e60*/  IMAD.MOV.U32 R17, RZ, RZ, R28 ;  /* 0x000000ffff117224 */ /* 0x000fc400078e001c */
[----:B------:R-:W-:Y:S02]  /*78e70*/  IMAD.MOV.U32 R16, RZ, RZ, R29 ;  /* 0x000000ffff107224 */ /* 0x000fe400078e001d */
[----:B------:R-:W-:Y:S02]  /*78e80*/  IMAD.MOV.U32 R13, RZ, RZ, R30 ;  /* 0x000000ffff0d7224 */ /* 0x000fe400078e001e */
[----:B------:R-:W-:Y:S02]  /*78e90*/  IMAD.MOV.U32 R12, RZ, RZ, R31 ;  /* 0x000000ffff0c7224 */ /* 0x000fe400078e001f */
[----:B------:R-:W2:Y:S01]  /*78ea0*/  LDL.LU.64 R30, [R1+0x6b38] ;  /* 0x006b3800011e7983 */ /* 0x000ea20000300a00 */
[C---:B------:R-:W-:Y:S06]  /*78eb0*/  HMMA.16816.F32.BF16 R8, R44.reuse, R6, R8 ;  /* 0x000000062c08723c */ /* 0x040fec0000041808 */
[----:B------:R-:W-:Y:S06]  /*78ec0*/  HMMA.16816.F32.BF16 R4, R44, R54, R56 ;  /* 0x000000362c04723c */ /* 0x000fec0000041838 */
[----:B------:R-:W-:-:S02]  /*78ed0*/  IMAD.MOV.U32 R29, RZ, RZ, R54 ;  /* 0x000000ffff1d7224 */ /* 0x000fc400078e0036 */
[----:B------:R-:W-:Y:S02]  /*78ee0*/  IMAD.MOV.U32 R28, RZ, RZ, R55 ;  /* 0x000000ffff1c7224 */ /* 0x000fe400078e0037 */
[----:B------:R-:W-:Y:S01]  /*78ef0*/  IMAD.MOV.U32 R61, RZ, RZ, R51 ;  /* 0x000000ffff3d7224 */ /* 0x000fe200078e0033 */
[----:B----4-:R-:W-:Y:S04]  /*78f00*/  STL.64 [R1+0x6a70], R18 ;  /* 0x006a701201007387 */ /* 0x010fe80000100a00 */
[----:B------:R-:W-:Y:S04]  /*78f10*/  STL.64 [R1+0x6a68], R16 ;  /* 0x006a681001007387 */ /* 0x000fe80000100a00 */
[----:B---3--:R-:W-:Y:S04]  /*78f20*/  STL.64 [R1+0x6a60], R14 ;  /* 0x006a600e01007387 */ /* 0x008fe80000100a00 */
[----:B------:R2:W-:Y:S02]  /*78f30*/  STL.64 [R1+0x6a58], R12 ;  /* 0x006a580c01007387 */ /* 0x0005e40000100a00 */
[----:B--2---:R-:W-:Y:S06]  /*78f40*/  HMMA.16816.F32.BF16 R12, R44, R42, R24 ;  /* 0x0000002a2c0c723c */ /* 0x004fec0000041818 */
[----:B------:R-:W-:-:S15]  /*78f50*/  STL.64 [R1+0x6a30], R42 ;  /* 0x006a302a01007387 */ /* 0x000fde0000100a00 */
[----:B------:R-:W-:-:S02]  /*78f60*/  NOP ;  /* 0x0000000000007918 */ /* 0x000fc40000000000 */
[----:B------:R-:W-:Y:S04]  /*78f70*/  STL.64 [R1+0x8f0], R12 ;  /* 0x0008f00c01007387 */ /* 0x000fe80000100a00 */
[----:B------:R-:W-:Y:S04]  /*78f80*/  STL.64 [R1+0x8f8], R14 ;  /* 0x0008f80e01007387 */ /* 0x000fe80000100a00 */
[----:B------:R-:W-:Y:S04]  /*78f90*/  STL.64 [R1+0x8e0], R8 ;  /* 0x0008e00801007387 */ /* 0x000fe80000100a00 */
[----:B------:R-:W-:Y:S04]  /*78fa0*/  STL.64 [R1+0x8e8], R10 ;  /* 0x0008e80a01007387 */ /* 0x000fe80000100a00 */
[----:B------:R-:W-:Y:S04]  /*78fb0*/  STL.64 [R1+0x8d0], R4 ;  /* 0x0008d00401007387 */ /* 0x000fe80000100a00 */
[----:B------:R0:W-:Y:S04]  /*78fc0*/  STL.64 [R1+0x8d8], R6 ;  /* 0x0008d80601007387 */ /* 0x0001e80000100a00 */
[----:B------:R-:W2:Y:S04]  /*78fd0*/  LDL.LU R56, [R1+0x8a0] ;  /* 0x0008a00001387983 */ /* 0x000ea80000300800 */
[----:B------:R-:W2:Y:S04]  /*78fe0*/  LDL.LU R57, [R1+0x8a4] ;  /* 0x0008a40001397983 */ /* 0x000ea80000300800 */
[----:B------:R-:W2:Y:S01]  /*78ff0*/  LDL.64 R54, [R1+0xc8] ;  /* 0x0000c80001367983 */ /* 0x000ea20000100a00 */
[----:B0-----:R-:W-:Y:S03]  /*79000*/  HMMA.16816.F32.BF16 R4, R44, R50, R36 ;  /* 0x000000322c04723c */ /* 0x001fe60000041824 */
[----:B------:R-:W-:Y:S04]  /*79010*/  STL [R1+0x69d4], R28 ;  /* 0x0069d41c01007387 */ /* 0x000fe80000100800 */
[----:B------:R-:W-:Y:S04]  /*79020*/  STL [R1+0x69d0], R29 ;  /* 0x0069d01d01007387 */ /* 0x000fe80000100800 */
[----:B------:R-:W-:-:S12]  /*79030*/  STL [R1+0x69d8], R61 ;  /* 0x0069d83d01007387 */ /* 0x000fd80000100800 */
[----:B------:R-:W-:Y:S04]  /*79040*/  STL.64 [R1+0x8c0], R4 ;  /* 0x0008c00401007387 */ /* 0x000fe80000100a00 */
[----:B------:R0:W-:Y:S02]  /*79050*/  STL.64 [R1+0x8c8], R6 ;  /* 0x0008c80601007387 */ /* 0x0001e40000100a00 */
[----:B0-----:R-:W-:Y:S06]  /*79060*/  HMMA.16816.F32.BF16 R4, R44, R34, R20 ;  /* 0x000000222c04723c */ /* 0x001fec0000041814 */
[----:B------:R-:W-:Y:S01]  /*79070*/  MOV R28, R34 ;  /* 0x00000022001c7202 */ /* 0x000fe20000000f00 */
[----:B------:R-:W-:-:S15]  /*79080*/  IMAD.MOV.U32 R29, RZ, RZ, R35 ;  /* 0x000000ffff1d7224 */ /* 0x000fde00078e0023 */
[----:B------:R-:W-:-:S01]  /*79090*/  NOP ;  /* 0x0000000000007918 */ /* 0x000fc20000000000 */
[----:B------:R2:W-:Y:S04]  /*790a0*/  STL.64 [R1+0x8b0], R4 ;  /* 0x0008b00401007387 */ /* 0x0005e80000100a00 */
[----:B------:R-:W3:Y:S04]  /*790b0*/  LDL R34, [R1+0xb8] ;  /* 0x0000b80001227983 */ /* 0x000ee80000100800 */
[----:B------:R-:W3:Y:S04]  /*790c0*/  LDL R35, [R1+0xbc] ;  /* 0x0000bc0001237983 */ /* 0x000ee80000100800 */
[----:B------:R-:W3:Y:S04]  /*790d0*/  LDL.LU R48, [R1+0x890] ;  /* 0x0008900001307983 */ /* 0x000ee80000300800 */
[----:B------:R-:W3:Y:S04]  /*790e0*/  LDL.LU R49, [R1+0x894] ;  /* 0x0008940001317983 */ /* 0x000ee80000300800 */
[----:B------:R-:W3:Y:S04]  /*790f0*/  LDL.LU R50, [R1+0x898] ;  /* 0x0008980001327983 */ /* 0x000ee80000300800 */
[----:B------:R-:W3:Y:S04]  /*79100*/  LDL.LU R51, [R1+0x89c] ;  /* 0x00089c0001337983 */ /* 0x000ee80000300800 */
[----:B------:R-:W4:Y:S04]  /*79110*/  LDL.LU R8, [R1+0x880] ;  /* 0x0008800001087983 */ /* 0x000f280000300800 */
[----:B------:R-:W4:Y:S04]  /*79120*/  LDL.LU R9, [R1+0x884] ;  /* 0x0008840001097983 */ /* 0x000f280000300800 */
[----:B------:R-:W4:Y:S04]  /*79130*/  LDL.LU R10, [R1+0x888] ;  /* 0x00088800010a7983 */ /* 0x000f280000300800 */
[----:B------:R-:W4:Y:S04]  /*79140*/  LDL.LU R11, [R1+0x88c] ;  /* 0x00088c00010b7983 */ /* 0x000f280000300800 */
[----:B------:R-:W4:Y:S01]  /*79150*/  LDL.64 R22, [R1+0xa8] ;  /* 0x0000a80001167983 */ /* 0x000f220000100a00 */
[----:B------:R-:W-:-:S02]  /*79160*/  IMAD.MOV.U32 R58, RZ, RZ, R60 ;  /* 0x000000ffff3a7224 */ /* 0x000fc400078e003c */
[----:B------:R-:W-:Y:S01]  /*79170*/  IMAD.MOV.U32 R59, RZ, RZ, R3 ;  /* 0x000000ffff3b7224 */ /* 0x000fe200078e0003 */
[----:B------:R-:W4:Y:S01]  /*79180*/  LDL.LU R12, [R1+0x870] ;  /* 0x00087000010c7983 */ /* 0x000f220000300800 */
[----:B------:R-:W-:Y:S02]  /*79190*/  IMAD.MOV.U32 R60, RZ, RZ, R6 ;  /* 0x000000ffff3c7224 */ /* 0x000fe400078e0006 */
[----:B------:R-:W-:Y:S01]  /*791a0*/  IMAD.MOV.U32 R3, RZ, RZ, R7 ;  /* 0x000000ffff037224 */ /* 0x000fe200078e0007 */
[----:B------:R-:W4:Y:S04]  /*791b0*/  LDL.LU R13, [R1+0x874] ;  /* 0x00087400010d7983 */ /* 0x000f280000300800 */
[----:B------:R-:W4:Y:S04]  /*791c0*/  LDL.LU R14, [R1+0x878] ;  /* 0x00087800010e7983 */ /* 0x000f280000300800 */
[----:B------:R-:W4:Y:S04]  /*791d0*/  LDL.LU R15, [R1+0x87c] ;  /* 0x00087c00010f7983 */ /* 0x000f280000300800 */
[----:B------:R-:W4:Y:S04]  /*791e0*/  LDL.64 R42, [R1+0x98] ;  /* 0x00009800012a7983 */ /* 0x000f280000100a00 */
[----:B------:R-:W-:Y:S04]  /*791f0*/  STL [R1+0x69e0], R29 ;  /* 0x0069e01d01007387 */ /* 0x000fe80000100800 */
[----:B------:R-:W-:Y:S04]  /*79200*/  STL [R1+0x69dc], R28 ;  /* 0x0069dc1c01007387 */ /* 0x000fe80000100800 */
[----:B------:R-:W-:Y:S04]  /*79210*/  STL [R1+0x652c], R3 ;  /* 0x00652c0301007387 */ /* 0x000fe80000100800 */
[----:B------:R-:W-:Y:S04]  /*79220*/  STL [R1+0x6528], R60 ;  /* 0x0065283c01007387 */ /* 0x000fe80000100800 */
[----:B------:R-:W4:Y:S01]  /*79230*/  LDL.LU R16, [R1+0x860] ;  /* 0x0008600001107983 */ /* 0x000f220000300800 */
[----:B--2---:R-:W-:-:S15]  /*79240*/  HMMA.16816.F32.BF16 R4, R44, R54, R56 ;  /* 0x000000362c04723c */ /* 0x004fde0000041838 */
[----:B------:R-:W-:-:S08]  /*79250*/  NOP ;  /* 0x0000000000007918 */ /* 0x000fd00000000000 */
[----:B------:R0:W-:Y:S04]  /*79260*/  STL.64 [R1+0x8a0], R4 ;  /* 0x0008a00401007387 */ /* 0x0001e80000100a00 */
[----:B------:R1:W-:Y:S04]  /*79270*/  STL.64 [R1+0x8a8], R6 ;  /* 0x0008a80601007387 */ /* 0x0003e80000100a00 */
[----:B------:R-:W2:Y:S04]  /*79280*/  LDL.LU R17, [R1+0x864] ;  /* 0x0008640001117983 */ /* 0x000ea80000300800 */
[----:B------:R-:W2:Y:S04]  /*79290*/  LDL.LU R18, [R1+0x868] ;  /* 0x0008680001127983 */ /* 0x000ea80000300800 */
[----:B------:R-:W2:Y:S04]  /*792a0*/  LDL.LU R19, [R1+0x86c] ;  /* 0x00086c0001137983 */ /* 0x000ea80000300800 */
[----:B------:R-:W2:Y:S04]  /*792b0*/  LDL.64 R26, [R1+0x88] ;  /* 0x00008800011a7983 */ /* 0x000ea80000100a00 */
[----:B0-----:R-:W2:Y:S04]  /*792c0*/  LDL.LU R4, [R1+0x850] ;  /* 0x0008500001047983 */ /* 0x001ea80000300800 */
[----:B------:R-:W2:Y:S04]  /*792d0*/  LDL.LU R5, [R1+0x854] ;  /* 0x0008540001057983 */ /* 0x000ea80000300800 */
[----:B-1----:R-:W2:Y:S04]  /*792e0*/  LDL.LU R6, [R1+0x858] ;  /* 0x0008580001067983 */ /* 0x002ea80000300800 */
[----:B------:R-:W2:Y:S04]  /*792f0*/  LDL.LU R7, [R1+0x85c] ;  /* 0x00085c0001077983 */ /* 0x000ea80000300800 */
[----:B------:R-:W2:Y:S01]  /*79300*/  LDL.64 R38, [R1+0x78] ;  /* 0x0000780001267983 */ /* 0x000ea20000100a00 */
[----:B------:R-:W-:-:S03]  /*79310*/  IMAD.MOV.U32 R61, RZ, RZ, R55 ;  /* 0x000000ffff3d7224 */ /* 0x000fc600078e0037 */
[----:B------:R-:W2:Y:S04]  /*79320*/  LDL.LU R56, [R1+0x840] ;  /* 0x0008400001387983 */ /* 0x000ea80000300800 */
[----:B------:R-:W2:Y:S04]  /*79330*/  LDL.LU R57, [R1+0x844] ;  /* 0x0008440001397983 */ /* 0x000ea80000300800 */
[----:B------:R-:W2:Y:S04]  /*79340*/  LDL.LU R58, [R1+0x848] ;  /* 0x00084800013a7983 */ /* 0x000ea80000300800 */
[----:B------:R-:W2:Y:S04]  /*79350*/  LDL.LU R59, [R1+0x84c] ;  /* 0x00084c00013b7983 */ /* 0x000ea80000300800 */
[----:B------:R-:W2:Y:S01]  /*79360*/  LDL.64 R54, [R1+0x68] ;  /* 0x0000680001367983 */ /* 0x000ea20000100a00 */
[C---:B---3--:R-:W-:Y:S03]  /*79370*/  HMMA.16816.F32.BF16 R32, R44.reuse, R34, R48 ;  /* 0x000000222c20723c */ /* 0x048fe60000041830 */
[----:B------:R-:W-:Y:S04]  /*79380*/  STL [R1+0x69e4], R61 ;  /* 0x0069e43d01007387 */ /* 0x000fe80000100800 */
[----:B------:R-:W3:Y:S01]  /*79390*/  LDL.LU R48, [R1+0x830] ;  /* 0x0008300001307983 */ /* 0x000ee20000300800 */
[----:B----4-:R-:W-:-:S15]  /*793a0*/  HMMA.16816.F32.BF16 R8, R44, R22, R8 ;  /* 0x000000162c08723c */ /* 0x010fde0000041808 */
[----:B------:R-:W-:Y:S04]  /*793b0*/  STL.64 [R1+0x890], R32 ;  /* 0x0008902001007387 */ /* 0x000fe80000100a00 */
[----:B------:R0:W-:Y:S04]  /*793c0*/  STL.64 [R1+0x898], R34 ;  /* 0x0008982201007387 */ /* 0x0001e80000100a00 */
[----:B------:R-:W3:Y:S04]  /*793d0*/  LDL.LU R49, [R1+0x834] ;  /* 0x0008340001317983 */ /* 0x000ee80000300800 */
[----:B------:R-:W3:Y:S04]  /*793e0*/  LDL.LU R50, [R1+0x838] ;  /* 0x0008380001327983 */ /* 0x000ee80000300800 */
[----:B------:R-:W3:Y:S04]  /*793f0*/  LDL.LU R51, [R1+0x83c] ;  /* 0x00083c0001337983 */ /* 0x000ee80000300800 */
[----:B0-----:R-:W3:Y:S04]  /*79400*/  LDL.64 R34, [R1+0x58] ;  /* 0x0000580001227983 */ /* 0x001ee80000100a00 */
[----:B------:R0:W-:Y:S04]  /*79410*/  STL.64 [R1+0x880], R8 ;  /* 0x0008800801007387 */ /* 0x0001e80000100a00 */
[----:B------:R1:W-:Y:S01]  /*79420*/  STL.64 [R1+0x888], R10 ;  /* 0x0008880a01007387 */ /* 0x0003e20000100a00 */
[----:B0-----:R-:W-:-:S02]  /*79430*/  IMAD.MOV.U32 R9, RZ, RZ, R22 ;  /* 0x000000ffff097224 */ /* 0x001fc400078e0016 */
[----:B------:R-:W-:Y:S01]  /*79440*/  IMAD.MOV.U32 R8, RZ, RZ, R23 ;  /* 0x000000ffff087224 */ /* 0x000fe200078e0017 */
[----:B-1----:R-:W4:Y:S04]  /*79450*/  LDL.LU.64 R10, [R1+0x6b30] ;  /* 0x006b3000010a7983 */ /* 0x002f280000300a00 */
[----:B------:R-:W4:Y:S01]  /*79460*/  LDL.LU.64 R22, [R1+0x6b28] ;  /* 0x006b280001167983 */ /* 0x000f220000300a00 */
[----:B------:R-:W-:Y:S03]  /*79470*/  HMMA.16816.F32.BF16 R12, R44, R42, R12 ;  /* 0x0000002a2c0c723c */ /* 0x000fe6000004180c */
[----:B------:R-:W-:Y:S04]  /*79480*/  STL [R1+0x69ec], R8 ;  /* 0x0069ec0801007387 */ /* 0x000fe80000100800 */
[----:B------:R-:W-:Y:S01]  /*79490*/  STL [R1+0x69e8], R9 ;  /* 0x0069e80901007387 */ /* 0x000fe20000100800 */
[----:B------:R-:W-:-:S15]  /*794a0*/  IMAD.MOV.U32 R28, RZ, RZ, R43 ;  /* 0x000000ffff1c7224 */ /* 0x000fde00078e002b */
[----:B------:R2:W-:Y:S01]  /*794b0*/  STL.64 [R1+0x870], R12 ;  /* 0x0008700c01007387 */ /* 0x0005e20000100a00 */
[----:B------:R-:W-:Y:S02]  /*794c0*/  IMAD.MOV.U32 R3, RZ, RZ, R14 ;  /* 0x000000ffff037224 */ /* 0x000fe400078e000e */
[----:B------:R-:W-:Y:S02]  /*794d0*/  IMAD.MOV.U32 R60, RZ, RZ, R15 ;  /* 0x000000ffff3c7224 */ /* 0x000fe400078e000f */
[----:B------:R-:W-:Y:S01]  /*794e0*/  IMAD.MOV.U32 R29, RZ, RZ, R42 ;  /* 0x000000ffff1d7224 */ /* 0x000fe200078e002a */
[----:B------:R-:W-:Y:S04]  /*794f0*/  STL [R1+0x69f4], R28 ;  /* 0x0069f41c01007387 */ /* 0x000fe80000100800 */
[----:B------:R-:W-:Y:S04]  /*79500*/  STL [R1+0x69f0], R29 ;  /* 0x0069f01d01007387 */ /* 0x000fe80000100800 */
[----:B------:R-:W-:Y:S04]  /*79510*/  STL [R1+0x66bc], R60 ;  /* 0x0066bc3c01007387 */ /* 0x000fe80000100800 */
[----:B------:R-:W-:Y:S01]  /*79520*/  STL [R1+0x6530], R3 ;  /* 0x0065300301007387 */ /* 0x000fe20000100800 */
[----:B--2---:R-:W-:Y:S06]  /*79530*/  HMMA.16816.F32.BF16 R12, R44, R26, R16 ;  /* 0x0000001a2c0c723c */ /* 0x004fec0000041810 */
[----:B------:R-:W-:-:S02]  /*79540*/  IMAD.MOV.U32 R61, RZ, RZ, R27 ;  /* 0x000000ffff3d7224 */ /* 0x000fc400078e001b */
[----:B------:R-:W-:Y:S01]  /*79550*/  IMAD.MOV.U32 R9, RZ, RZ, R26 ;  /* 0x000000ffff097224 */ /* 0x000fe200078e001a */
[----:B------:R-:W-:-:S14]  /*79560*/  HMMA.16816.F32.BF16 R4, R44, R38, R4 ;  /* 0x000000262c04723c */ /* 0x000fdc0000041804 */
[----:B------:R-:W-:Y:S04]  /*79570*/  STL.64 [R1+0x860], R12 ;  /* 0x0008600c01007387 */ /* 0x000fe80000100a00 */
[----:B------:R-:W-:Y:S04]  /*79580*/  STL.64 [R1+0x868], R14 ;  /* 0x0008680e01007387 */ /* 0x000fe80000100a00 */
[----:B------:R-:W-:Y:S04]  /*79590*/  STL [R1+0x69fc], R61 ;  /* 0x0069fc3d01007387 */ /* 0x000fe80000100800 */
[----:B------:R-:W-:Y:S04]  /*795a0*/  STL [R1+0x69f8], R9 ;  /* 0x0069f80901007387 */ /* 0x000fe80000100800 */
[----:B------:R-:W-:Y:S04]  /*795b0*/  STL.64 [R1+0x850], R4 ;  /* 0x0008500401007387 */ /* 0x000fe80000100a00 */
[----:B------:R0:W-:Y:S02]  /*795c0*/  STL.64 [R1+0x858], R6 ;  /* 0x0008580601007387 */ /* 0x0001e40000100a00 */
[----:B0-----:R-:W-:Y:S01]  /*795d0*/  HMMA.16816.F32.BF16 R4, R44, R54, R56 ;  /* 0x000000362c04723c */ /* 0x001fe20000041838 */
[----:B------:R-:W-:-:S02]  /*795e0*/  IMAD.MOV.U32 R8, RZ, RZ, R39 ;  /* 0x000000ffff087224 */ /* 0x000fc400078e0027 */
[----:B------:R-:W-:-:S03]  /*795f0*/  IMAD.MOV.U32 R29, RZ, RZ, R38 ;  /* 0x000000ffff1d7224 */ /* 0x000fc600078e0026 */
[----:B------:R-:W-:Y:S04]  /*79600*/  STL [R1+0x6a04], R8 ;  /* 0x006a040801007387 */ /* 0x000fe80000100800 */
[----:B------:R-:W-:-:S13]  /*79610*/  STL [R1+0x6a00], R29 ;  /* 0x006a001d01007387 */ /* 0x000fda0000100800 */
[----:B------:R-:W-:Y:S04]  /*79620*/  STL.64 [R1+0x840], R4 ;  /* 0x0008400401007387 */ /* 0x000fe80000100a00 */
[----:B------:R3:W-:Y:S02]  /*79630*/  STL.64 [R1+0x848], R6 ;  /* 0x0008480601007387 */ /* 0x0007e40000100a00 */
[----:B---3--:R-:W-:Y:S01]  /*79640*/  HMMA.16816.F32.BF16 R4, R44, R34, R48 ;  /* 0x000000222c04723c */ /* 0x008fe20000041830 */
[----:B------:R-:W-:Y:S02]  /*79650*/  IMAD.MOV.U32 R20, RZ, RZ, R55 ;  /* 0x000000ffff147224 */ /* 0x000fe400078e0037 */
[----:B------:R-:W-:-:S03]  /*79660*/  IMAD.MOV.U32 R21, RZ, RZ, R54 ;  /* 0x000000ffff157224 */ /* 0x000fc600078e0036 */
[----:B------:R0:W-:Y:S04]  /*79670*/  STL [R1+0x6a0c], R20 ;  /* 0x006a0c1401007387 */ /* 0x0001e80000100800 */
[----:B------:R1:W-:Y:S04]  /*79680*/  STL [R1+0x6a08], R21 ;  /* 0x006a081501007387 */ /* 0x0003e80000100800 */
[----:B----4-:R2:W-:Y:S09]  /*79690*/  STL.64 [R1+0x6b08], R22 ;  /* 0x006b081601007387 */ /* 0x0105f20000100a00 */
[----:B------:R-:W-:Y:S04]  /*796a0*/  STL.64 [R1+0x830], R4 ;  /* 0x0008300401007387 */ /* 0x000fe80000100a00 */
[----:B------:R-:W-:Y:S04]  /*796b0*/  STL.64 [R1+0x838], R6 ;  /* 0x0008380601007387 */ /* 0x000fe80000100a00 */
[----:B0-----:R-:W3:Y:S04]  /*796c0*/  LDL.LU R20, [R1+0x810] ;  /* 0x0008100001147983 */ /* 0x001ee80000300800 */
[----:B-1----:R-:W3:Y:S04]  /*796d0*/  LDL.LU R21, [R1+0x814] ;  /* 0x0008140001157983 */ /* 0x002ee80000300800 */
[----:B--2---:R-:W2:Y:S04]  /*796e0*/  LDL.LU R22, [R1+0x818] ;  /* 0x0008180001167983 */ /* 0x004ea80000300800 */
[----:B------:R-:W2:Y:S04]  /*796f0*/  LDL.LU R23, [R1+0x81c] ;  /* 0x00081c0001177983 */ /* 0x000ea80000300800 */
[----:B--2---:R0:W-:Y:S04]  /*79700*/  STL.64 [R1+0x6b18], R22 ;  /* 0x006b181601007387 */ /* 0x0041e80000100a00 */
[----:B---3--:R-:W-:Y:S04]  /*79710*/  STL.64 [R1+0x6b10], R20 ;  /* 0x006b101401007387 */ /* 0x008fe80000100a00 */
[----:B------:R-:W2:Y:S04]  /*79720*/  LDL.64 R38, [R1+0x38] ;  /* 0x0000380001267983 */ /* 0x000ea80000100a00 */
[----:B0-----:R-:W3:Y:S04]  /*79730*/  LDL.64 R22, [R1+0x48] ;  /* 0x0000480001167983 */ /* 0x001ee80000100a00 */
[----:B--2---:R0:W-:Y:S04]  /*79740*/  STL.64 [R1+0x6b20], R38 ;  /* 0x006b202601007387 */ /* 0x0041e80000100a00 */
[----:B------:R-:W2:Y:S04]  /*79750*/  LDL.LU R36, [R1+0x820] ;  /* 0x0008200001247983 */ /* 0x000ea80000300800 */
[----:B------:R-:W2:Y:S04]  /*79760*/  LDL.LU R37, [R1+0x824] ;  /* 0x0008240001257983 */ /* 0x000ea80000300800 */
[----:B0-----:R-:W2:Y:S04]  /*79770*/  LDL.LU R38, [R1+0x828] ;  /* 0x0008280001267983 */ /* 0x001ea80000300800 */
[----:B------:R-:W2:Y:S04]  /*79780*/  LDL.LU R39, [R1+0x82c] ;  /* 0x00082c0001277983 */ /* 0x000ea80000300800 */
[----:B------:R-:W4:Y:S04]  /*79790*/  LDL.LU R48, [R1+0x7f0] ;  /* 0x0007f00001307983 */ /* 0x000f280000300800 */
[----:B------:R-:W4:Y:S04]  /*797a0*/  LDL.LU R49, [R1+0x7f4] ;  /* 0x0007f40001317983 */ /* 0x000f280000300800 */
[----:B------:R-:W4:Y:S04]  /*797b0*/  LDL.LU R50, [R1+0x7f8] ;  /* 0x0007f80001327983 */ /* 0x000f280000300800 */
[----:B------:R-:W4:Y:S01]  /*797c0*/  LDL.LU R51, [R1+0x7fc] ;  /* 0x0007fc0001337983 */ /* 0x000f220000300800 */
[----:B------:R-:W-:-:S03]  /*797d0*/  IMAD.MOV.U32 R9, RZ, RZ, R34 ;  /* 0x000000ffff097224 */ /* 0x000fc600078e0022 */
[----:B------:R-:W4:Y:S01]  /*797e0*/  LDL.LU R56, [R1+0x800] ;  /* 0x0008000001387983 */ /* 0x000f220000300800 */
[----:B------:R-:W-:-:S03]  /*797f0*/  MOV R28, R35 ;  /* 0x00000023001c7202 */ /* 0x000fc60000000f00 */
[----:B------:R-:W4:Y:S04]  /*79800*/  LDL.LU R57, [R1+0x804] ;  /* 0x0008040001397983 */ /* 0x000f280000300800 */
[----:B------:R-:W4:Y:S04]  /*79810*/  LDL.LU R58, [R1+0x808] ;  /* 0x00080800013a7983 */ /* 0x000f280000300800 */
[----:B------:R-:W4:Y:S04]  /*79820*/  LDL.LU R59, [R1+0x80c] ;  /* 0x00080c00013b7983 */ /* 0x000f280000300800 */
[----:B------:R-:W4:Y:S04]  /*79830*/  LDL.64 R54, [R1+0x28] ;  /* 0x0000280001367983 */ /* 0x000f280000100a00 */
[----:B------:R-:W4:Y:S04]  /*79840*/  LDL.64 R34, [R1+0x18] ;  /* 0x0000180001227983 */ /* 0x000f280000100a00 */
        /* <DEDUP_REMOVED lines=17> */
[----:B------:R-:W-:Y:S01]  /*79960*/  STL [R1+0x6a14], R28 ;  /* 0x006a141c01007387 */ /* 0x000fe20000100800 */
[----:B---3--:R-:W-:-:S03]  /*79970*/  IMAD.MOV.U32 R29, RZ, RZ, R22 ;  /* 0x000000ffff1d7224 */ /* 0x008fc600078e0016 */
[----:B------:R-:W-:Y:S01]  /*79980*/  STL [R1+0x6a10], R9 ;  /* 0x006a100901007387 */ /* 0x000fe20000100800 */
[----:B------:R-:W-:Y:S01]  /*79990*/  IMAD.MOV.U32 R61, RZ, RZ, R23 ;  /* 0x000000ffff3d7224 */ /* 0x000fe200078e0017 */
[----:B--2---:R-:W-:-:S15]  /*799a0*/  HMMA.16816.F32.BF16 R36, R44, R22, R36 ;  /* 0x000000162c24723c */ /* 0x004fde0000041824 */
[----:B------:R-:W-:-:S08]  /*799b0*/  NOP ;  /* 0x0000000000007918 */ /* 0x000fd00000000000 */
[----:B------:R-:W-:Y:S04]  /*799c0*/  STL.64 [R1+0x820], R36 ;  /* 0x0008202401007387 */ /* 0x000fe80000100a00 */
[----:B------:R0:W-:Y:S04]  /*799d0*/  STL.64 [R1+0x828], R38 ;  /* 0x0008282601007387 */ /* 0x0001e80000100a00 */
[----:B0-----:R-:W2:Y:S04]  /*799e0*/  LDL.LU.64 R38, [R1+0x6b20] ;  /* 0x006b200001267983 */ /* 0x001ea80000300a00 */
[----:B------:R-:W2:Y:S04]  /*799f0*/  LDL.LU.64 R22, [R1+0x6b18] ;  /* 0x006b180001167983 */ /* 0x000ea80000300a00 */
[----:B------:R-:W2:Y:S04]  /*79a00*/  LDL.LU.64 R20, [R1+0x6b10] ;  /* 0x006b100001147983 */ /* 0x000ea80000300a00 */
[----:B------:R-:W-:Y:S01]  /*79a10*/  STL [R1+0x6a18], R29 ;  /* 0x006a181d01007387 */ /* 0x000fe20000100800 */
[----:B--2---:R-:W-:-:S15]  /*79a20*/  HMMA.16816.F32.BF16 R20, R44, R38, R20 ;  /* 0x000000262c14723c */ /* 0x004fde0000041814 */
[----:B------:R-:W-:-:S08]  /*79a30*/  NOP ;  /* 0x0000000000007918 */ /* 0x000fd00000000000 */
[----:B------:R-:W-:Y:S04]  /*79a40*/  STL.64 [R1+0x810], R20 ;  /* 0x0008101401007387 */ /* 0x000fe80000100a00 */
[----:B------:R0:W-:Y:S04]  /*79a50*/  STL.64 [R1+0x818], R22 ;  /* 0x0008181601007387 */ /* 0x0001e80000100a00 */
[----:B0-----:R-:W2:Y:S01]  /*79a60*/  LDL.LU.64 R22, [R1+0x6b08] ;  /* 0x006b080001167983 */ /* 0x001ea20000300a00 */
[----:B------:R-:W-:Y:S02]  /*79a70*/  IMAD.MOV.U32 R36, RZ, RZ, R10 ;  /* 0x000000ffff247224 */ /* 0x000fe400078e000a */
[----:B------:R-:W-:Y:S01]  /*79a80*/  IMAD.MOV.U32 R60, RZ, RZ, R38 ;  /* 0x000000ffff3c7224 */ /* 0x000fe200078e0026 */
[----:B------:R-:W3:Y:S01]  /*79a90*/  LDL.LU R10, [R1+0x6b04] ;  /* 0x006b0400010a7983 */ /* 0x000ee20000300800 */
[----:B------:R-:W-:-:S02]  /*79aa0*/  IMAD.MOV.U32 R37, RZ, RZ, R11 ;  /* 0x000000ffff257224 */ /* 0x000fc400078e000b */
[----:B------:R-:W-:Y:S01]  /*79ab0*/  IMAD.MOV.U32 R3, RZ, RZ, R39 ;  /* 0x000000ffff037224 */ /* 0x000fe200078e0027 */
[----:B------:R-:W3:Y:S01]  /*79ac0*/  LDL.LU R11, [R1+0x6b00] ;  /* 0x006b0000010b7983 */ /* 0x000ee20000300800 */
[C---:B----4-:R-:W-:Y:S06]  /*79ad0*/  HMMA.16816.F32.BF16 R56, R44.reuse, R54, R56 ;  /* 0x000000362c38723c */ /* 0x050fec0000041838 */
[----:B------:R-:W-:Y:S01]  /*79ae0*/  HMMA.16816.F32.BF16 R48, R44, R34, R48 ;  /* 0x000000222c30723c */ /* 0x000fe20000041830 */
[----:B------:R-:W-:Y:S02]  /*79af0*/  IMAD.MOV.U32 R21, RZ, RZ, R54 ;  /* 0x000000ffff157224 */ /* 0x000fe400078e0036 */
[----:B------:R-:W-:-:S02]  /*79b00*/  IMAD.MOV.U32 R8, RZ, RZ, R55 ;  /* 0x000000ffff087224 */ /* 0x000fc400078e0037 */
[----:B--2---:R-:W-:Y:S02]  /*79b10*/  IMAD.MOV.U32 R38, RZ, RZ, R22 ;  /* 0x000000ffff267224 */ /* 0x004fe400078e0016 */
[----:B------:R-:W2:Y:S01]  /*79b20*/  LDL.LU R22, [R1+0x6afc] ;  /* 0x006afc0001167983 */ /* 0x000ea20000300800 */
[----:B------:R-:W-:-:S03]  /*79b30*/  IMAD.MOV.U32 R39, RZ, RZ, R23 ;  /* 0x000000ffff277224 */ /* 0x000fc600078e0017 */
[----:B------:R-:W2:Y:S06]  /*79b40*/  LDL.LU R23, [R1+0x6af8] ;  /* 0x006af80001177983 */ /* 0x000eac0000300800 */
[----:B------:R-:W-:Y:S04]  /*79b50*/  STL.64 [R1+0x800], R56 ;  /* 0x0008003801007387 */ /* 0x000fe80000100a00 */
[----:B------:R0:W-:Y:S04]  /*79b60*/  STL.64 [R1+0x808], R58 ;  /* 0x0008083a01007387 */ /* 0x0001e80000100a00 */
[----:B0-----:R-:W4:Y:S04]  /*79b70*/  LDL.LU.64 R58, [R1+0x6af0] ;  /* 0x006af000013a7983 */ /* 0x001f280000300a00 */
[----:B------:R-:W4:Y:S04]  /*79b80*/  LDL.LU.64 R56, [R1+0x6ae8] ;  /* 0x006ae80001387983 */ /* 0x000f280000300a00 */
[----:B------:R-:W4:Y:S04]  /*79b90*/  LDL.LU.64 R54, [R1+0x6ae0] ;  /* 0x006ae00001367983 */ /* 0x000f280000300a00 */
[----:B------:R-:W4:Y:S04]  /*79ba0*/  LDL.LU.64 R52, [R1+0x6ad8] ;  /* 0x006ad80001347983 */ /* 0x000f280000300a00 */
[----:B------:R-:W-:Y:S04]  /*79bb0*/  STL.64 [R1+0x7f0], R48 ;  /* 0x0007f03001007387 */ /* 0x000fe80000100a00 */
[----:B------:R0:W-:Y:S04]  /*79bc0*/  STL.64 [R1+0x7f8], R50 ;  /* 0x0007f83201007387 */ /* 0x0001e80000100a00 */
[----:B0-----:R-:W4:Y:S01]  /*79bd0*/  LDL.LU.64 R50, [R1+0x6ad0] ;  /* 0x006ad00001327983 */ /* 0x001f220000300a00 */
[----:B------:R-:W-:-:S02]  /*79be0*/  IMAD.MOV.U32 R20, RZ, RZ, R35 ;  /* 0x000000ffff147224 */ /* 0x000fc400078e0023 */
[----:B------:R-:W-:Y:S01]  /*79bf0*/  IMAD.MOV.U32 R9, RZ, RZ, R34 ;  /* 0x000000ffff097224 */ /* 0x000fe200078e0022 */
[----:B------:R-:W4:Y:S04]  /*79c00*/  LDL.LU.64 R48, [R1+0x6ac8] ;  /* 0x006ac80001307983 */ /* 0x000f280000300a00 */
[----:B------:R-:W4:Y:S04]  /*79c10*/  LDL.LU.64 R34, [R1+0x6ac0] ;  /* 0x006ac00001227983 */ /* 0x000f280000300a00 */
[----:B------:R-:W4:Y:S04]  /*79c20*/  LDL.LU.64 R32, [R1+0x6ab8] ;  /* 0x006ab80001207983 */ /* 0x000f280000300a00 */
[----:B--2---:R-:W-:Y:S04]  /*79c30*/  STL.64 [R1+0x6a80], R22 ;  /* 0x006a801601007387 */ /* 0x004fe80000100a00 */
[----:B------:R-:W-:Y:S04]  /*79c40*/  STL.64 [R1+0x6a78], R20 ;  /* 0x006a781401007387 */ /* 0x000fe80000100a00 */
[----:B---3--:R-:W-:Y:S04]  /*79c50*/  STL.64 [R1+0x6a50], R10 ;  /* 0x006a500a01007387 */ /* 0x008fe80000100a00 */
[----:B------:R0:W-:Y:S02]  /*79c60*/  STL.64 [R1+0x6a48], R8 ;  /* 0x006a480801007387 */ /* 0x0001e40000100a00 */
[----:B0-----:R-:W-:-:S15]  /*79c70*/  HMMA.16816.F32.BF16 R8, R44, R14, R40 ;  /* 0x0000000e2c08723c */ /* 0x001fde0000041828 */
[----:B------:R-:W-:-:S08]  /*79c80*/  NOP ;  /* 0x0000000000007918 */ /* 0x000fd00000000000 */
[----:B------:R-:W-:Y:S04]  /*79c90*/  STL.64 [R1+0x7e0], R8 ;  /* 0x0007e00801007387 */ /* 0x000fe80000100a00 */
[----:B------:R4:W-:Y:S02]  /*79ca0*/  STL.64 [R1+0x7e8], R10 ;  /* 0x0007e80a01007387 */ /* 0x0009e40000100a00 */
[C---:B----4-:R-:W-:Y:S06]  /*79cb0*/  HMMA.16816.F32.BF16 R8, R44.reuse, R58, R16 ;  /* 0x0000003a2c08723c */ /* 0x050fec0000041810 */
[----:B------:R-:W-:Y:S04]  /*79cc0*/  STL.64 [R1+0x6880], R58 ;  /* 0x0068803a01007387 */ /* 0x000fe80000100a00 */
[----:B------:R-:W-:Y:S01]  /*79cd0*/  STL.64 [R1+0x6878], R56 ;  /* 0x0068783801007387 */ /* 0x000fe20000100a00 */
[----:B------:R-:W-:-:S12]  /*79ce0*/  HMMA.16816.F32.BF16 R4, R44, R50, R4 ;  /* 0x000000322c04723c */ /* 0x000fd80000041804 */
[----:B------:R-:W-:Y:S04]  /*79cf0*/  STL.64 [R1+0x7d0], R8 ;  /* 0x0007d00801007387 */ /* 0x000fe80000100a00 */
[----:B------:R0:W-:Y:S02]  /*79d00*/  STL.64 [R1+0x7d8], R10 ;  /* 0x0007d80a01007387 */ /* 0x0001e40000100a00 */
[----:B0-----:R-:W-:Y:S06]  /*79d10*/  HMMA.16816.F32.BF16 R8, R44, R54, R24 ;  /* 0x000000362c08723c */ /* 0x001fec0000041818 */
[----:B------:R-:W-:Y:S04]  /*79d20*/  STL.64 [R1+0x6890], R54 ;  /* 0x0068903601007387 */ /* 0x000fe80000100a00 */
[----:B------:R0:W-:Y:S02]  /*79d30*/  STL.64 [R1+0x6888], R52 ;  /* 0x0068883401007387 */ /* 0x0001e40000100a00 */
[----:B0-----:R-:W-:-:S02]  /*79d40*/  IMAD.MOV.U32 R52, RZ, RZ, R30 ;  /* 0x000000ffff347224 */ /* 0x001fc400078e001e */
[----:B------:R-:W-:-:S09]  /*79d50*/  IMAD.MOV.U32 R53, RZ, RZ, R31 ;  /* 0x000000ffff357224 */ /* 0x000fd200078e001f */
[----:B------:R-:W-:Y:S04]  /*79d60*/  STL.64 [R1+0x7c0], R8 ;  /* 0x0007c00801007387 */ /* 0x000fe80000100a00 */
[----:B------:R-:W-:Y:S04]  /*79d70*/  STL.64 [R1+0x7c8], R10 ;  /* 0x0007c80a01007387 */ /* 0x000fe80000100a00 */
[----:B------:R-:W2:Y:S04]  /*79d80*/  LDL.LU R30, [R1+0x6ab4] ;  /* 0x006ab400011e7983 */ /* 0x000ea80000300800 */
[----:B------:R-:W-:Y:S04]  /*79d90*/  STL.64 [R1+0x7b0], R4 ;  /* 0x0007b00401007387 */ /* 0x000fe80000100a00 */
[----:B------:R-:W-:Y:S04]  /*79da0*/  STL.64 [R1+0x7b8], R6 ;  /* 0x0007b80601007387 */ /* 0x000fe80000100a00 */
[----:B------:R-:W3:Y:S01]  /*79db0*/  LDL.LU R31, [R1+0x6ab0] ;  /* 0x006ab000011f7983 */ /* 0x000ee20000300800 */
[----:B------:R-:W-:Y:S01]  /*79dc0*/  IMAD.MOV.U32 R54, RZ, RZ, R34 ;  /* 0x000000ffff367224 */ /* 0x000fe200078e0022 */
[----:B------:R-:W-:-:S02]  /*79dd0*/  MOV R55, R35 ;  /* 0x0000002300377202 */ /* 0x000fc40000000f00 */
[----:B------:R-:W4:Y:S04]  /*79de0*/  LDL.LU R34, [R1+0x6aac] ;  /* 0x006aac0001227983 */ /* 0x000f280000300800 */
[----:B------:R-:W4:Y:S04]  /*79df0*/  LDL.LU R35, [R1+0x6aa8] ;  /* 0x006aa80001237983 */ /* 0x000f280000300800 */
[----:B------:R-:W4:Y:S04]  /*79e00*/  LDL.64 R58, [R1+0x108] ;  /* 0x00010800013a7983 */ /* 0x000f280000100a00 */
[----:B------:R-:W-:Y:S04]  /*79e10*/  STL.64 [R1+0x6870], R50 ;  /* 0x0068703201007387 */ /* 0x000fe80000100a00 */
[----:B------:R0:W-:Y:S04]  /*79e20*/  STL.64 [R1+0x6868], R48 ;  /* 0x0068683001007387 */ /* 0x0001e80000100a00 */
[----:B0-----:R-:W4:Y:S04]  /*79e30*/  LDL.LU R48, [R1+0x340] ;  /* 0x0003400001307983 */ /* 0x001f280000300800 */
[----:B------:R-:W4:Y:S01]  /*79e40*/  LDL.LU R49, [R1+0x344] ;  /* 0x0003440001317983 */ /* 0x000f220000300800 */
[----:B--2---:R-:W-:-:S02]  /*79e50*/  IMAD.MOV.U32 R51, RZ, RZ, R30 ;  /* 0x000000ffff337224 */ /* 0x004fc400078e001e */
[----:B---3--:R-:W-:Y:S02]  /*79e60*/  IMAD.MOV.U32 R50, RZ, RZ, R31 ;  /* 0x000000ffff327224 */ /* 0x008fe400078e001f */
[----:B------:R-:W2:Y:S04]  /*79e70*/  LDL.LU R31, [R1+0x6aa4] ;  /* 0x006aa400011f7983 */ /* 0x000ea80000300800 */
[----:B------:R-:W3:Y:S01]  /*79e80*/  LDL.LU R30, [R1+0x6aa0] ;  /* 0x006aa000011e7983 */ /* 0x000ee20000300800 */
[----:B----4-:R-:W-:Y:S03]  /*79e90*/  HMMA.16816.F32.BF16 R4, R44, R34, R36 ;  /* 0x000000222c04723c */ /* 0x010fe60000041824 */
[----:B------:R-:W4:Y:S01]  /*79ea0*/  LDL.LU R24, [R1+0x790] ;  /* 0x0007900001187983 */ /* 0x000f220000300800 */
[----:B------:R-:W-:-:S02]  /*79eb0*/  IMAD.MOV.U32 R29, RZ, RZ, R14 ;  /* 0x000000ffff1d7224 */ /* 0x000fc400078e000e */
[----:B------:R-:W-:-:S15]  /*79ec0*/  IMAD.MOV.U32 R28, RZ, RZ, R15 ;  /* 0x000000ffff1c7224 */ /* 0x000fde00078e000f */
[----:B------:R-:W-:-:S02]  /*79ed0*/  NOP ;  /* 0x0000000000007918 */ /* 0x000fc40000000000 */
[----:B------:R0:W-:Y:S04]  /*79ee0*/  STL.64 [R1+0x7a0], R4 ;  /* 0x0007a00401007387 */ /* 0x0001e80000100a00 */
        /* <DEDUP_REMOVED lines=26> */
[----:B-1----:R-:W4:Y:S01]  /*7a090*/  LDL.LU R6, [R1+0x748] ;  /* 0x0007480001067983 */ /* 0x002f220000300800 */
[----:B--2---:R-:W-:-:S02]  /*7a0a0*/  IMAD.MOV.U32 R40, RZ, RZ, R31 ;  /* 0x000000ffff287224 */ /* 0x004fc400078e001f */
[----:B---3--:R-:W-:Y:S02]  /*7a0b0*/  IMAD.MOV.U32 R7, RZ, RZ, R30 ;  /* 0x000000ffff077224 */ /* 0x008fe400078e001e */
[----:B------:R-:W4:Y:S04]  /*7a0c0*/  LDL.LU R30, [R1+0x6a9c] ;  /* 0x006a9c00011e7983 */ /* 0x000f280000300800 */
[----:B------:R-:W4:Y:S04]  /*7a0d0*/  LDL.LU R31, [R1+0x6a98] ;  /* 0x006a9800011f7983 */ /* 0x000f280000300800 */
[----:B------:R-:W2:Y:S04]  /*7a0e0*/  LDL.LU R41, [R1+0x724] ;  /* 0x0007240001297983 */ /* 0x000ea80000300800 */
[----:B------:R-:W2:Y:S04]  /*7a0f0*/  LDL.LU R42, [R1+0x728] ;  /* 0x00072800012a7983 */ /* 0x000ea80000300800 */
[----:B------:R-:W2:Y:S04]  /*7a100*/  LDL.LU R43, [R1+0x72c] ;  /* 0x00072c00012b7983 */ /* 0x000ea80000300800 */
[----:B------:R-:W-:Y:S04]  /*7a110*/  STL.64 [R1+0x6860], R34 ;  /* 0x0068602201007387 */ /* 0x000fe80000100a00 */
[----:B------:R-:W-:Y:S01]  /*7a120*/  STL.64 [R1+0x6858], R32 ;  /* 0x0068582001007387 */ /* 0x000fe20000100a00 */
[----:B----4-:R-:W-:-:S15]  /*7a130*/  HMMA.16816.F32.BF16 R24, R44, R30, R24 ;  /* 0x0000001e2c18723c */ /* 0x010fde0000041818 */
[----:B------:R-:W-:-:S08]  /*7a140*/  NOP ;  /* 0x0000000000007918 */ /* 0x000fd00000000000 */
[----:B------:R-:W-:Y:S04]  /*7a150*/  STL.64 [R1+0x790], R24 ;  /* 0x0007901801007387 */ /* 0x000fe80000100a00 */
[----:B------:R0:W-:Y:S04]  /*7a160*/  STL.64 [R1+0x798], R26 ;  /* 0x0007981a01007387 */ /* 0x0001e80000100a00 */
[----:B0-----:R-:W3:Y:S04]  /*7a170*/  LDL.LU.64 R26, [R1+0x6a90] ;  /* 0x006a9000011a7983 */ /* 0x001ee80000300a00 */
[----:B------:R-:W4:Y:S04]  /*7a180*/  LDL.LU.64 R24, [R1+0x6a88] ;  /* 0x006a880001187983 */ /* 0x000f280000300a00 */
[----:B------:R-:W-:Y:S01]  /*7a190*/  STL.64 [R1+0x6898], R30 ;  /* 0x0068981e01007387 */ /* 0x000fe20000100a00 */
[----:B---3--:R-:W-:-:S15]  /*7a1a0*/  HMMA.16816.F32.BF16 R20, R44, R26, R20 ;  /* 0x0000001a2c14723c */ /* 0x008fde0000041814 */
[----:B------:R-:W-:-:S08]  /*7a1b0*/  NOP ;  /* 0x0000000000007918 */ /* 0x000fd00000000000 */
[----:B------:R-:W-:Y:S04]  /*7a1c0*/  STL.64 [R1+0x780], R20 ;  /* 0x0007801401007387 */ /* 0x000fe80000100a00 */
[----:B------:R0:W-:Y:S04]  /*7a1d0*/  STL.64 [R1+0x788], R22 ;  /* 0x0007881601007387 */ /* 0x0001e80000100a00 */
[----:B0-----:R-:W3:Y:S04]  /*7a1e0*/  LDL.LU.64 R22, [R1+0x6a80] ;  /* 0x006a800001167983 */ /* 0x001ee80000300a00 */
[----:B------:R-:W2:Y:S04]  /*7a1f0*/  LDL.LU.64 R20, [R1+0x6a78] ;  /* 0x006a780001147983 */ /* 0x000ea80000300a00 */
[----:B------:R-:W-:Y:S04]  /*7a200*/  STL.64 [R1+0x68a8], R26 ;  /* 0x0068a81a01007387 */ /* 0x000fe80000100a00 */
[----:B----4-:R0:W-:Y:S04]  /*7a210*/  STL.64 [R1+0x68a0], R24 ;  /* 0x0068a01801007387 */ /* 0x0101e80000100a00 */
[----:B0-----:R-:W4:Y:S04]  /*7a220*/  LDL.LU R24, [R1+0x350] ;  /* 0x0003500001187983 */ /* 0x001f280000300800 */
[----:B------:R-:W4:Y:S04]  /*7a230*/  LDL.LU R25, [R1+0x354] ;  /* 0x0003540001197983 */ /* 0x000f280000300800 */
[----:B------:R-:W4:Y:S04]  /*7a240*/  LDL.LU R26, [R1+0x358] ;  /* 0x00035800011a7983 */ /* 0x000f280000300800 */
[----:B------:R-:W4:Y:S01]  /*7a250*/  LDL.LU R27, [R1+0x35c] ;  /* 0x00035c00011b7983 */ /* 0x000f220000300800 */
[----:B---3--:R-:W-:-:S15]  /*7a260*/  HMMA.16816.F32.BF16 R16, R44, R22, R16 ;  /* 0x000000162c10723c */ /* 0x008fde0000041810 */
[----:B------:R-:W-:-:S08]  /*7a270*/  NOP ;  /* 0x0000000000007918 */ /* 0x000fd00000000000 */
[----:B------:R-:W-:Y:S04]  /*7a280*/  STL.64 [R1+0x770], R16 ;  /* 0x0007701001007387 */ /* 0x000fe80000100a00 */
[----:B------:R0:W-:Y:S04]  /*7a290*/  STL.64 [R1+0x778], R18 ;  /* 0x0007781201007387 */ /* 0x0001e80000100a00 */
[----:B0-----:R-:W3:Y:S04]  /*7a2a0*/  LDL.LU.64 R18, [R1+0x6a70] ;  /* 0x006a700001127983 */ /* 0x001ee80000300a00 */
[----:B------:R-:W2:Y:S04]  /*7a2b0*/  LDL.LU.64 R16, [R1+0x6a68] ;  /* 0x006a680001107983 */ /* 0x000ea80000300a00 */
[----:B------:R-:W-:Y:S01]  /*7a2c0*/  STL.64 [R1+0x68b0], R22 ;  /* 0x0068b01601007387 */ /* 0x000fe20000100a00 */
[----:B---3--:R-:W-:-:S15]  /*7a2d0*/  HMMA.16816.F32.BF16 R12, R44, R18, R12 ;  /* 0x000000122c0c723c */ /* 0x008fde000004180c */
[----:B------:R-:W-:-:S08]  /*7a2e0*/  NOP ;  /* 0x0000000000007918 */ /* 0x000fd00000000000 */
[----:B------:R-:W-:Y:S04]  /*7a2f0*/  STL.64 [R1+0x760], R12 ;  /* 0x0007600c01007387 */ /* 0x000fe80000100a00 */
[----:B------:R0:W-:Y:S04]  /*7a300*/  STL.64 [R1+0x768], R14 ;  /* 0x0007680e01007387 */ /* 0x0001e80000100a00 */
[----:B0-----:R-:W3:Y:S04]  /*7a310*/  LDL.LU.64 R14, [R1+0x6a60] ;  /* 0x006a6000010e7983 */ /* 0x001ee80000300a00 */
[----:B------:R-:W4:Y:S04]  /*7a320*/  LDL.LU.64 R12, [R1+0x6a58] ;  /* 0x006a5800010c7983 */ /* 0x000f280000300a00 */
[----:B------:R0:W-:Y:S04]  /*7a330*/  STL.64 [R1+0x68c0], R18 ;  /* 0x0068c01201007387 */ /* 0x0001e80000100a00 */
[----:B--2---:R-:W-:Y:S04]  /*7a340*/  STL.64 [R1+0x68b8], R16 ;  /* 0x0068b81001007387 */ /* 0x004fe80000100a00 */
[----:B0-----:R-:W2:Y:S04]  /*7a350*/  LDL R18, [R1+0x138] ;  /* 0x0001380001127983 */ /* 0x001ea80000100800 */
[----:B------:R-:W2:Y:S01]  /*7a360*/  LDL R19, [R1+0x13c] ;  /* 0x00013c0001137983 */ /* 0x000ea20000100800 */
        /* <DEDUP_REMOVED lines=8> */
[----:B0-----:R-:W2:Y:S04]  /*7a3f0*/  LDL.LU R12, [R1+0x360] ;  /* 0x00036000010c7983 */ /* 0x001ea80000300800 */
[----:B------:R-:W2:Y:S04]  /*7a400*/  LDL.LU R13, [R1+0x364] ;  /* 0x00036400010d7983 */ /* 0x000ea80000300800 */
[----:B------:R-:W2:Y:S04]  /*7a410*/  LDL.LU R14, [R1+0x368] ;  /* 0x00036800010e7983 */ /* 0x000ea80000300800 */
[----:B------:R-:W2:Y:S01]  /*7a420*/  LDL.LU R15, [R1+0x36c] ;  /* 0x00036c00010f7983 */ /* 0x000ea20000300800 */
[----:B---3--:R-:W-:-:S15]  /*7a430*/  HMMA.16816.F32.BF16 R4, R44, R10, R4 ;  /* 0x0000000a2c04723c */ /* 0x008fde0000041804 */
[----:B------:R-:W-:-:S08]  /*7a440*/  NOP ;  /* 0x0000000000007918 */ /* 0x000fd00000000000 */
[----:B------:R-:W-:Y:S04]  /*7a450*/  STL.64 [R1+0x740], R4 ;  /* 0x0007400401007387 */ /* 0x000fe80000100a00 */
[----:B------:R0:W-:Y:S04]  /*7a460*/  STL.64 [R1+0x748], R6 ;  /* 0x0007480601007387 */ /* 0x0001e80000100a00 */
[----:B0-----:R-:W3:Y:S04]  /*7a470*/  LDL.LU.64 R6, [R1+0x6a40] ;  /* 0x006a400001067983 */ /* 0x001ee80000300a00 */
[----:B------:R-:W-:Y:S01]  /*7a480*/  STL.64 [R1+0x6970], R10 ;  /* 0x0069700a01007387 */ /* 0x000fe20000100a00 */
[----:B---3--:R-:W-:-:S15]  /*7a490*/  HMMA.16816.F32.BF16 R36, R44, R6, R36 ;  /* 0x000000062c24723c */ /* 0x008fde0000041824 */
[----:B------:R-:W-:-:S08]  /*7a4a0*/  NOP ;  /* 0x0000000000007918 */ /* 0x000fd00000000000 */
[----:B------:R-:W-:Y:S04]  /*7a4b0*/  STL.64 [R1+0x730], R36 ;  /* 0x0007302401007387 */ /* 0x000fe80000100a00 */
[----:B------:R0:W-:Y:S04]  /*7a4c0*/  STL.64 [R1+0x738], R38 ;  /* 0x0007382601007387 */ /* 0x0001e80000100a00 */
[----:B0-----:R-:W3:Y:S01]  /*7a4d0*/  LDL.LU.64 R38, [R1+0x6a38] ;  /* 0x006a380001267983 */ /* 0x001ee20000300a00 */
[----:B------:R-:W-:Y:S02]  /*7a4e0*/  IMAD.MOV.U32 R34, RZ, RZ, R2 ;  /* 0x000000ffff227224 */ /* 0x000fe400078e0002 */
[----:B------:R-:W0:Y:S01]  /*7a4f0*/  S2R R2, SR_TID.X ;  /* 0x0000000000027919 */ /* 0x000e220000002100 */
[----:B---3--:R-:W-:Y:S06]  /*7a500*/  HMMA.16816.F32.BF16 R40, R44, R38, R40 ;  /* 0x000000262c28723c */ /* 0x008fec0000041828 */
[----:B------:R-:W-:-:S02]  /*7a510*/  IMAD.MOV.U32 R5, RZ, RZ, R38 ;  /* 0x000000ffff057224 */ /* 0x000fc400078e0026 */
[----:B------:R-:W-:-:S15]  /*7a520*/  IMAD.MOV.U32 R4, RZ, RZ, R39 ;  /* 0x000000ffff047224 */ /* 0x000fde00078e0027 */
[----:B------:R-:W-:Y:S04]  /*7a530*/  STL.64 [R1+0x720], R40 ;  /* 0x0007202801007387 */ /* 0x000fe80000100a00 */
[----:B------:R1:W-:Y:S04]  /*7a540*/  STL.64 [R1+0x728], R42 ;  /* 0x0007282a01007387 */ /* 0x0003e80000100a00 */
[----:B-1----:R-:W3:Y:S04]  /*7a550*/  LDL.LU.64 R42, [R1+0x6a30] ;  /* 0x006a3000012a7983 */ /* 0x002ee80000300a00 */
[----:B------:R-:W3:Y:S04]  /*7a560*/  LDL.LU.64 R38, [R1+0x6a28] ;  /* 0x006a280001267983 */ /* 0x000ee80000300a00 */
[----:B------:R-:W3:Y:S01]  /*7a570*/  LDL.LU.64 R36, [R1+0x6a20] ;  /* 0x006a200001247983 */ /* 0x000ee20000300a00 */
[----:B------:R-:W-:Y:S01]  /*7a580*/  IMAD.MOV.U32 R35, RZ, RZ, R0 ;  /* 0x000000ffff237224 */ /* 0x000fe200078e0000 */
[C---:B0-----:R-:W-:Y:S01]  /*7a590*/  LOP3.LUT R0, R2.reuse, 0x7, RZ, 0xc0, !PT ;  /* 0x0000000702007812 */ /* 0x041fe200078ec0ff */
[----:B------:R-:W-:-:S04]  /*7a5a0*/  IMAD.SHL.U32 R41, R2, 0x2, RZ ;  /* 0x0000000202297824 */ /* 0x000fc800078e00ff */
[----:B------:R-:W-:Y:S02]  /*7a5b0*/  IMAD R0, R0, 0x90, RZ ;  /* 0x0000009000007824 */ /* 0x000fe400078e02ff */
[----:B------:R-:W-:-:S03]  /*7a5c0*/  IMAD.SHL.U32 R2, R2, 0x40, RZ ;  /* 0x0000004002027824 */ /* 0x000fc600078e00ff */
[----:B------:R-:W-:-:S04]  /*7a5d0*/  LOP3.LUT R0, R0, 0x10, R41, 0x78, !PT ;  /* 0x0000001000007812 */ /* 0x000fc800078e7829 */
[----:B------:R-:W-:Y:S01]  /*7a5e0*/  LOP3.LUT R0, R0, 0x400, R2, 0xf8, !PT ;  /* 0x0000040000007812 */ /* 0x000fe200078ef802 */
[----:B------:R-:W-:Y:S03]  /*7a5f0*/  STL.64 [R1+0x68e0], R6 ;  /* 0x0068e00601007387 */ /* 0x000fe60000100a00 */
[----:B------:R-:W-:Y:S01]  /*7a600*/  LOP3.LUT R0, R0, 0x40, RZ, 0x3c, !PT ;  /* 0x0000004000007812 */ /* 0x000fe200078e3cff */
[----:B------:R3:W-:Y:S01]  /*7a610*/  STL.64 [R1+0x68d8], R4 ;  /* 0x0068d80401007387 */ /* 0x0007e20000100a00 */
[----:B--2---:R-:W-:-:S15]  /*7a620*/  HMMA.16816.F32.BF16 R16, R44, R18, R12 ;  /* 0x000000122c10723c */ /* 0x004fde000004180c */
[----:B------:R-:W-:-:S08]  /*7a630*/  NOP ;  /* 0x0000000000007918 */ /* 0x000fd00000000000 */
[----:B------:R-:W-:Y:S04]  /*7a640*/  STL.64 [R1+0x360], R16 ;  /* 0x0003601001007387 */ /* 0x000fe80000100a00 */
[----:B------:R-:W-:Y:S01]  /*7a650*/  STL.64 [R1+0x368], R18 ;  /* 0x0003681201007387 */ /* 0x000fe20000100a00 */
[----:B------:R-:W-:Y:S01]  /*7a660*/  IMAD.MOV.U32 R2, RZ, RZ, R58 ;  /* 0x000000ffff027224 */ /* 0x000fe200078e003a */
[C---:B---3--:R-:W-:Y:S02]  /*7a670*/  HMMA.16816.F32.BF16 R4, R36.reuse, R42, R48 ;  /* 0x0000002a2404723c */ /* 0x048fe40000041830 */
[----:B------:R-:W0:Y:S04]  /*7a680*/  LDSM.16.MT88.4 R40, [R0+UR4+0x10800] ;  /* 0x010800040028783b */ /* 0x000e280008004200 */
[----:B------:R-:W-:-:S15]  /*7a690*/  HMMA.16816.F32.BF16 R12, R36, R34, R24 ;  /* 0x00000022240c723c */ /* 0x000fde0000041818 */
[----:B------:R-:W-:-:S08]  /*7a6a0*/  NOP ;  /* 0x0000000000007918 */ /* 0x000fd00000000000 */
[----:B------:R-:W-:Y:S04]  /*7a6b0*/  STL.64 [R1+0x350], R12 ;  /* 0x0003500c01007387 */ /* 0x000fe80000100a00 */
[----:B------:R-:W-:Y:S04]  /*7a6c0*/  STL.64 [R1+0x358], R14 ;  /* 0x0003580e01007387 */ /* 0x000fe80000100a00 */
[----:B0-----:R-:W-:Y:S04]  /*7a6d0*/  STL.64 [R1+0x6850], R42 ;  /* 0x0068502a01007387 */ /* 0x001fe80000100a00 */
[----:B------:R-:W-:Y:S04]  /*7a6e0*/  STL.64 [R1+0x340], R4 ;  /* 0x0003400401007387 */ /* 0x000fe80000100a00 */
[----:B------:R0:W-:Y:S02]  /*7a6f0*/  STL.64 [R1+0x348], R6 ;  /* 0x0003480601007387 */ /* 0x0001e40000100a00 */
[----:B0-----:R-:W-:Y:S06]  /*7a700*/  HMMA.16816.F32.BF16 R4, R36, R58, R52 ;  /* 0x0000003a2404723c */ /* 0x001fec0000041834 */
[----:B------:R-:W-:Y:S01]  /*7a710*/  IMAD.MOV.U32 R0, RZ, RZ, R59 ;  /* 0x000000ffff007224 */ /* 0x000fe200078e003b */
[----:B------:R-:W-:Y:S01]  /*7a720*/  STL.64 [R1+0x6848], R40 ;  /* 0x0068482801007387 */ /* 0x000fe20000100a00 */
[----:B------:R-:W-:-:S02]  /*7a730*/  IMAD.MOV.U32 R58, RZ, RZ, R29 ;  /* 0x000000ffff3a7224 */ /* 0x000fc400078e001d */
[----:B------:R-:W-:-:S13]  /*7a740*/  IMAD.MOV.U32 R59, RZ, RZ, R28 ;  /* 0x000000ffff3b7224 */ /* 0x000fda00078e001c */
[----:B------:R-:W-:Y:S04]  /*7a750*/  STL.64 [R1+0x710], R4 ;  /* 0x0007100401007387 */ /* 0x000fe80000100a00 */
[----:B------:R-:W-:Y:S04]  /*7a760*/  STL.64 [R1+0x718], R6 ;  /* 0x0007180601007387 */ /* 0x000fe80000100a00 */
[----:B------:R-:W2:Y:S04]  /*7a770*/  LDL.LU R29, [R1+0x6a18] ;  /* 0x006a1800011d7983 */ /* 0x000ea80000300800 */
[----:B------:R-:W3:Y:S04]  /*7a780*/  LDL.LU R28, [R1+0x6a14] ;  /* 0x006a1400011c7983 */ /* 0x000ee80000300800 */
[----:B------:R0:W-:Y:S04]  /*7a790*/  STL.64 [R1+0x68e8], R58 ;  /* 0x0068e83a01007387 */ /* 0x0001e80000100a00 */
[----:B------:R-:W4:Y:S04]  /*7a7a0*/  LDL.LU R52, [R1+0x610] ;  /* 0x0006100001347983 */ /* 0x000f280000300800 */
[----:B------:R-:W4:Y:S04]  /*7a7b0*/  LDL.LU R53, [R1+0x614] ;  /* 0x0006140001357983 */ /* 0x000f280000300800 */
[----:B------:R-:W2:Y:S04]  /*7a7c0*/  LDL.LU R54, [R1+0x618] ;  /* 0x0006180001367983 */ /* 0x000ea80000300800 */
[----:B------:R-:W2:Y:S01]  /*7a7d0*/  LDL.LU R55, [R1+0x61c] ;  /* 0x00061c0001377983 */ /* 0x000ea20000300800 */
[----:B------:R-:W-:-:S02]  /*7a7e0*/  IMAD.MOV.U32 R30, RZ, RZ, R9 ;  /* 0x000000ffff1e7224 */ /* 0x000fc400078e0009 */
[----:B------:R-:W-:Y:S01]  /*7a7f0*/  IMAD.MOV.U32 R31, RZ, RZ, R20 ;  /* 0x000000ffff1f7224 */ /* 0x000fe200078e0014 */
[----:B--2---:R1:W-:Y:S04]  /*7a800*/  STL.64 [R1+0x68f8], R54 ;  /* 0x0068f83601007387 */ /* 0x0043e80000100a00 */
[----:B----4-:R-:W-:Y:S04]  /*7a810*/  STL.64 [R1+0x68f0], R52 ;  /* 0x0068f03401007387 */ /* 0x010fe80000100a00 */
[----:B------:R-:W1:Y:S04]  /*7a820*/  LDL.LU R9, [R1+0x6a10] ;  /* 0x006a100001097983 */ /* 0x000e680000300800 */
[----:B------:R-:W2:Y:S04]  /*7a830*/  LDL.LU R20, [R1+0x6a0c] ;  /* 0x006a0c0001147983 */ /* 0x000ea80000300800 */
[----:B------:R-:W-:Y:S04]  /*7a840*/  STL.64 [R1+0x6900], R30 ;  /* 0x0069001e01007387 */ /* 0x000fe80000100a00 */
[----:B------:R-:W4:Y:S04]  /*7a850*/  LDL.LU R24, [R1+0x620] ;  /* 0x0006200001187983 */ /* 0x000f280000300800 */
[----:B------:R-:W4:Y:S04]  /*7a860*/  LDL.LU R25, [R1+0x624] ;  /* 0x0006240001197983 */ /* 0x000f280000300800 */
[----:B------:R-:W3:Y:S04]  /*7a870*/  LDL.LU R26, [R1+0x628] ;  /* 0x00062800011a7983 */ /* 0x000ee80000300800 */
[----:B------:R-:W3:Y:S01]  /*7a880*/  LDL.LU R27, [R1+0x62c] ;  /* 0x00062c00011b7983 */ /* 0x000ee20000300800 */
[----:B------:R-:W-:Y:S01]  /*7a890*/  IMAD.MOV.U32 R22, RZ, RZ, R21 ;  /* 0x000000ffff167224 */ /* 0x000fe200078e0015 */
[----:B------:R-:W-:-:S02]  /*7a8a0*/  MOV R23, R8 ;  /* 0x0000000800177202 */ /* 0x000fc40000000f00 */
[----:B---3--:R3:W-:Y:S04]  /*7a8b0*/  STL.64 [R1+0x6910], R26 ;  /* 0x0069101a01007387 */ /* 0x0087e80000100a00 */
[----:B----4-:R-:W-:Y:S04]  /*7a8c0*/  STL.64 [R1+0x6908], R24 ;  /* 0x0069081801007387 */ /* 0x010fe80000100a00 */
[----:B------:R-:W3:Y:S04]  /*7a8d0*/  LDL.LU R21, [R1+0x6a08] ;  /* 0x006a080001157983 */ /* 0x000ee80000300800 */
[----:B------:R-:W4:Y:S04]  /*7a8e0*/  LDL.LU R8, [R1+0x6a04] ;  /* 0x006a040001087983 */ /* 0x000f280000300800 */
[----:B------:R4:W-:Y:S04]  /*7a8f0*/  STL.64 [R1+0x6918], R22 ;  /* 0x0069181601007387 */ /* 0x0009e80000100a00 */
[----:B------:R-:W2:Y:S04]  /*7a900*/  LDL.LU R16, [R1+0x630] ;  /* 0x0006300001107983 */ /* 0x000ea80000300800 */
[----:B------:R-:W2:Y:S04]  /*7a910*/  LDL.LU R17, [R1+0x634] ;  /* 0x0006340001117983 */ /* 0x000ea80000300800 */
[----:B------:R-:W3:Y:S04]  /*7a920*/  LDL.LU R18, [R1+0x638] ;  /* 0x0006380001127983 */ /* 0x000ee80000300800 */
[----:B------:R-:W3:Y:S01]  /*7a930*/  LDL.LU R19, [R1+0x63c] ;  /* 0x00063c0001137983 */ /* 0x000ee20000300800 */
[----:B------:R-:W-:-:S02]  /*7a940*/  IMAD.MOV.U32 R46, RZ, RZ, R29 ;  /* 0x000000ffff2e7224 */ /* 0x000fc400078e001d */
[----:B------:R-:W-:Y:S01]  /*7a950*/  IMAD.MOV.U32 R47, RZ, RZ, R61 ;  /* 0x000000ffff2f7224 */ /* 0x000fe200078e003d */
[----:B---3--:R3:W-:Y:S04]  /*7a960*/  STL.64 [R1+0x6928], R18 ;  /* 0x0069281201007387 */ /* 0x0087e80000100a00 */
[----:B--2---:R-:W-:Y:S04]  /*7a970*/  STL.64 [R1+0x6920], R16 ;  /* 0x0069201001007387 */ /* 0x004fe80000100a00 */
[----:B------:R-:W3:Y:S04]  /*7a980*/  LDL.LU R29, [R1+0x6a00] ;  /* 0x006a0000011d7983 */ /* 0x000ee80000300800 */
[----:B------:R-:W2:Y:S04]  /*7a990*/  LDL.LU R61, [R1+0x69fc] ;  /* 0x0069fc00013d7983 */ /* 0x000ea80000300800 */
[----:B------:R-:W-:Y:S04]  /*7a9a0*/  STL.64 [R1+0x6930], R46 ;  /* 0x0069302e01007387 */ /* 0x000fe80000100a00 */
[----:B------:R-:W4:Y:S04]  /*7a9b0*/  LDL.LU R56, [R1+0x650] ;  /* 0x0006500001387983 */ /* 0x000f280000300800 */
[----:B------:R-:W4:Y:S04]  /*7a9c0*/  LDL.LU R57, [R1+0x654] ;  /* 0x0006540001397983 */ /* 0x000f280000300800 */
[----:B0-----:R-:W3:Y:S04]  /*7a9d0*/  LDL.LU R58, [R1+0x658] ;  /* 0x00065800013a7983 */ /* 0x001ee80000300800 */
[----:B------:R-:W3:Y:S01]  /*7a9e0*/  LDL.LU R59, [R1+0x65c] ;  /* 0x00065c00013b7983 */ /* 0x000ee20000300800 */
[----:B-1----:R-:W-:-:S02]  /*7a9f0*/  IMAD.MOV.U32 R54, RZ, RZ, R9 ;  /* 0x000000ffff367224 */ /* 0x002fc400078e0009 */
[----:B------:R-:W-:Y:S02]  /*7aa00*/  IMAD.MOV.U32 R55, RZ, RZ, R28 ;  /* 0x000000ffff377224 */ /* 0x000fe400078e001c */
[----:B------:R-:W-:Y:S02]  /*7aa10*/  IMAD.MOV.U32 R26, RZ, RZ, R21 ;  /* 0x000000ffff1a7224 */ /* 0x000fe400078e0015 */
[----:B------:R-:W-:Y:S01]  /*7aa20*/  IMAD.MOV.U32 R27, RZ, RZ, R20 ;  /* 0x000000ffff1b7224 */ /* 0x000fe200078e0014 */
[----:B---3--:R-:W-:Y:S04]  /*7aa30*/  STL.64 [R1+0x6940], R58 ;  /* 0x0069403a01007387 */ /* 0x008fe80000100a00 */
[----:B----4-:R0:W-:Y:S04]  /*7aa40*/  STL.64 [R1+0x6938], R56 ;  /* 0x0069383801007387 */ /* 0x0101e80000100a00 */
[----:B------:R-:W3:Y:S04]  /*7aa50*/  LDL.LU R9, [R1+0x69f8] ;  /* 0x0069f80001097983 */ /* 0x000ee80000300800 */
[----:B------:R-:W4:Y:S04]  /*7aa60*/  LDL.LU R28, [R1+0x69f4] ;  /* 0x0069f400011c7983 */ /* 0x000f280000300800 */
[----:B------:R4:W-:Y:S04]  /*7aa70*/  STL.64 [R1+0x6948], R54 ;  /* 0x0069483601007387 */ /* 0x0009e80000100a00 */
[----:B------:R-:W-:Y:S04]  /*7aa80*/  STL.64 [R1+0x6950], R26 ;  /* 0x0069501a01007387 */ /* 0x000fe80000100a00 */
[----:B------:R-:W4:Y:S04]  /*7aa90*/  LDL.LU R20, [R1+0x670] ;  /* 0x0006700001147983 */ /* 0x000f280000300800 */
[----:B------:R-:W4:Y:S04]  /*7aaa0*/  LDL.LU R21, [R1+0x674] ;  /* 0x0006740001157983 */ /* 0x000f280000300800 */
[----:B------:R-:W4:Y:S04]  /*7aab0*/  LDL.LU R22, [R1+0x678] ;  /* 0x0006780001167983 */ /* 0x000f280000300800 */
[----:B------:R-:W4:Y:S01]  /*7aac0*/  LDL.LU R23, [R1+0x67c] ;  /* 0x00067c0001177983 */ /* 0x000f220000300800 */
[----:B------:R-:W-:-:S02]  /*7aad0*/  IMAD.MOV.U32 R18, RZ, RZ, R29 ;  /* 0x000000ffff127224 */ /* 0x000fc400078e001d */
[----:B------:R-:W-:Y:S02]  /*7aae0*/  IMAD.MOV.U32 R19, RZ, RZ, R8 ;  /* 0x000000ffff137224 */ /* 0x000fe400078e0008 */
[----:B--2---:R-:W-:Y:S02]  /*7aaf0*/  IMAD.MOV.U32 R35, RZ, RZ, R61 ;  /* 0x000000ffff237224 */ /* 0x004fe400078e003d */
[----:B---3--:R-:W-:Y:S01]  /*7ab00*/  IMAD.MOV.U32 R34, RZ, RZ, R9 ;  /* 0x000000ffff227224 */ /* 0x008fe200078e0009 */
[----:B----4-:R1:W-:Y:S04]  /*7ab10*/  STL.64 [R1+0x6960], R22 ;  /* 0x0069601601007387 */ /* 0x0103e80000100a00 */
[----:B------:R-:W-:Y:S04]  /*7ab20*/  STL.64 [R1+0x6958], R20 ;  /* 0x0069581401007387 */ /* 0x000fe80000100a00 */
[----:B------:R-:W2:Y:S04]  /*7ab30*/  LDL.LU R29, [R1+0x69f0] ;  /* 0x0069f000011d7983 */ /* 0x000ea80000300800 */
[----:B------:R-:W1:Y:S04]  /*7ab40*/  LDL.LU R8, [R1+0x69ec] ;  /* 0x0069ec0001087983 */ /* 0x000e680000300800 */
[----:B------:R-:W-:Y:S04]  /*7ab50*/  STL.64 [R1+0x6968], R18 ;  /* 0x0069681201007387 */ /* 0x000fe80000100a00 */
[----:B------:R-:W3:Y:S04]  /*7ab60*/  LDL.LU R9, [R1+0x69e8] ;  /* 0x0069e80001097983 */ /* 0x000ee80000300800 */
[----:B------:R-:W4:Y:S04]  /*7ab70*/  LDL.LU R61, [R1+0x69e4] ;  /* 0x0069e400013d7983 */ /* 0x000f280000300800 */
[----:B------:R4:W-:Y:S04]  /*7ab80*/  STL.64 [R1+0x6978], R34 ;  /* 0x0069782201007387 */ /* 0x0009e80000100a00 */
[----:B0-----:R-:W4:Y:S04]  /*7ab90*/  LDL.LU R56, [R1+0x690] ;  /* 0x0006900001387983 */ /* 0x001f280000300800 */
[----:B------:R-:W4:Y:S04]  /*7aba0*/  LDL.LU R57, [R1+0x694] ;  /* 0x0006940001397983 */ /* 0x000f280000300800 */
[----:B------:R-:W4:Y:S04]  /*7abb0*/  LDL.LU R58, [R1+0x698] ;  /* 0x00069800013a7983 */ /* 0x000f280000300800 */
[----:B------:R-:W4:Y:S01]  /*7abc0*/  LDL.LU R59, [R1+0x69c] ;  /* 0x00069c00013b7983 */ /* 0x000f220000300800 */
[----:B------:R-:W-:-:S02]  /*7abd0*/  IMAD.MOV.U32 R55, RZ, RZ, R28 ;  /* 0x000000ffff377224 */ /* 0x000fc400078e001c */
[----:B--2---:R-:W-:Y:S02]  /*7abe0*/  IMAD.MOV.U32 R54, RZ, RZ, R29 ;  /* 0x000000ffff367224 */ /* 0x004fe400078e001d */
[----:B-1----:R-:W-:Y:S02]  /*7abf0*/  IMAD.MOV.U32 R23, RZ, RZ, R8 ;  /* 0x000000ffff177224 */ /* 0x002fe400078e0008 */
[----:B---3--:R-:W-:Y:S01]  /*7ac00*/  IMAD.MOV.U32 R22, RZ, RZ, R9 ;  /* 0x000000ffff167224 */ /* 0x008fe200078e0009 */
[----:B----4-:R-:W-:Y:S04]  /*7ac10*/  STL.64 [R1+0x6988], R58 ;  /* 0x0069883a01007387 */ /* 0x010fe80000100a00 */
[----:B------:R-:W-:Y:S04]  /*7ac20*/  STL.64 [R1+0x6980], R56 ;  /* 0x0069803801007387 */ /* 0x000fe80000100a00 */
[----:B------:R-:W2:Y:S04]  /*7ac30*/  LDL.LU R29, [R1+0x69e0] ;  /* 0x0069e000011d7983 */ /* 0x000ea80000300800 */
[----:B------:R-:W3:Y:S04]  /*7ac40*/  LDL.LU R28, [R1+0x69dc] ;  /* 0x0069dc00011c7983 */ /* 0x000ee80000300800 */
[----:B------:R3:W-:Y:S04]  /*7ac50*/  STL.64 [R1+0x6990], R54 ;  /* 0x0069903601007387 */ /* 0x0007e80000100a00 */
[----:B------:R0:W-:Y:S04]  /*7ac60*/  STL.64 [R1+0x6998], R22 ;  /* 0x0069981601007387 */ /* 0x0001e80000100a00 */
[----:B------:R-:W4:Y:S04]  /*7ac70*/  LDL.LU R8, [R1+0x6c0] ;  /* 0x0006c00001087983 */ /* 0x000f280000300800 */
[----:B------:R-:W4:Y:S04]  /*7ac80*/  LDL.LU R9, [R1+0x6c4] ;  /* 0x0006c40001097983 */ /* 0x000f280000300800 */
[----:B------:R-:W2:Y:S04]  /*7ac90*/  LDL.LU R10, [R1+0x6c8] ;  /* 0x0006c800010a7983 */ /* 0x000ea80000300800 */
[----:B------:R-:W2:Y:S01]  /*7aca0*/  LDL.LU R11, [R1+0x6cc] ;  /* 0x0006cc00010b7983 */ /* 0x000ea20000300800 */
[----:B------:R-:W-:-:S03]  /*7acb0*/  IMAD.MOV.U32 R35, RZ, RZ, R61 ;  /* 0x000000ffff237224 */ /* 0x000fc600078e003d */
[----:B--2---:R1:W-:Y:S04]  /*7acc0*/  STL.64 [R1+0x69a8], R10 ;  /* 0x0069a80a01007387 */ /* 0x0043e80000100a00 */
[----:B----4-:R-:W-:Y:S04]  /*7acd0*/  STL.64 [R1+0x69a0], R8 ;  /* 0x0069a00801007387 */ /* 0x010fe80000100a00 */
[----:B------:R-:W2:Y:S01]  /*7ace0*/  LDL R34, [R1+0xc8] ;  /* 0x0000c80001227983 */ /* 0x000ea20000100800 */
[----:B---3--:R-:W-:Y:S02]  /*7acf0*/  IMAD.MOV.U32 R54, RZ, RZ, R28 ;  /* 0x000000ffff367224 */ /* 0x008fe400078e001c */
[----:B------:R-:W-:Y:S01]  /*7ad00*/  IMAD.MOV.U32 R55, RZ, RZ, R29 ;  /* 0x000000ffff377224 */ /* 0x000fe200078e001d */
[----:B------:R-:W3:Y:S04]  /*7ad10*/  LDL.LU R61, [R1+0x69d8] ;  /* 0x0069d800013d7983 */ /* 0x000ee80000300800 */
[----:B--2---:R2:W-:Y:S04]  /*7ad20*/  STL.64 [R1+0x69b0], R34 ;  /* 0x0069b02201007387 */ /* 0x0045e80000100a00 */
[----:B------:R-:W4:Y:S04]  /*7ad30*/  LDL.LU R28, [R1+0x69d4] ;  /* 0x0069d400011c7983 */ /* 0x000f280000300800 */
[----:B------:R-:W3:Y:S04]  /*7ad40*/  LDL.LU R29, [R1+0x69d0] ;  /* 0x0069d000011d7983 */ /* 0x000ee80000300800 */
[----:B------:R-:W-:Y:S04]  /*7ad50*/  STL.64 [R1+0x69b8], R54 ;  /* 0x0069b83601007387 */ /* 0x000fe80000100a00 */
[----:B------:R-:W2:Y:S04]  /*7ad60*/  LDL.LU R20, [R1+0x6e0] ;  /* 0x0006e00001147983 */ /* 0x000ea80000300800 */
[----:B------:R-:W2:Y:S04]  /*7ad70*/  LDL.LU R21, [R1+0x6e4] ;  /* 0x0006e40001157983 */ /* 0x000ea80000300800 */
[----:B0-----:R-:W4:Y:S04]  /*7ad80*/  LDL.LU R22, [R1+0x6e8] ;  /* 0x0006e80001167983 */ /* 0x001f280000300800 */
[----:B------:R-:W4:Y:S04]  /*7ad90*/  LDL.LU R23, [R1+0x6ec] ;  /* 0x0006ec0001177983 */ /* 0x000f280000300800 */
[----:B----4-:R-:W-:Y:S04]  /*7ada0*/  STL.64 [R1+0x69c8], R22 ;  /* 0x0069c81601007387 */ /* 0x010fe80000100a00 */
[----:B--2---:R0:W-:Y:S04]  /*7adb0*/  STL.64 [R1+0x69c0], R20 ;  /* 0x0069c01401007387 */ /* 0x0041e80000100a00 */
[----:B-1----:R-:W2:Y:S04]  /*7adc0*/  LDL R10, [R1+0xe8] ;  /* 0x0000e800010a7983 */ /* 0x002ea80000100800 */
[----:B------:R-:W2:Y:S04]  /*7add0*/  LDL.LU R32, [R1+0x6f0] ;  /* 0x0006f00001207983 */ /* 0x000ea80000300800 */
[----:B------:R-:W2:Y:S04]  /*7ade0*/  LDL.LU R33, [R1+0x6f4] ;  /* 0x0006f40001217983 */ /* 0x000ea80000300800 */
[----:B------:R-:W2:Y:S04]  /*7adf0*/  LDL.LU R34, [R1+0x6f8] ;  /* 0x0006f80001227983 */ /* 0x000ea80000300800 */
[----:B------:R-:W2:Y:S04]  /*7ae00*/  LDL.LU R35, [R1+0x6fc] ;  /* 0x0006fc0001237983 */ /* 0x000ea80000300800 */
[----:B0-----:R-:W4:Y:S04]  /*7ae10*/  LDL.LU R20, [R1+0x700] ;  /* 0x0007000001147983 */ /* 0x001f280000300800 */
[----:B------:R-:W4:Y:S04]  /*7ae20*/  LDL.LU R21, [R1+0x704] ;  /* 0x0007040001157983 */ /* 0x000f280000300800 */
[----:B------:R-:W4:Y:S04]  /*7ae30*/  LDL.LU R22, [R1+0x708] ;  /* 0x0007080001167983 */ /* 0x000f280000300800 */
[----:B------:R-:W4:Y:S01]  /*7ae40*/  LDL.LU R23, [R1+0x70c] ;  /* 0x00070c0001177983 */ /* 0x000f220000300800 */
[----:B---3--:R-:W-:-:S02]  /*7ae50*/  IMAD.MOV.U32 R54, RZ, RZ, R29 ;  /* 0x000000ffff367224 */ /* 0x008fc400078e001d */
[----:B------:R-:W-:Y:S01]  /*7ae60*/  IMAD.MOV.U32 R55, RZ, RZ, R28 ;  /* 0x000000ffff377224 */ /* 0x000fe200078e001c */
[----:B------:R-:W3:Y:S04]  /*7ae70*/  LDL.LU R56, [R1+0x6d0] ;  /* 0x0006d00001387983 */ /* 0x000ee80000300800 */
[----:B------:R-:W3:Y:S04]  /*7ae80*/  LDL.LU R57, [R1+0x6d4] ;  /* 0x0006d40001397983 */ /* 0x000ee80000300800 */
[----:B------:R-:W3:Y:S04]  /*7ae90*/  LDL.LU R58, [R1+0x6d8] ;  /* 0x0006d800013a7983 */ /* 0x000ee80000300800 */
[----:B------:R-:W3:Y:S04]  /*7aea0*/  LDL.LU R59, [R1+0x6dc] ;  /* 0x0006dc00013b7983 */ /* 0x000ee80000300800 */
[----:B------:R-:W3:Y:S04]  /*7aeb0*/  LDL.LU.64 R50, [R1+0xb8] ;  /* 0x0000b80001327983 */ /* 0x000ee80000300a00 */
        /* <DEDUP_REMOVED lines=24> */
[----:B----4-:R-:W-:Y:S03]  /*7b040*/  HMMA.16816.F32.BF16 R52, R36, R54, R20 ;  /* 0x000000362434723c */ /* 0x010fe60000041814 */
[----:B------:R-:W4:Y:S04]  /*7b050*/  LDL.LU.64 R22, [R1+0x69c8] ;  /* 0x0069c80001167983 */ /* 0x000f280000300a00 */
[----:B------:R-:W4:-:S15]  /*7b060*/  LDL.LU.64 R20, [R1+0x69c0] ;  /* 0x0069c00001147983 */ /* 0x000f1e0000300a00 */
[----:B------:R-:W-:-:S01]  /*7b070*/  NOP ;  /* 0x0000000000007918 */ /* 0x000fc20000000000 */
[----:B------:R-:W-:Y:S04]  /*7b080*/  STL.64 [R1+0x700], R52 ;  /* 0x0007003401007387 */ /* 0x000fe80000100a00 */
[----:B------:R0:W-:Y:S04]  /*7b090*/  STL.64 [R1+0x708], R54 ;  /* 0x0007083601007387 */ /* 0x0001e80000100a00 */
[----:B0-----:R-:W4:Y:S01]  /*7b0a0*/  LDL.LU.64 R54, [R1+0x69b8] ;  /* 0x0069b80001367983 */ /* 0x001f220000300a00 */
[----:B------:R-:W-:-:S07]  /*7b0b0*/  MOV R11, R61 ;  /* 0x0000003d000b7202 */ /* 0x000fce0000000f00 */
[----:B--2---:R-:W-:Y:S01]  /*7b0c0*/  HMMA.16816.F32.BF16 R8, R36, R10, R32 ;  /* 0x0000000a2408723c */ /* 0x004fe20000041820 */
[----:B------:R-:W3:-:S15]  /*7b0d0*/  LDL.LU.64 R34, [R1+0x69b0] ;  /* 0x0069b00001227983 */ /* 0x000ede0000300a00 */
[----:B------:R-:W-:-:S07]  /*7b0e0*/  NOP ;  /* 0x0000000000007918 */ /* 0x000fce0000000000 */
[----:B------:R-:W-:Y:S04]  /*7b0f0*/  STL.64 [R1+0x6f0], R8 ;  /* 0x0006f00801007387 */ /* 0x000fe80000100a00 */
[----:B------:R0:W-:Y:S04]  /*7b100*/  STL.64 [R1+0x6f8], R10 ;  /* 0x0006f80a01007387 */ /* 0x0001e80000100a00 */
[----:B0-----:R-:W2:Y:S04]  /*7b110*/  LDL.LU.64 R10, [R1+0x69a8] ;  /* 0x0069a800010a7983 */ /* 0x001ea80000300a00 */
[----:B------:R-:W2:Y:S01]  /*7b120*/  LDL.LU.64 R8, [R1+0x69a0] ;  /* 0x0069a00001087983 */ /* 0x000ea20000300a00 */
[C---:B----4-:R-:W-:Y:S03]  /*7b130*/  HMMA.16816.F32.BF16 R52, R36.reuse, R54, R20 ;  /* 0x000000362434723c */ /* 0x050fe60000041814 */
[----:B------:R-:W4:Y:S03]  /*7b140*/  LDL.LU.64 R22, [R1+0x6998] ;  /* 0x0069980001167983 */ /* 0x000f260000300a00 */
[----:B---3--:R-:W-:-:S15]  /*7b150*/  HMMA.16816.F32.BF16 R32, R36, R34, R56 ;  /* 0x000000222420723c */ /* 0x008fde0000041838 */
[----:B------:R-:W-:-:S02]  /*7b160*/  NOP ;  /* 0x0000000000007918 */ /* 0x000fc40000000000 */
[----:B------:R-:W-:Y:S04]  /*7b170*/  STL.64 [R1+0x6e0], R52 ;  /* 0x0006e03401007387 */ /* 0x000fe80000100a00 */
[----:B------:R0:W-:Y:S04]  /*7b180*/  STL.64 [R1+0x6e8], R54 ;  /* 0x0006e83601007387 */ /* 0x0001e80000100a00 */
[----:B0-----:R-:W3:Y:S04]  /*7b190*/  LDL.LU.64 R54, [R1+0x6990] ;  /* 0x0069900001367983 */ /* 0x001ee80000300a00 */
[----:B------:R-:W3:Y:S04]  /*7b1a0*/  LDL.LU.64 R58, [R1+0x6988] ;  /* 0x00698800013a7983 */ /* 0x000ee80000300a00 */
[----:B------:R-:W3:Y:S04]  /*7b1b0*/  LDL.LU.64 R56, [R1+0x6980] ;  /* 0x0069800001387983 */ /* 0x000ee80000300a00 */
[----:B------:R-:W-:Y:S01]  /*7b1c0*/  STL.64 [R1+0x6d0], R32 ;  /* 0x0006d02001007387 */ /* 0x000fe20000100a00 */
[----:B--2---:R-:W-:Y:S03]  /*7b1d0*/  HMMA.16816.F32.BF16 R8, R36, R50, R8 ;  /* 0x000000322408723c */ /* 0x004fe60000041808 */
[----:B------:R0:W-:Y:S04]  /*7b1e0*/  STL.64 [R1+0x6d8], R34 ;  /* 0x0006d82201007387 */ /* 0x0001e80000100a00 */
[----:B0-----:R-:W2:Y:S01]  /*7b1f0*/  LDL.LU.64 R34, [R1+0x6978] ;  /* 0x0069780001227983 */ /* 0x001ea20000300a00 */
[----:B------:R-:W-:-:S02]  /*7b200*/  IMAD.MOV.U32 R15, RZ, RZ, R3 ;  /* 0x000000ffff0f7224 */ /* 0x000fc400078e0003 */
[----:B------:R-:W-:-:S13]  /*7b210*/  IMAD.MOV.U32 R3, RZ, RZ, R51 ;  /* 0x000000ffff037224 */ /* 0x000fda00078e0033 */
[----:B------:R0:W-:Y:S04]  /*7b220*/  STL.64 [R1+0x6c0], R8 ;  /* 0x0006c00801007387 */ /* 0x0001e80000100a00 */
[----:B------:R1:W-:Y:S01]  /*7b230*/  STL.64 [R1+0x6c8], R10 ;  /* 0x0006c80a01007387 */ /* 0x0003e20000100a00 */
[----:B0-----:R-:W-:-:S03]  /*7b240*/  IMAD.MOV.U32 R8, RZ, RZ, R50 ;  /* 0x000000ffff087224 */ /* 0x001fc600078e0032 */
[----:B-1----:R-:W2:Y:S04]  /*7b250*/  LDL.LU.64 R10, [R1+0x6970] ;  /* 0x00697000010a7983 */ /* 0x002ea80000300a00 */
[----:B------:R-:W2:Y:S04]  /*7b260*/  LDL.LU R48, [R1+0x5f0] ;  /* 0x0005f00001307983 */ /* 0x000ea80000300800 */
[----:B------:R-:W2:Y:S04]  /*7b270*/  LDL.LU R49, [R1+0x5f4] ;  /* 0x0005f40001317983 */ /* 0x000ea80000300800 */
[----:B------:R-:W2:Y:S04]  /*7b280*/  LDL.LU R50, [R1+0x5f8] ;  /* 0x0005f80001327983 */ /* 0x000ea80000300800 */
[----:B------:R-:W2:Y:S01]  /*7b290*/  LDL.LU R51, [R1+0x5fc] ;  /* 0x0005fc0001337983 */ /* 0x000ea20000300800 */
        /* <DEDUP_REMOVED lines=8> */
[----:B------:R-:W3:Y:S01]  /*7b320*/  LDL.LU.64 R26, [R1+0x6950] ;  /* 0x00695000011a7983 */ /* 0x000ee20000300a00 */
[C---:B--2---:R-:W-:Y:S03]  /*7b330*/  HMMA.16816.F32.BF16 R32, R36.reuse, R34, R56 ;  /* 0x000000222420723c */ /* 0x044fe60000041838 */
[----:B------:R-:W-:Y:S04]  /*7b340*/  STL.64 [R1+0x6a0], R52 ;  /* 0x0006a03401007387 */ /* 0x000fe80000100a00 */
[----:B------:R0:W-:Y:S04]  /*7b350*/  STL.64 [R1+0x6a8], R54 ;  /* 0x0006a83601007387 */ /* 0x0001e80000100a00 */
[----:B0-----:R-:W2:Y:S04]  /*7b360*/  LDL.LU.64 R54, [R1+0x6948] ;  /* 0x0069480001367983 */ /* 0x001ea80000300a00 */
[----:B------:R-:W2:Y:S04]  /*7b370*/  LDL.LU.64 R58, [R1+0x6940] ;  /* 0x00694000013a7983 */ /* 0x000ea80000300a00 */
[----:B------:R-:W2:Y:S04]  /*7b380*/  LDL.LU.64 R56, [R1+0x6938] ;  /* 0x0069380001387983 */ /* 0x000ea80000300a00 */
[----:B------:R0:W-:Y:S04]  /*7b390*/  STL.64 [R1+0x690], R32 ;  /* 0x0006902001007387 */ /* 0x0001e80000100a00 */
[----:B------:R1:W-:Y:S04]  /*7b3a0*/  STL.64 [R1+0x698], R34 ;  /* 0x0006982201007387 */ /* 0x0003e80000100a00 */
[----:B0-----:R-:W2:Y:S04]  /*7b3b0*/  LDL.LU R32, [R1+0x5e0] ;  /* 0x0005e00001207983 */ /* 0x001ea80000300800 */
[----:B------:R-:W2:Y:S04]  /*7b3c0*/  LDL.LU R33, [R1+0x5e4] ;  /* 0x0005e40001217983 */ /* 0x000ea80000300800 */
[----:B-1----:R-:W2:Y:S04]  /*7b3d0*/  LDL.LU R34, [R1+0x5e8] ;  /* 0x0005e80001227983 */ /* 0x002ea80000300800 */
[----:B------:R-:W2:Y:S01]  /*7b3e0*/  LDL.LU R35, [R1+0x5ec] ;  /* 0x0005ec0001237983 */ /* 0x000ea20000300800 */
[----:B----4-:R-:W-:Y:S03]  /*7b3f0*/  HMMA.16816.F32.BF16 R16, R36, R18, R44 ;  /* 0x000000122410723c */ /* 0x010fe6000004182c */
[----:B------:R-:W4:-:S15]  /*7b400*/  LDL.LU.64 R46, [R1+0x6930] ;  /* 0x00693000012e7983 */ /* 0x000f1e0000300a00 */
[----:B------:R-:W-:-:S05]  /*7b410*/  NOP ;  /* 0x0000000000007918 */ /* 0x000fca0000000000 */
[----:B------:R-:W-:Y:S04]  /*7b420*/  STL.64 [R1+0x680], R16 ;  /* 0x0006801001007387 */ /* 0x000fe80000100a00 */
[----:B------:R0:W-:Y:S04]  /*7b430*/  STL.64 [R1+0x688], R18 ;  /* 0x0006881201007387 */ /* 0x0001e80000100a00 */
[----:B0-----:R-:W4:Y:S04]  /*7b440*/  LDL.LU.64 R18, [R1+0x6928] ;  /* 0x0069280001127983 */ /* 0x001f280000300a00 */
[----:B------:R-:W4:Y:S01]  /*7b450*/  LDL.LU.64 R16, [R1+0x6920] ;  /* 0x0069200001107983 */ /* 0x000f220000300a00 */
[C---:B---3--:R-:W-:Y:S03]  /*7b460*/  HMMA.16816.F32.BF16 R24, R36.reuse, R26, R20 ;  /* 0x0000001a2418723c */ /* 0x048fe60000041814 */
[----:B------:R-:W3:Y:S03]  /*7b470*/  LDL.LU.64 R22, [R1+0x6918] ;  /* 0x0069180001167983 */ /* 0x000ee60000300a00 */
[----:B--2---:R-:W-:-:S15]  /*7b480*/  HMMA.16816.F32.BF16 R52, R36, R54, R28 ;  /* 0x000000362434723c */ /* 0x004fde000004181c */
[----:B------:R-:W-:-:S02]  /*7b490*/  NOP ;  /* 0x0000000000007918 */ /* 0x000fc40000000000 */
[----:B------:R-:W-:Y:S04]  /*7b4a0*/  STL.64 [R1+0x670], R24 ;  /* 0x0006701801007387 */ /* 0x000fe80000100a00 */
[----:B------:R0:W-:Y:S04]  /*7b4b0*/  STL.64 [R1+0x678], R26 ;  /* 0x0006781a01007387 */ /* 0x0001e80000100a00 */
[----:B0-----:R-:W2:Y:S04]  /*7b4c0*/  LDL.LU.64 R26, [R1+0x6910] ;  /* 0x00691000011a7983 */ /* 0x001ea80000300a00 */
[----:B------:R-:W2:Y:S04]  /*7b4d0*/  LDL.LU.64 R24, [R1+0x6908] ;  /* 0x0069080001187983 */ /* 0x000ea80000300a00 */
[----:B------:R-:W2:Y:S04]  /*7b4e0*/  LDL.LU.64 R30, [R1+0x6900] ;  /* 0x00690000011e7983 */ /* 0x000ea80000300a00 */
[----:B------:R-:W-:Y:S04]  /*7b4f0*/  STL.64 [R1+0x660], R52 ;  /* 0x0006603401007387 */ /* 0x000fe80000100a00 */
[----:B------:R0:W-:Y:S04]  /*7b500*/  STL.64 [R1+0x668], R54 ;  /* 0x0006683601007387 */ /* 0x0001e80000100a00 */
[----:B0-----:R-:W2:Y:S04]  /*7b510*/  LDL.LU.64 R54, [R1+0x68f8] ;  /* 0x0068f80001367983 */ /* 0x001ea80000300a00 */
[----:B------:R-:W2:Y:S01]  /*7b520*/  LDL.LU.64 R52, [R1+0x68f0] ;  /* 0x0068f00001347983 */ /* 0x000ea20000300a00 */
[----:B----4-:R-:W-:Y:S03]  /*7b530*/  HMMA.16816.F32.BF16 R44, R36, R46, R56 ;  /* 0x0000002e242c723c */ /* 0x010fe60000041838 */
[----:B------:R-:W4:Y:S01]  /*7b540*/  LDL.LU.64 R58, [R1+0x68e8] ;  /* 0x0068e800013a7983 */ /* 0x000f220000300a00 */
[----:B------:R-:W-:-:S07]  /*7b550*/  IMAD.MOV.U32 R14, RZ, RZ, R60 ;  /* 0x000000ffff0e7224 */ /* 0x000fce00078e003c */
[----:B------:R-:W-:-:S12]  /*7b560*/  HMMA.16816.F32.BF16 R12, R36, R14, R4 ;  /* 0x0000000e240c723c */ /* 0x000fd80000041804 */
[----:B------:R0:W-:Y:S04]  /*7b570*/  STL.64 [R1+0x650], R44 ;  /* 0x0006502c01007387 */ /* 0x0001e80000100a00 */
[----:B------:R1:W-:Y:S04]  /*7b580*/  STL.64 [R1+0x658], R46 ;  /* 0x0006582e01007387 */ /* 0x0003e80000100a00 */
[----:B0-----:R-:W4:Y:S04]  /*7b590*/  LDL.LU R44, [R1+0x5b0] ;  /* 0x0005b000012c7983 */ /* 0x001f280000300800 */
[----:B------:R-:W4:Y:S04]  /*7b5a0*/  LDL.LU R45, [R1+0x5b4] ;  /* 0x0005b400012d7983 */ /* 0x000f280000300800 */
[----:B-1----:R-:W4:Y:S04]  /*7b5b0*/  LDL.LU R46, [R1+0x5b8] ;  /* 0x0005b800012e7983 */ /* 0x002f280000300800 */
[----:B------:R-:W4:Y:S04]  /*7b5c0*/  LDL.LU R47, [R1+0x5bc] ;  /* 0x0005bc00012f7983 */ /* 0x000f280000300800 */
[----:B------:R-:W4:Y:S04]  /*7b5d0*/  LDL.LU.64 R6, [R1+0x68e0] ;  /* 0x0068e00001067983 */ /* 0x000f280000300a00 */
[----:B------:R-:W4:Y:S01]  /*7b5e0*/  LDL.LU.64 R4, [R1+0x68d8] ;  /* 0x0068d80001047983 */ /* 0x000f220000300a00 */
[C---:B---3--:R-:W-:Y:S03]  /*7b5f0*/  HMMA.16816.F32.BF16 R20, R36.reuse, R22, R16 ;  /* 0x000000162414723c */ /* 0x048fe60000041810 */
[----:B------:R-:W-:Y:S04]  /*7b600*/  STL.64 [R1+0x640], R12 ;  /* 0x0006400c01007387 */ /* 0x000fe80000100a00 */
[----:B------:R0:W-:Y:S04]  /*7b610*/  STL.64 [R1+0x648], R14 ;  /* 0x0006480e01007387 */ /* 0x0001e80000100a00 */
[----:B0-----:R-:W3:Y:S04]  /*7b620*/  LDL.LU.64 R14, [R1+0x68d0] ;  /* 0x0068d000010e7983 */ /* 0x001ee80000300a00 */
[----:B------:R-:W3:Y:S04]  /*7b630*/  LDL.LU.64 R12, [R1+0x68c8] ;  /* 0x0068c800010c7983 */ /* 0x000ee80000300a00 */
[----:B------:R-:W3:Y:S04]  /*7b640*/  LDL.LU.64 R18, [R1+0x68c0] ;  /* 0x0068c00001127983 */ /* 0x000ee80000300a00 */
[----:B------:R-:W3:Y:S01]  /*7b650*/  LDL.LU.64 R16, [R1+0x68b8] ;  /* 0x0068b80001107983 */ /* 0x000ee20000300a00 */
[C---:B--2---:R-:W-:Y:S03]  /*7b660*/  HMMA.16816.F32.BF16 R28, R36.reuse, R30, R24 ;  /* 0x0000001e241c723c */ /* 0x044fe60000041818 */
[----:B------:R-:W-:Y:S04]  /*7b670*/  STL.64 [R1+0x630], R20 ;  /* 0x0006301401007387 */ /* 0x000fe80000100a00 */
[----:B------:R0:W-:Y:S04]  /*7b680*/  STL.64 [R1+0x638], R22 ;  /* 0x0006381601007387 */ /* 0x0001e80000100a00 */
[----:B0-----:R-:W2:Y:S04]  /*7b690*/  LDL.LU.64 R22, [R1+0x68b0] ;  /* 0x0068b00001167983 */ /* 0x001ea80000300a00 */
[----:B------:R-:W3:Y:S04]  /*7b6a0*/  LDL.LU.64 R26, [R1+0x68a8] ;  /* 0x0068a800011a7983 */ /* 0x000ee80000300a00 */
[----:B------:R-:W2:Y:S04]  /*7b6b0*/  LDL.LU.64 R24, [R1+0x68a0] ;  /* 0x0068a00001187983 */ /* 0x000ea80000300a00 */
[----:B------:R-:W-:Y:S04]  /*7b6c0*/  STL.64 [R1+0x620], R28 ;  /* 0x0006201c01007387 */ /* 0x000fe80000100a00 */
[----:B------:R0:W-:Y:S04]  /*7b6d0*/  STL.64 [R1+0x628], R30 ;  /* 0x0006281e01007387 */ /* 0x0001e80000100a00 */
[----:B0-----:R-:W3:Y:S01]  /*7b6e0*/  LDL.LU.64 R30, [R1+0x6898] ;  /* 0x00689800011e7983 */ /* 0x001ee20000300a00 */
[----:B----4-:R-:W-:Y:S03]  /*7b6f0*/  HMMA.16816.F32.BF16 R56, R36, R58, R52 ;  /* 0x0000003a2438723c */ /* 0x010fe60000041834 */
[----:B------:R-:W4:Y:S04]  /*7b700*/  LDL.LU.64 R54, [R1+0x6890] ;  /* 0x0068900001367983 */ /* 0x000f280000300a00 */
[----:B------:R-:W2:-:S15]  /*7b710*/  LDL.LU.64 R52, [R1+0x6888] ;  /* 0x0068880001347983 */ /* 0x000e9e0000300a00 */
[----:B------:R-:W-:-:S01]  /*7b720*/  NOP ;  /* 0x0000000000007918 */ /* 0x000fc20000000000 */
[----:B------:R-:W-:Y:S04]  /*7b730*/  STL.64 [R1+0x610], R56 ;  /* 0x0006103801007387 */ /* 0x000fe80000100a00 */
[----:B------:R0:W-:Y:S04]  /*7b740*/  STL.64 [R1+0x618], R58 ;  /* 0x0006183a01007387 */ /* 0x0001e80000100a00 */
[----:B0-----:R-:W3:Y:S04]  /*7b750*/  LDL.LU.64 R58, [R1+0x6880] ;  /* 0x00688000013a7983 */ /* 0x001ee80000300a00 */
[----:B------:R-:W2:Y:S01]  /*7b760*/  LDL.LU.64 R56, [R1+0x6878] ;  /* 0x0068780001387983 */ /* 0x000ea20000300a00 */
[C---:B----4-:R-:W-:Y:S06]  /*7b770*/  HMMA.16816.F32.BF16 R48, R36.reuse, R54, R48 ;  /* 0x000000362430723c */ /* 0x050fec0000041830 */
[----:B---3--:R-:W-:-:S15]  /*7b780*/  HMMA.16816.F32.BF16 R40, R36, R58, R40 ;  /* 0x0000003a2428723c */ /* 0x008fde0000041828 */
[----:B------:R-:W-:-:S08]  /*7b790*/  NOP ;  /* 0x0000000000007918 */ /* 0x000fd00000000000 */
[----:B------:R0:W-:Y:S04]  /*7b7a0*/  STL.64 [R1+0x600], R40 ;  /* 0x0006002801007387 */ /* 0x0001e80000100a00 */
[----:B------:R1:W-:Y:S04]  /*7b7b0*/  STL.64 [R1+0x608], R42 ;  /* 0x0006082a01007387 */ /* 0x0003e80000100a00 */
[----:B0-----:R-:W3:Y:S04]  /*7b7c0*/  LDL.LU R40, [R1+0x590] ;  /* 0x0005900001287983 */ /* 0x001ee80000300800 */
[----:B------:R-:W3:Y:S04]  /*7b7d0*/  LDL.LU R41, [R1+0x594] ;  /* 0x0005940001297983 */ /* 0x000ee80000300800 */
[----:B-1----:R-:W3:Y:S04]  /*7b7e0*/  LDL.LU R42, [R1+0x598] ;  /* 0x00059800012a7983 */ /* 0x002ee80000300800 */
[----:B------:R-:W3:Y:S04]  /*7b7f0*/  LDL.LU R43, [R1+0x59c] ;  /* 0x00059c00012b7983 */ /* 0x000ee80000300800 */
[----:B------:R-:W-:Y:S04]  /*7b800*/  STL.64 [R1+0x67c8], R58 ;  /* 0x0067c83a01007387 */ /* 0x000fe80000100a00 */
[----:B--2---:R0:W-:Y:S04]  /*7b810*/  STL.64 [R1+0x67c0], R56 ;  /* 0x0067c03801007387 */ /* 0x0041e80000100a00 */
[----:B0-----:R-:W2:Y:S04]  /*7b820*/  LDL.LU R56, [R1+0x5c0] ;  /* 0x0005c00001387983 */ /* 0x001ea80000300800 */
[----:B------:R-:W2:Y:S04]  /*7b830*/  LDL.LU R57, [R1+0x5c4] ;  /* 0x0005c40001397983 */ /* 0x000ea80000300800 */
[----:B------:R-:W2:Y:S04]  /*7b840*/  LDL.LU R58, [R1+0x5c8] ;  /* 0x0005c800013a7983 */ /* 0x000ea80000300800 */
[----:B------:R-:W2:Y:S04]  /*7b850*/  LDL.LU R59, [R1+0x5cc] ;  /* 0x0005cc00013b7983 */ /* 0x000ea80000300800 */
[----:B------:R-:W-:Y:S04]  /*7b860*/  STL.64 [R1+0x5f0], R48 ;  /* 0x0005f03001007387 */ /* 0x000fe80000100a00 */
[----:B------:R0:W-:Y:S04]  /*7b870*/  STL.64 [R1+0x5f8], R50 ;  /* 0x0005f83201007387 */ /* 0x0001e80000100a00 */
[----:B0-----:R-:W4:Y:S04]  /*7b880*/  LDL.LU.64 R50, [R1+0x6870] ;  /* 0x0068700001327983 */ /* 0x001f280000300a00 */
[----:B------:R-:W3:Y:S04]  /*7b890*/  LDL.LU.64 R48, [R1+0x6868] ;  /* 0x0068680001307983 */ /* 0x000ee80000300a00 */
[----:B------:R-:W-:Y:S04]  /*7b8a0*/  STL.64 [R1+0x67b8], R54 ;  /* 0x0067b83601007387 */ /* 0x000fe80000100a00 */
[----:B------:R0:W-:Y:S04]  /*7b8b0*/  STL.64 [R1+0x67b0], R52 ;  /* 0x0067b03401007387 */ /* 0x0001e80000100a00 */
[----:B0-----:R-:W2:Y:S04]  /*7b8c0*/  LDL.LU R52, [R1+0x5d0] ;  /* 0x0005d00001347983 */ /* 0x001ea80000300800 */
[----:B------:R-:W2:Y:S04]  /*7b8d0*/  LDL.LU R53, [R1+0x5d4] ;  /* 0x0005d40001357983 */ /* 0x000ea80000300800 */
[----:B------:R-:W2:Y:S04]  /*7b8e0*/  LDL.LU R54, [R1+0x5d8] ;  /* 0x0005d80001367983 */ /* 0x000ea80000300800 */
[----:B------:R-:W2:Y:S01]  /*7b8f0*/  LDL.LU R55, [R1+0x5dc] ;  /* 0x0005dc0001377983 */ /* 0x000ea20000300800 */
[----:B----4-:R-:W-:-:S15]  /*7b900*/  HMMA.16816.F32.BF16 R32, R36, R50, R32 ;  /* 0x000000322420723c */ /* 0x010fde0000041820 */
[----:B------:R-:W-:-:S08]  /*7b910*/  NOP ;  /* 0x0000000000007918 */ /* 0x000fd00000000000 */
[----:B------:R-:W-:Y:S04]  /*7b920*/  STL.64 [R1+0x5e0], R32 ;  /* 0x0005e02001007387 */ /* 0x000fe80000100a00 */
[----:B------:R0:W-:Y:S04]  /*7b930*/  STL.64 [R1+0x5e8], R34 ;  /* 0x0005e82201007387 */ /* 0x0001e80000100a00 */
[----:B0-----:R-:W2:Y:S04]  /*7b940*/  LDL.LU.64 R34, [R1+0x6860] ;  /* 0x0068600001227983 */ /* 0x001ea80000300a00 */
[----:B------:R-:W4:Y:S04]  /*7b950*/  LDL.LU.64 R32, [R1+0x6858] ;  /* 0x0068580001207983 */ /* 0x000f280000300a00 */
[----:B------:R-:W-:Y:S04]  /*7b960*/  STL.64 [R1+0x67a8], R50 ;  /* 0x0067a83201007387 */ /* 0x000fe80000100a00 */
[----:B---3--:R0:W-:Y:S04]  /*7b970*/  STL.64 [R1+0x67a0], R48 ;  /* 0x0067a03001007387 */ /* 0x0081e80000100a00 */
[----:B0-----:R-:W3:Y:S04]  /*7b980*/  LDL.LU R48, [R1+0x5a0] ;  /* 0x0005a00001307983 */ /* 0x001ee80000300800 */
[----:B------:R-:W3:Y:S04]  /*7b990*/  LDL.LU R49, [R1+0x5a4] ;  /* 0x0005a40001317983 */ /* 0x000ee80000300800 */
[----:B------:R-:W3:Y:S04]  /*7b9a0*/  LDL.LU R50, [R1+0x5a8] ;  /* 0x0005a80001327983 */ /* 0x000ee80000300800 */
[----:B------:R-:W3:Y:S01]  /*7b9b0*/  LDL.LU R51, [R1+0x5ac] ;  /* 0x0005ac0001337983 */ /* 0x000ee20000300800 */
[C---:B--2---:R-:W-:Y:S06]  /*7b9c0*/  HMMA.16816.F32.BF16 R52, R36.reuse, R34, R52 ;  /* 0x000000222434723c */ /* 0x044fec0000041834 */
[----:B------:R-:W-:Y:S04]  /*7b9d0*/  STL.64 [R1+0x6798], R34 ;  /* 0x0067982201007387 */ /* 0x000fe80000100a00 */
[----:B----4-:R0:W-:Y:S02]  /*7b9e0*/  STL.64 [R1+0x6790], R32 ;  /* 0x0067902001007387 */ /* 0x0101e40000100a00 */
[C---:B0-----:R-:W-:Y:S11]  /*7b9f0*/  HMMA.16816.F32.BF16 R32, R36.reuse, R30, R56 ;  /* 0x0000001e2420723c */ /* 0x041ff60000041838 */
[----:B------:R0:W-:Y:S04]  /*7ba00*/  STL.64 [R1+0x5d0], R52 ;  /* 0x0005d03401007387 */ /* 0x0001e80000100a00 */
[----:B------:R1:W-:Y:S04]  /*7ba10*/  STL.64 [R1+0x5d8], R54 ;  /* 0x0005d83601007387 */ /* 0x0003e80000100a00 */
[----:B0-----:R-:W2:Y:S04]  /*7ba20*/  LDL.LU R52, [R1+0x580] ;  /* 0x0005800001347983 */ /* 0x001ea80000300800 */
[----:B------:R-:W-:Y:S04]  /*7ba30*/  STL.64 [R1+0x5c0], R32 ;  /* 0x0005c02001007387 */ /* 0x000fe80000100a00 */
[----:B------:R-:W-:Y:S04]  /*7ba40*/  STL.64 [R1+0x5c8], R34 ;  /* 0x0005c82201007387 */ /* 0x000fe80000100a00 */
[----:B------:R-:W2:Y:S04]  /*7ba50*/  LDL.LU R53, [R1+0x584] ;  /* 0x0005840001357983 */ /* 0x000ea80000300800 */
[----:B-1----:R-:W2:Y:S04]  /*7ba60*/  LDL.LU R54, [R1+0x588] ;  /* 0x0005880001367983 */ /* 0x002ea80000300800 */
[----:B------:R-:W2:Y:S04]  /*7ba70*/  LDL.LU R55, [R1+0x58c] ;  /* 0x00058c0001377983 */ /* 0x000ea80000300800 */
[----:B------:R0:W-:Y:S02]  /*7ba80*/  STL.64 [R1+0x6830], R30 ;  /* 0x0068301e01007387 */ /* 0x0001e40000100a00 */
[----:B0-----:R-:W-:Y:S02]  /*7ba90*/  HMMA.16816.F32.BF16 R28, R36, R26, R44 ;  /* 0x0000001a241c723c */ /* 0x001fe4000004182c */
[----:B------:R-:W4:-:S15]  /*7baa0*/  LDL.LU R44, [R1+0x570] ;  /* 0x00057000012c7983 */ /* 0x000f1e0000300800 */
[----:B------:R-:W-:-:S06]  /*7bab0*/  NOP ;  /* 0x0000000000007918 */ /* 0x000fcc0000000000 */
[----:B------:R-:W-:Y:S04]  /*7bac0*/  STL.64 [R1+0x5b0], R28 ;  /* 0x0005b01c01007387 */ /* 0x000fe80000100a00 */
[----:B------:R-:W-:Y:S04]  /*7bad0*/  STL.64 [R1+0x5b8], R30 ;  /* 0x0005b81e01007387 */ /* 0x000fe80000100a00 */
[----:B------:R-:W4:Y:S04]  /*7bae0*/  LDL.LU R45, [R1+0x574] ;  /* 0x00057400012d7983 */ /* 0x000f280000300800 */
[----:B------:R-:W4:Y:S04]  /*7baf0*/  LDL.LU R46, [R1+0x578] ;  /* 0x00057800012e7983 */ /* 0x000f280000300800 */
[----:B------:R-:W4:Y:S04]  /*7bb00*/  LDL.LU R47, [R1+0x57c] ;  /* 0x00057c00012f7983 */ /* 0x000f280000300800 */
[----:B------:R-:W4:Y:S04]  /*7bb10*/  LDL.LU R56, [R1+0x920] ;  /* 0x0009200001387983 */ /* 0x000f280000300800 */
[----:B------:R-:W4:Y:S04]  /*7bb20*/  LDL.LU R57, [R1+0x924] ;  /* 0x0009240001397983 */ /* 0x000f280000300800 */
[----:B------:R-:W4:Y:S04]  /*7bb30*/  LDL.LU R58, [R1+0x928] ;  /* 0x00092800013a7983 */ /* 0x000f280000300800 */
[----:B------:R-:W4:Y:S04]  /*7bb40*/  LDL.LU R59, [R1+0x92c] ;  /* 0x00092c00013b7983 */ /* 0x000f280000300800 */
[----:B------:R-:W-:Y:S04]  /*7bb50*/  STL.64 [R1+0x6788], R26 ;  /* 0x0067881a01007387 */ /* 0x000fe80000100a00 */
[----:B------:R3:W-:Y:S04]  /*7bb60*/  STL.64 [R1+0x6780], R24 ;  /* 0x0067801801007387 */ /* 0x0007e80000100a00 */
[----:B------:R0:W-:Y:S01]  /*7bb70*/  STL.64 [R1+0x6838], R22 ;  /* 0x0068381601007387 */ /* 0x0001e20000100a00 */
[C---:B---3--:R-:W-:Y:S06]  /*7bb80*/  HMMA.16816.F32.BF16 R24, R36.reuse, R22, R48 ;  /* 0x000000162418723c */ /* 0x048fec0000041830 */
[----:B0-----:R-:W-:-:S15]  /*7bb90*/  HMMA.16816.F32.BF16 R20, R36, R18, R40 ;  /* 0x000000122414723c */ /* 0x001fde0000041828 */
[----:B------:R-:W-:-:S02]  /*7bba0*/  NOP ;  /* 0x0000000000007918 */ /* 0x000fc40000000000 */
[----:B------:R-:W-:Y:S04]  /*7bbb0*/  STL.64 [R1+0x5a0], R24 ;  /* 0x0005a01801007387 */ /* 0x000fe80000100a00 */
[----:B------:R-:W-:Y:S04]  /*7bbc0*/  STL.64 [R1+0x5a8], R26 ;  /* 0x0005a81a01007387 */ /* 0x000fe80000100a00 */
[----:B------:R-:W3:Y:S04]  /*7bbd0*/  LDL.LU R32, [R1+0x550] ;  /* 0x0005500001207983 */ /* 0x000ee80000300800 */
[----:B------:R-:W-:Y:S04]  /*7bbe0*/  STL.64 [R1+0x590], R20 ;  /* 0x0005901401007387 */ /* 0x000fe80000100a00 */
[----:B------:R-:W-:Y:S04]  /*7bbf0*/  STL.64 [R1+0x598], R22 ;  /* 0x0005981601007387 */ /* 0x000fe80000100a00 */
[----:B------:R-:W3:Y:S04]  /*7bc00*/  LDL.LU R33, [R1+0x554] ;  /* 0x0005540001217983 */ /* 0x000ee80000300800 */
[----:B------:R-:W3:Y:S04]  /*7bc10*/  LDL.LU R34, [R1+0x558] ;  /* 0x0005580001227983 */ /* 0x000ee80000300800 */
[----:B------:R-:W3:Y:S04]  /*7bc20*/  LDL.LU R35, [R1+0x55c] ;  /* 0x00055c0001237983 */ /* 0x000ee80000300800 */
[----:B------:R-:W3:Y:S04]  /*7bc30*/  LDL.LU R40, [R1+0x910] ;  /* 0x0009100001287983 */ /* 0x000ee80000300800 */
[----:B------:R-:W3:Y:S04]  /*7bc40*/  LDL.LU R41, [R1+0x914] ;  /* 0x0009140001297983 */ /* 0x000ee80000300800 */
[----:B------:R-:W3:Y:S04]  /*7bc50*/  LDL.LU R42, [R1+0x918] ;  /* 0x00091800012a7983 */ /* 0x000ee80000300800 */
[----:B------:R-:W3:Y:S01]  /*7bc60*/  LDL.LU R43, [R1+0x91c] ;  /* 0x00091c00012b7983 */ /* 0x000ee20000300800 */
[----:B------:R-:W0:Y:S03]  /*7bc70*/  S2R R28, SR_TID.X ;  /* 0x00000000001c7919 */ /* 0x000e260000002100 */
[----:B------:R-:W3:Y:S04]  /*7bc80*/  LDL.LU.64 R50, [R1+0x128] ;  /* 0x0001280001327983 */ /* 0x000ee80000300a00 */
[----:B------:R-:W-:Y:S04]  /*7bc90*/  STL.64 [R1+0x67d8], R18 ;  /* 0x0067d81201007387 */ /* 0x000fe80000100a00 */
[----:B------:R1:W-:Y:S04]  /*7bca0*/  STL.64 [R1+0x67d0], R16 ;  /* 0x0067d01001007387 */ /* 0x0003e80000100a00 */
[----:B-1----:R-:W3:Y:S04]  /*7bcb0*/  LDL.LU R16, [R1+0x560] ;  /* 0x0005600001107983 */ /* 0x002ee80000300800 */
[----:B------:R-:W3:Y:S01]  /*7bcc0*/  LDL.LU R17, [R1+0x564] ;  /* 0x0005640001117983 */ /* 0x000ee20000300800 */
[----:B0-----:R-:W-:-:S03]  /*7bcd0*/  LOP3.LUT R29, R28, 0x7, RZ, 0xc0, !PT ;  /* 0x000000071c1d7812 */ /* 0x001fc600078ec0ff */
[----:B------:R-:W3:Y:S04]  /*7bce0*/  LDL.LU R18, [R1+0x568] ;  /* 0x0005680001127983 */ /* 0x000ee80000300800 */
[----:B------:R-:W3:Y:S01]  /*7bcf0*/  LDL.LU R19, [R1+0x56c] ;  /* 0x00056c0001137983 */ /* 0x000ee20000300800 */
[----:B------:R-:W-:Y:S01]  /*7bd00*/  IMAD R29, R29, 0x90, RZ ;  /* 0x000000901d1d7824 */ /* 0x000fe200078e02ff */
[----:B--2---:R-:W-:-:S15]  /*7bd10*/  HMMA.16816.F32.BF16 R20, R36, R14, R52 ;  /* 0x0000000e2414723c */ /* 0x004fde0000041834 */
[----:B------:R-:W-:-:S08]  /*7bd20*/  NOP ;  /* 0x0000000000007918 */ /* 0x000fd00000000000 */
[----:B------:R0:W-:Y:S02]  /*7bd30*/  STL.64 [R1+0x580], R20 ;  /* 0x0005801401007387 */ /* 0x0001e40000100a00 */
[C---:B0-----:R-:W-:Y:S02]  /*7bd40*/  IMAD.SHL.U32 R21, R28.reuse, 0x2, RZ ;  /* 0x000000021c157824 */ /* 0x041fe400078e00ff */
[----:B------:R-:W-:-:S03]  /*7bd50*/  IMAD.SHL.U32 R28, R28, 0x40, RZ ;  /* 0x000000401c1c7824 */ /* 0x000fc600078e00ff */
[----:B------:R-:W-:-:S04]  /*7bd60*/  LOP3.LUT R29, R29, 0x10, R21, 0x78, !PT ;  /* 0x000000101d1d7812 */ /* 0x000fc800078e7815 */
[----:B------:R-:W-:Y:S01]  /*7bd70*/  LOP3.LUT R29, R29, 0x400, R28, 0xf8, !PT ;  /* 0x000004001d1d7812 */ /* 0x000fe200078ef81c */
[----:B------:R4:W-:Y:S03]  /*7bd80*/  STL.64 [R1+0x588], R22 ;  /* 0x0005881601007387 */ /* 0x0009e60000100a00 */
[----:B------:R-:W-:Y:S01]  /*7bd90*/  LOP3.LUT R29, R29, 0x60, RZ, 0x3c, !PT ;  /* 0x000000601d1d7812 */ /* 0x000fe200078e3cff */
[----:B----4-:R-:W-:Y:S04]  /*7bda0*/  HMMA.16816.F32.BF16 R20, R36, R10, R44 ;  /* 0x0000000a2414723c */ /* 0x010fe8000004182c */
[----:B------:R-:W0:Y:S04]  /*7bdb0*/  LDSM.16.MT88.4 R44, [R29+UR4+0x10800] ;  /* 0x010800041d2c783b */ /* 0x000e280008004200 */
[----:B------:R1:W-:Y:S04]  /*7bdc0*/  STL.64 [R1+0x67e8], R14 ;  /* 0x0067e80e01007387 */ /* 0x0003e80000100a00 */
[----:B------:R-:W-:Y:S01]  /*7bdd0*/  STL.64 [R1+0x67e0], R12 ;  /* 0x0067e00c01007387 */ /* 0x000fe20000100a00 */
[----:B-1----:R-:W-:-:S03]  /*7bde0*/  IMAD.MOV.U32 R15, RZ, RZ, R4 ;  /* 0x000000ffff0f7224 */ /* 0x002fc600078e0004 */
[----:B0-----:R-:W-:Y:S07]  /*7bdf0*/  STL.64 [R1+0x6740], R46 ;  /* 0x0067402e01007387 */ /* 0x001fee0000100a00 */
[----:B------:R-:W-:Y:S04]  /*7be00*/  STL.64 [R1+0x570], R20 ;  /* 0x0005701401007387 */ /* 0x000fe80000100a00 */
[----:B------:R0:W-:Y:S02]  /*7be10*/  STL.64 [R1+0x578], R22 ;  /* 0x0005781601007387 */ /* 0x0001e40000100a00 */
[----:B0-----:R-:W-:Y:S02]  /*7be20*/  HMMA.16816.F32.BF16 R20, R36, R6, R56 ;  /* 0x000000062414723c */ /* 0x001fe40000041838 */
[----:B------:R-:W-:Y:S04]  /*7be30*/  STL.64 [R1+0x6738], R44 ;  /* 0x0067382c01007387 */ /* 0x000fe80000100a00 */
[----:B------:R-:W2:Y:S01]  /*7be40*/  LDL.LU.64 R46, [R1+0x138] ;  /* 0x00013800012e7983 */ /* 0x000ea20000300a00 */
[----:B------:R-:W-:-:S03]  /*7be50*/  IMAD.MOV.U32 R14, RZ, RZ, R5 ;  /* 0x000000ffff0e7224 */ /* 0x000fc600078e0005 */
[----:B------:R0:W-:Y:S04]  /*7be60*/  STL.64 [R1+0x6840], R6 ;  /* 0x0068400601007387 */ /* 0x0001e80000100a00 */
[----:B------:R-:W4:Y:S09]  /*7be70*/  LDL.LU R4, [R1+0x540] ;  /* 0x0005400001047983 */ /* 0x000f320000300800 */
[----:B------:R-:W-:Y:S04]  /*7be80*/  STL.64 [R1+0x970], R20 ;  /* 0x0009701401007387 */ /* 0x000fe80000100a00 */
[----:B------:R1:W-:Y:S04]  /*7be90*/  STL.64 [R1+0x978], R22 ;  /* 0x0009781601007387 */ /* 0x0003e80000100a00 */
[----:B------:R-:W4:Y:S04]  /*7bea0*/  LDL.LU R5, [R1+0x544] ;  /* 0x0005440001057983 */ /* 0x000f280000300800 */
[----:B0-----:R-:W4:Y:S04]  /*7beb0*/  LDL.LU R6, [R1+0x548] ;  /* 0x0005480001067983 */ /* 0x001f280000300800 */
[----:B------:R-:W4:Y:S04]  /*7bec0*/  LDL.LU R7, [R1+0x54c] ;  /* 0x00054c0001077983 */ /* 0x000f280000300800 */
[----:B-1----:R-:W4:Y:S04]  /*7bed0*/  LDL.LU.64 R22, [R1+0x118] ;  /* 0x0001180001167983 */ /* 0x002f280000300a00 */
[----:B------:R-:W4:Y:S04]  /*7bee0*/  LDL.LU.64 R26, [R1+0xf8] ;  /* 0x0000f800011a7983 */ /* 0x000f280000300a00 */
[----:B------:R-:W4:Y:S04]  /*7bef0*/  LDL.LU R52, [R1+0x510] ;  /* 0x0005100001347983 */ /* 0x000f280000300800 */
[----:B------:R-:W4:Y:S04]  /*7bf00*/  LDL.LU R53, [R1+0x514] ;  /* 0x0005140001357983 */ /* 0x000f280000300800 */
[----:B------:R-:W4:Y:S04]  /*7bf10*/  LDL.LU R54, [R1+0x518] ;  /* 0x0005180001367983 */ /* 0x000f280000300800 */
[----:B------:R-:W4:Y:S04]  /*7bf20*/  LDL.LU R55, [R1+0x51c] ;  /* 0x00051c0001377983 */ /* 0x000f280000300800 */
[----:B------:R-:W4:Y:S01]  /*7bf30*/  LDL.LU R28, [R1+0x530] ;  /* 0x00053000011c7983 */ /* 0x000f220000300800 */
[C---:B---3--:R-:W-:Y:S03]  /*7bf40*/  HMMA.16816.F32.BF16 R12, R36.reuse, R14, R40 ;  /* 0x0000000e240c723c */ /* 0x048fe60000041828 */
[----:B------:R-:W3:Y:S04]  /*7bf50*/  LDL.LU R29, [R1+0x534] ;  /* 0x00053400011d7983 */ /* 0x000ee80000300800 */
[----:B------:R-:W3:Y:S04]  /*7bf60*/  LDL.LU R30, [R1+0x538] ;  /* 0x00053800011e7983 */ /* 0x000ee80000300800 */
[----:B------:R-:W3:Y:S04]  /*7bf70*/  LDL.LU R31, [R1+0x53c] ;  /* 0x00053c00011f7983 */ /* 0x000ee80000300800 */
[----:B------:R-:W3:Y:S04]  /*7bf80*/  LDL.LU.64 R58, [R1+0xe8] ;  /* 0x0000e800013a7983 */ /* 0x000ee80000300a00 */
[----:B------:R-:W4:Y:S04]  /*7bf90*/  LDL.LU.64 R42, [R1+0x6850] ;  /* 0x00685000012a7983 */ /* 0x000f280000300a00 */
[----:B------:R-:W4:Y:S04]  /*7bfa0*/  LDL.LU.64 R40, [R1+0x6848] ;  /* 0x0068480001287983 */ /* 0x000f280000300a00 */
[----:B------:R-:W-:Y:S04]  /*7bfb0*/  STL.64 [R1+0x920], R12 ;  /* 0x0009200c01007387 */ /* 0x000fe80000100a00 */
[----:B------:R2:W-:Y:S01]  /*7bfc0*/  STL.64 [R1+0x928], R14 ;  /* 0x0009280e01007387 */ /* 0x0005e20000100a00 */
[----:B------:R-:W-:Y:S01]  /*7bfd0*/  IMAD.MOV.U32 R9, RZ, RZ, R51 ;  /* 0x000000ffff097224 */ /* 0x000fe200078e0033 */
[----:B--2---:R-:W-:-:S15]  /*7bfe0*/  HMMA.16816.F32.BF16 R12, R36, R46, R16 ;  /* 0x0000002e240c723c */ /* 0x004fde0000041810 */
[----:B------:R-:W-:-:S08]  /*7bff0*/  NOP ;  /* 0x0000000000007918 */ /* 0x000fd00000000000 */
[----:B------:R-:W-:Y:S04]  /*7c000*/  STL.64 [R1+0x560], R12 ;  /* 0x0005600c01007387 */ /* 0x000fe80000100a00 */
[----:B------:R4:W-:Y:S01]  /*7c010*/  STL.64 [R1+0x568], R14 ;  /* 0x0005680e01007387 */ /* 0x0009e20000100a00 */
[----:B------:R-:W-:Y:S02]  /*7c020*/  IMAD.MOV.U32 R38, RZ, RZ, R8 ;  /* 0x000000ffff267224 */ /* 0x000fe400078e0008 */
[----:B------:R-:W-:Y:S01]  /*7c030*/  IMAD.MOV.U32 R8, RZ, RZ, R50 ;  /* 0x000000ffff087224 */ /* 0x000fe200078e0032 */
[C---:B----4-:R-:W-:Y:S06]  /*7c040*/  HMMA.16816.F32.BF16 R12, R40.reuse, R50, R32 ;  /* 0x00000032280c723c */ /* 0x050fec0000041820 */
[----:B------:R-:W-:-:S15]  /*7c050*/  HMMA.16816.F32.BF16 R4, R40, R22, R4 ;  /* 0x000000162804723c */ /* 0x000fde0000041804 */
[----:B------:R-:W-:-:S02]  /*7c060*/  NOP ;  /* 0x0000000000007918 */ /* 0x000fc40000000000 */
[----:B------:R0:W-:Y:S04]  /*7c070*/  STL.64 [R1+0x550], R12 ;  /* 0x0005500c01007387 */ /* 0x0001e80000100a00 */
[----:B------:R1:W-:Y:S04]  /*7c080*/  STL.64 [R1+0x558], R14 ;  /* 0x0005580e01007387 */ /* 0x0003e80000100a00 */
[----:B0-----:R-:W2:Y:S04]  /*7c090*/  LDL.LU R12, [R1+0x500] ;  /* 0x00050000010c7983 */ /* 0x001ea80000300800 */
[----:B------:R-:W2:Y:S04]  /*7c0a0*/  LDL.LU R13, [R1+0x504] ;  /* 0x00050400010d7983 */ /* 0x000ea80000300800 */
[----:B-1----:R-:W2:Y:S04]  /*7c0b0*/  LDL.LU R14, [R1+0x508] ;  /* 0x00050800010e7983 */ /* 0x002ea80000300800 */
[----:B------:R-:W2:Y:S04]  /*7c0c0*/  LDL.LU R15, [R1+0x50c] ;  /* 0x00050c00010f7983 */ /* 0x000ea80000300800 */
[----:B------:R-:W2:Y:S04]  /*7c0d0*/  LDL.LU.64 R18, [R1+0xd8] ;  /* 0x0000d80001127983 */ /* 0x000ea80000300a00 */
[----:B------:R-:W4:Y:S04]  /*7c0e0*/  LDL.LU R32, [R1+0x4f0] ;  /* 0x0004f00001207983 */ /* 0x000f280000300800 */
[----:B------:R-:W4:Y:S04]  /*7c0f0*/  LDL.LU R33, [R1+0x4f4] ;  /* 0x0004f40001217983 */ /* 0x000f280000300800 */
[----:B------:R-:W4:Y:S04]  /*7c100*/  LDL.LU R34, [R1+0x4f8] ;  /* 0x0004f80001227983 */ /* 0x000f280000300800 */
[----:B------:R-:W4:Y:S04]  /*7c110*/  LDL.LU R35, [R1+0x4fc] ;  /* 0x0004fc0001237983 */ /* 0x000f280000300800 */
[----:B------:R-:W4:Y:S04]  /*7c120*/  LDL.LU.64 R50, [R1+0xc8] ;  /* 0x0000c80001327983 */ /* 0x000f280000300a00 */
[----:B------:R-:W-:Y:S04]  /*7c130*/  STL.64 [R1+0x67f8], R10 ;  /* 0x0067f80a01007387 */ /* 0x000fe80000100a00 */
[----:B------:R0:W-:Y:S04]  /*7c140*/  STL.64 [R1+0x67f0], R8 ;  /* 0x0067f00801007387 */ /* 0x0001e80000100a00 */
[----:B0-----:R-:W2:Y:S04]  /*7c150*/  LDL.LU R8, [R1+0x520] ;  /* 0x0005200001087983 */ /* 0x001ea80000300800 */
[----:B------:R-:W2:Y:S04]  /*7c160*/  LDL.LU R9, [R1+0x524] ;  /* 0x0005240001097983 */ /* 0x000ea80000300800 */
[----:B------:R-:W2:Y:S04]  /*7c170*/  LDL.LU R10, [R1+0x528] ;  /* 0x00052800010a7983 */ /* 0x000ea80000300800 */
[----:B------:R-:W2:Y:S04]  /*7c180*/  LDL.LU R11, [R1+0x52c] ;  /* 0x00052c00010b7983 */ /* 0x000ea80000300800 */
[----:B------:R-:W-:Y:S04]  /*7c190*/  STL.64 [R1+0x540], R4 ;  /* 0x0005400401007387 */ /* 0x000fe80000100a00 */
[----:B------:R0:W-:Y:S04]  /*7c1a0*/  STL.64 [R1+0x548], R6 ;  /* 0x0005480601007387 */ /* 0x0001e80000100a00 */
[----:B0-----:R-:W3:Y:S01]  /*7c1b0*/  LDL.LU.64 R6, [R1+0x6840] ;  /* 0x0068400001067983 */ /* 0x001ee20000300a00 */
[----:B------:R-:W-:-:S02]  /*7c1c0*/  IMAD.MOV.U32 R4, RZ, RZ, R22 ;  /* 0x000000ffff047224 */ /* 0x000fc400078e0016 */
[----:B------:R-:W-:Y:S02]  /*7c1d0*/  IMAD.MOV.U32 R5, RZ, RZ, R23 ;  /* 0x000000ffff057224 */ /* 0x000fe400078e0017 */
[----:B------:R-:W4:Y:S01]  /*7c1e0*/  LDL.LU.64 R22, [R1+0x6838] ;  /* 0x0068380001167983 */ /* 0x000f220000300a00 */
[----:B------:R-:W-:Y:S02]  /*7c1f0*/  IMAD.MOV.U32 R45, RZ, RZ, R26 ;  /* 0x000000ffff2d7224 */ /* 0x000fe400078e001a */
[----:B------:R-:W-:Y:S01]  /*7c200*/  IMAD.MOV.U32 R44, RZ, RZ, R27 ;  /* 0x000000ffff2c7224 */ /* 0x000fe200078e001b */
[----:B---3--:R0:W-:Y:S04]  /*7c210*/  STL.64 [R1+0x6808], R6 ;  /* 0x0068080601007387 */ /* 0x0081e80000100a00 */
[----:B------:R1:W-:Y:S01]  /*7c220*/  STL.64 [R1+0x6800], R4 ;  /* 0x0068000401007387 */ /* 0x0003e20000100a00 */
[----:B0-----:R-:W-:Y:S01]  /*7c230*/  IMAD.MOV.U32 R6, RZ, RZ, R2 ;  /* 0x000000ffff067224 */ /* 0x001fe200078e0002 */
[----:B------:R-:W-:-:S07]  /*7c240*/  MOV R7, R0 ;  /* 0x0000000000077202 */ /* 0x000fce0000000f00 */
[----:B-1----:R-:W-:Y:S01]  /*7c250*/  HMMA.16816.F32.BF16 R4, R40, R6, R28 ;  /* 0x000000062804723c */ /* 0x002fe2000004181c */
[----:B------:R-:W3:-:S15]  /*7c260*/  LDL.LU.64 R30, [R1+0x6830] ;  /* 0x00683000011e7983 */ /* 0x000ede0000300a00 */
[----:B------:R-:W-:-:S07]  /*7c270*/  NOP ;  /* 0x0000000000007918 */ /* 0x000fce0000000000 */
[----:B------:R-:W-:Y:S04]  /*7c280*/  STL.64 [R1+0x530], R4 ;  /* 0x0005300401007387 */ /* 0x000fe80000100a00 */
[----:B------:R2:W-:Y:S02]  /*7c290*/  STL.64 [R1+0x538], R6 ;  /* 0x0005380601007387 */ /* 0x0005e40000100a00 */
[----:B--2---:R-:W-:-:S15]  /*7c2a0*/  HMMA.16816.F32.BF16 R4, R40, R26, R8 ;  /* 0x0000001a2804723c */ /* 0x004fde0000041808 */
[----:B------:R-:W-:-:S08]  /*7c2b0*/  NOP ;  /* 0x0000000000007918 */ /* 0x000fd00000000000 */
[----:B------:R-:W-:Y:S04]  /*7c2c0*/  STL.64 [R1+0x520], R4 ;  /* 0x0005200401007387 */ /* 0x000fe80000100a00 */
[----:B------:R0:W-:Y:S02]  /*7c2d0*/  STL.64 [R1+0x528], R6 ;  /* 0x0005280601007387 */ /* 0x0001e40000100a00 */
[----:B0-----:R-:W-:Y:S02]  /*7c2e0*/  HMMA.16816.F32.BF16 R4, R40, R58, R52 ;  /* 0x0000003a2804723c */ /* 0x001fe40000041834 */
[----:B------:R-:W-:Y:S04]  /*7c2f0*/  STL.64 [R1+0x6758], R46 ;  /* 0x0067582e01007387 */ /* 0x000fe80000100a00 */
[----:B------:R0:W-:-:S15]  /*7c300*/  STL.64 [R1+0x6750], R44 ;  /* 0x0067502c01007387 */ /* 0x0001de0000100a00 */
[----:B------:R-:W-:-:S02]  /*7c310*/  NOP ;  /* 0x0000000000007918 */ /* 0x000fc40000000000 */
[----:B------:R-:W-:Y:S04]  /*7c320*/  STL.64 [R1+0x510], R4 ;  /* 0x0005100401007387 */ /* 0x000fe80000100a00 */
        /* <DEDUP_REMOVED lines=9> */
[----:B0-----:R-:W-:-:S02]  /*7c3c0*/  IMAD.MOV.U32 R45, RZ, RZ, R58 ;  /* 0x000000ffff2d7224 */ /* 0x001fc400078e003a */
[----:B------:R-:W-:Y:S02]  /*7c3d0*/  IMAD.MOV.U32 R44, RZ, RZ, R59 ;  /* 0x000000ffff2c7224 */ /* 0x000fe400078e003b */
[----:B------:R-:W2:Y:S01]  /*7c3e0*/  LDL.LU.64 R58, [R1+0xa8] ;  /* 0x0000a800013a7983 */ /* 0x000ea20000300a00 */
[----:B-1----:R-:W-:Y:S06]  /*7c3f0*/  HMMA.16816.F32.BF16 R4, R40, R18, R12 ;  /* 0x000000122804723c */ /* 0x002fec000004180c */
[----:B------:R-:W-:Y:S02]  /*7c400*/  IMAD.MOV.U32 R29, RZ, RZ, R18 ;  /* 0x000000ffff1d7224 */ /* 0x000fe400078e0012 */
[----:B------:R-:W-:-:S15]  /*7c410*/  IMAD.MOV.U32 R28, RZ, RZ, R19 ;  /* 0x000000ffff1c7224 */ /* 0x000fde00078e0013 */
[----:B------:R-:W-:Y:S04]  /*7c420*/  STL.64 [R1+0x500], R4 ;  /* 0x0005000401007387 */ /* 0x000fe80000100a00 */
[----:B------:R4:W-:Y:S02]  /*7c430*/  STL.64 [R1+0x508], R6 ;  /* 0x0005080601007387 */ /* 0x0009e40000100a00 */
[----:B----4-:R-:W-:Y:S06]  /*7c440*/  HMMA.16816.F32.BF16 R4, R40, R50, R32 ;  /* 0x000000322804723c */ /* 0x010fec0000041820 */
[----:B------:R-:W-:-:S02]  /*7c450*/  IMAD.MOV.U32 R47, RZ, RZ, R50 ;  /* 0x000000ffff2f7224 */ /* 0x000fc400078e0032 */
[----:B------:R-:W-:Y:S02]  /*7c460*/  IMAD.MOV.U32 R46, RZ, RZ, R51 ;  /* 0x000000ffff2e7224 */ /* 0x000fe400078e0033 */
[----:B------:R-:W-:Y:S01]  /*7c470*/  IMAD.MOV.U32 R39, RZ, RZ, R3 ;  /* 0x000000ffff277224 */ /* 0x000fe200078e0003 */
[----:B---3--:R-:W-:Y:S04]  /*7c480*/  STL.64 [R1+0x6818], R30 ;  /* 0x0068181e01007387 */ /* 0x008fe80000100a00 */
[----:B------:R-:W-:Y:S08]  /*7c490*/  STL.64 [R1+0x6810], R28 ;  /* 0x0068101c01007387 */ /* 0x000ff00000100a00 */
[----:B------:R-:W-:Y:S04]  /*7c4a0*/  STL.64 [R1+0x4f0], R4 ;  /* 0x0004f00401007387 */ /* 0x000fe80000100a00 */
[----:B------:R-:W-:Y:S04]  /*7c4b0*/  STL.64 [R1+0x4f8], R6 ;  /* 0x0004f80601007387 */ /* 0x000fe80000100a00 */
[----:B------:R-:W-:Y:S04]  /*7c4c0*/  STL.64 [R1+0x6828], R46 ;  /* 0x0068282e01007387 */ /* 0x000fe80000100a00 */
[----:B------:R0:W-:Y:S04]  /*7c4d0*/  STL.64 [R1+0x6820], R44 ;  /* 0x0068202c01007387 */ /* 0x0001e80000100a00 */
[----:B0-----:R-:W3:Y:S04]  /*7c4e0*/  LDL.LU R44, [R1+0x4c0] ;  /* 0x0004c000012c7983 */ /* 0x001ee80000300800 */
[----:B------:R-:W3:Y:S04]  /*7c4f0*/  LDL.LU R45, [R1+0x4c4] ;  /* 0x0004c400012d7983 */ /* 0x000ee80000300800 */
[----:B------:R-:W3:Y:S04]  /*7c500*/  LDL.LU R46, [R1+0x4c8] ;  /* 0x0004c800012e7983 */ /* 0x000ee80000300800 */
[----:B------:R-:W3:Y:S04]  /*7c510*/  LDL.LU R47, [R1+0x4cc] ;  /* 0x0004cc00012f7983 */ /* 0x000ee80000300800 */
[----:B------:R-:W4:Y:S04]  /*7c520*/  LDL.LU R28, [R1+0x4b0] ;  /* 0x0004b000011c7983 */ /* 0x000f280000300800 */
[----:B------:R-:W4:Y:S04]  /*7c530*/  LDL.LU R29, [R1+0x4b4] ;  /* 0x0004b400011d7983 */ /* 0x000f280000300800 */
[----:B------:R-:W4:Y:S04]  /*7c540*/  LDL.LU R30, [R1+0x4b8] ;  /* 0x0004b800011e7983 */ /* 0x000f280000300800 */
[----:B------:R-:W4:Y:S04]  /*7c550*/  LDL.LU R31, [R1+0x4bc] ;  /* 0x0004bc00011f7983 */ /* 0x000f280000300800 */
[----:B------:R-:W4:Y:S04]  /*7c560*/  LDL.LU.64 R6, [R1+0x88] ;  /* 0x0000880001067983 */ /* 0x000f280000300a00 */
        /* <DEDUP_REMOVED lines=9> */
[----:B------:R-:W3:Y:S04]  /*7c600*/  LDL.LU.64 R50, [R1+0x68] ;  /* 0x0000680001327983 */ /* 0x000ee80000300a00 */
[----:B------:R0:W-:Y:S01]  /*7c610*/  STL.64 [R1+0x6700], R38 ;  /* 0x0067002601007387 */ /* 0x0001e20000100a00 */
[----:B--2---:R-:W-:Y:S03]  /*7c620*/  HMMA.16816.F32.BF16 R16, R40, R38, R24 ;  /* 0x000000262810723c */ /* 0x004fe60000041818 */
[----:B0-----:R-:W2:-:S15]  /*7c630*/  LDL.LU.64 R38, [R1+0x98] ;  /* 0x0000980001267983 */ /* 0x001e9e0000300a00 */
[----:B------:R-:W-:-:S05]  /*7c640*/  NOP ;  /* 0x0000000000007918 */ /* 0x000fca0000000000 */
[----:B------:R-:W-:Y:S04]  /*7c650*/  STL.64 [R1+0x4e0], R16 ;  /* 0x0004e01001007387 */ /* 0x000fe80000100a00 */
[----:B------:R0:W-:Y:S02]  /*7c660*/  STL.64 [R1+0x4e8], R18 ;  /* 0x0004e81201007387 */ /* 0x0001e40000100a00 */
[----:B0-----:R-:W-:-:S15]  /*7c670*/  HMMA.16816.F32.BF16 R16, R40, R58, R52 ;  /* 0x0000003a2810723c */ /* 0x001fde0000041834 */
[----:B------:R-:W-:-:S08]  /*7c680*/  NOP ;  /* 0x0000000000007918 */ /* 0x000fd00000000000 */
[----:B------:R0:W-:Y:S04]  /*7c690*/  STL.64 [R1+0x4d0], R16 ;  /* 0x0004d01001007387 */ /* 0x0001e80000100a00 */
[----:B------:R1:W-:Y:S04]  /*7c6a0*/  STL.64 [R1+0x4d8], R18 ;  /* 0x0004d81201007387 */ /* 0x0003e80000100a00 */
[----:B0-----:R-:W2:Y:S04]  /*7c6b0*/  LDL.LU R16, [R1+0x480] ;  /* 0x0004800001107983 */ /* 0x001ea80000300800 */
[----:B------:R-:W2:Y:S04]  /*7c6c0*/  LDL.LU R17, [R1+0x484] ;  /* 0x0004840001117983 */ /* 0x000ea80000300800 */
[----:B-1----:R-:W2:Y:S04]  /*7c6d0*/  LDL.LU R18, [R1+0x488] ;  /* 0x0004880001127983 */ /* 0x002ea80000300800 */
[----:B------:R-:W2:Y:S04]  /*7c6e0*/  LDL.LU R19, [R1+0x48c] ;  /* 0x00048c0001137983 */ /* 0x000ea80000300800 */
[----:B------:R-:W2:Y:S01]  /*7c6f0*/  LDL.LU.64 R26, [R1+0x58] ;  /* 0x00005800011a7983 */ /* 0x000ea20000300a00 */
[----:B------:R-:W-:-:S03]  /*7c700*/  IMAD.MOV.U32 R21, RZ, RZ, R58 ;  /* 0x000000ffff157224 */ /* 0x000fc600078e003a */
[----:B------:R-:W2:Y:S01]  /*7c710*/  LDL.LU R52, [R1+0x470] ;  /* 0x0004700001347983 */ /* 0x000ea20000300800 */
[----:B------:R-:W-:-:S03]  /*7c720*/  IMAD.MOV.U32 R20, RZ, RZ, R59 ;  /* 0x000000ffff147224 */ /* 0x000fc600078e003b */
[----:B------:R-:W2:Y:S04]  /*7c730*/  LDL.LU R53, [R1+0x474] ;  /* 0x0004740001357983 */ /* 0x000ea80000300800 */
[----:B------:R-:W2:Y:S04]  /*7c740*/  LDL.LU R54, [R1+0x478] ;  /* 0x0004780001367983 */ /* 0x000ea80000300800 */
[----:B------:R-:W2:Y:S04]  /*7c750*/  LDL.LU R55, [R1+0x47c] ;  /* 0x00047c0001377983 */ /* 0x000ea80000300800 */
[----:B------:R-:W2:Y:S01]  /*7c760*/  LDL.LU.64 R58, [R1+0x48] ;  /* 0x00004800013a7983 */ /* 0x000ea20000300a00 */
[----:B----4-:R-:W-:Y:S06]  /*7c770*/  HMMA.16816.F32.BF16 R28, R40, R6, R28 ;  /* 0x00000006281c723c */ /* 0x010fec000004181c */
[----:B------:R-:W-:-:S02]  /*7c780*/  IMAD.MOV.U32 R2, RZ, RZ, R6 ;  /* 0x000000ffff027224 */ /* 0x000fc400078e0006 */
[----:B------:R-:W-:Y:S02]  /*7c790*/  IMAD.MOV.U32 R61, RZ, RZ, R7 ;  /* 0x000000ffff3d7224 */ /* 0x000fe400078e0007 */
[C---:B---3--:R-:W-:Y:S06]  /*7c7a0*/  HMMA.16816.F32.BF16 R4, R40.reuse, R14, R8 ;  /* 0x0000000e2804723c */ /* 0x048fec0000041808 */
[----:B------:R-:W-:Y:S01]  /*7c7b0*/  IMAD.MOV.U32 R60, RZ, RZ, R15 ;  /* 0x000000ffff3c7224 */ /* 0x000fe200078e000f */
[----:B--2---:R-:W-:Y:S06]  /*7c7c0*/  HMMA.16816.F32.BF16 R44, R40, R38, R44 ;  /* 0x00000026282c723c */ /* 0x004fec000004182c */
[----:B------:R-:W-:-:S02]  /*7c7d0*/  IMAD.MOV.U32 R3, RZ, RZ, R39 ;  /* 0x000000ffff037224 */ /* 0x000fc400078e0027 */
[----:B------:R-:W-:-:S15]  /*7c7e0*/  IMAD.MOV.U32 R0, RZ, RZ, R38 ;  /* 0x000000ffff007224 */ /* 0x000fde00078e0026 */
[----:B------:R-:W-:Y:S04]  /*7c7f0*/  STL.64 [R1+0x4c0], R44 ;  /* 0x0004c02c01007387 */ /* 0x000fe80000100a00 */
[----:B------:R0:W-:Y:S04]  /*7c800*/  STL.64 [R1+0x4c8], R46 ;  /* 0x0004c82e01007387 */ /* 0x0001e80000100a00 */
[----:B0-----:R-:W2:Y:S04]  /*7c810*/  LDL.LU.64 R46, [R1+0x6828] ;  /* 0x00682800012e7983 */ /* 0x001ea80000300a00 */
[----:B------:R-:W3:Y:S04]  /*7c820*/  LDL.LU.64 R44, [R1+0x6820] ;  /* 0x00682000012c7983 */ /* 0x000ee80000300a00 */
[----:B------:R-:W-:Y:S04]  /*7c830*/  STL [R1+0x66c4], R3 ;  /* 0x0066c40301007387 */ /* 0x000fe80000100800 */
[----:B------:R-:W-:Y:S04]  /*7c840*/  STL [R1+0x66c0], R0 ;  /* 0x0066c00001007387 */ /* 0x000fe80000100800 */
[----:B------:R-:W-:Y:S04]  /*7c850*/  STL.64 [R1+0x4b0], R28 ;  /* 0x0004b01c01007387 */ /* 0x000fe80000100a00 */
[----:B------:R-:W-:Y:S04]  /*7c860*/  STL.64 [R1+0x4b8], R30 ;  /* 0x0004b81e01007387 */ /* 0x000fe80000100a00 */
[----:B------:R-:W-:Y:S04]  /*7c870*/  STL [R1+0x66cc], R61 ;  /* 0x0066cc3d01007387 */ /* 0x000fe80000100800 */
[----:B------:R-:W-:Y:S04]  /*7c880*/  STL [R1+0x66c8], R2 ;  /* 0x0066c80201007387 */ /* 0x000fe80000100800 */
[----:B------:R-:W-:Y:S04]  /*7c890*/  STL.64 [R1+0x4a0], R4 ;  /* 0x0004a00401007387 */ /* 0x000fe80000100a00 */
[----:B------:R0:W-:Y:S02]  /*7c8a0*/  STL.64 [R1+0x4a8], R6 ;  /* 0x0004a80601007387 */ /* 0x0001e40000100a00 */
[----:B0-----:R-:W-:Y:S01]  /*7c8b0*/  HMMA.16816.F32.BF16 R4, R40, R50, R32 ;  /* 0x000000322804723c */ /* 0x001fe20000041820 */
[----:B------:R-:W-:Y:S01]  /*7c8c0*/  IMAD.MOV.U32 R0, RZ, RZ, R14 ;  /* 0x000000ffff007224 */ /* 0x000fe200078e000e */
[----:B------:R-:W-:Y:S04]  /*7c8d0*/  STL [R1+0x66d4], R60 ;  /* 0x0066d43c01007387 */ /* 0x000fe80000100800 */
[----:B------:R-:W-:-:S15]  /*7c8e0*/  STL [R1+0x66d0], R0 ;  /* 0x0066d00001007387 */ /* 0x000fde0000100800 */
[----:B------:R-:W-:-:S02]  /*7c8f0*/  NOP ;  /* 0x0000000000007918 */ /* 0x000fc40000000000 */
[----:B------:R-:W-:Y:S04]  /*7c900*/  STL.64 [R1+0x490], R4 ;  /* 0x0004900401007387 */ /* 0x000fe80000100a00 */
[----:B------:R0:W-:Y:S01]  /*7c910*/  STL.64 [R1+0x498], R6 ;  /* 0x0004980601007387 */ /* 0x0001e20000100a00 */
[----:B------:R-:W-:Y:S01]  /*7c920*/  MOV R3, R51 ;  /* 0x0000003300037202 */ /* 0x000fe20000000f00 */
[----:B------:R-:W-:Y:S02]  /*7c930*/  IMAD.MOV.U32 R2, RZ, RZ, R50 ;  /* 0x000000ffff027224 */ /* 0x000fe400078e0032 */
[----:B------:R-:W4:Y:S04]  /*7c940*/  LDL.LU R32, [R1+0x460] ;  /* 0x0004600001207983 */ /* 0x000f280000300800 */
[----:B------:R-:W4:Y:S01]  /*7c950*/  LDL.LU R33, [R1+0x464] ;  /* 0x0004640001217983 */ /* 0x000f220000300800 */
[C---:B0-----:R-:W-:Y:S03]  /*7c960*/  HMMA.16816.F32.BF16 R4, R40.reuse, R26, R16 ;  /* 0x0000001a2804723c */ /* 0x041fe60000041810 */
[----:B------:R-:W4:Y:S04]  /*7c970*/  LDL.LU R34, [R1+0x468] ;  /* 0x0004680001227983 */ /* 0x000f280000300800 */
[----:B------:R-:W4:Y:S04]  /*7c980*/  LDL.LU R35, [R1+0x46c] ;  /* 0x00046c0001237983 */ /* 0x000f280000300800 */
[----:B------:R-:W4:Y:S04]  /*7c990*/  LDL.LU.64 R50, [R1+0x38] ;  /* 0x0000380001327983 */ /* 0x000f280000300a00 */
        /* <DEDUP_REMOVED lines=10> */
[----:B------:R0:W-:Y:S04]  /*7ca40*/  STL.64 [R1+0x478], R6 ;  /* 0x0004780601007387 */ /* 0x0001e80000100a00 */
[----:B------:R-:W2:Y:S04]  /*7ca50*/  LDL.LU R52, [R1+0x420] ;  /* 0x0004200001347983 */ /* 0x000ea80000300800 */
[----:B------:R-:W2:Y:S04]  /*7ca60*/  LDL.LU R53, [R1+0x424] ;  /* 0x0004240001357983 */ /* 0x000ea80000300800 */
[----:B------:R-:W2:Y:S04]  /*7ca70*/  LDL.LU R54, [R1+0x428] ;  /* 0x0004280001367983 */ /* 0x000ea80000300800 */
[----:B------:R-:W2:Y:S04]  /*7ca80*/  LDL.LU R55, [R1+0x42c] ;  /* 0x00042c0001377983 */ /* 0x000ea80000300800 */
[----:B------:R-:W3:Y:S04]  /*7ca90*/  LDL.LU R28, [R1+0x450] ;  /* 0x00045000011c7983 */ /* 0x000ee80000300800 */
[----:B------:R-:W3:Y:S04]  /*7caa0*/  LDL.LU R29, [R1+0x454] ;  /* 0x00045400011d7983 */ /* 0x000ee80000300800 */
[----:B------:R-:W3:Y:S04]  /*7cab0*/  LDL.LU R30, [R1+0x458] ;  /* 0x00045800011e7983 */ /* 0x000ee80000300800 */
[----:B------:R-:W3:Y:S04]  /*7cac0*/  LDL.LU R31, [R1+0x45c] ;  /* 0x00045c00011f7983 */ /* 0x000ee80000300800 */
[----:B0-----:R-:W3:Y:S04]  /*7cad0*/  LDL.LU.64 R6, [R1+0x28] ;  /* 0x0000280001067983 */ /* 0x001ee80000300a00 */
[----:B------:R-:W2:Y:S04]  /*7cae0*/  LDL.LU R8, [R1+0x440] ;  /* 0x0004400001087983 */ /* 0x000ea80000300800 */
[----:B------:R-:W2:Y:S04]  /*7caf0*/  LDL.LU R9, [R1+0x444] ;  /* 0x0004440001097983 */ /* 0x000ea80000300800 */
[----:B------:R-:W2:Y:S04]  /*7cb00*/  LDL.LU R10, [R1+0x448] ;  /* 0x00044800010a7983 */ /* 0x000ea80000300800 */
        /* <DEDUP_REMOVED lines=8> */
[----:B------:R-:W2:Y:S04]  /*7cb90*/  LDL.LU.64 R58, [R1+0x8] ;  /* 0x00000800013a7983 */ /* 0x000ea80000300a00 */
[----:B------:R-:W-:Y:S04]  /*7cba0*/  STL [R1+0x66ec], R60 ;  /* 0x0066ec3c01007387 */ /* 0x000fe80000100800 */
[----:B------:R-:W-:Y:S01]  /*7cbb0*/  STL [R1+0x66e8], R2 ;  /* 0x0066e80201007387 */ /* 0x000fe20000100800 */
[----:B----4-:R-:W-:Y:S06]  /*7cbc0*/  HMMA.16816.F32.BF16 R24, R40, R50, R32 ;  /* 0x000000322818723c */ /* 0x010fec0000041820 */
[----:B------:R-:W-:-:S02]  /*7cbd0*/  IMAD.MOV.U32 R0, RZ, RZ, R50 ;  /* 0x000000ffff007224 */ /* 0x000fc400078e0032 */
[----:B------:R-:W-:-:S15]  /*7cbe0*/  IMAD.MOV.U32 R3, RZ, RZ, R51 ;  /* 0x000000ffff037224 */ /* 0x000fde00078e0033 */
        /* <DEDUP_REMOVED lines=17> */
[----:B------:R-:W4:Y:S01]  /*7cd00*/  LDL.LU R27, [R1+0x3fc] ;  /* 0x0003fc00011b7983 */ /* 0x000f220000300800 */
[C---:B---3--:R-:W-:Y:S03]  /*7cd10*/  HMMA.16816.F32.BF16 R28, R40.reuse, R6, R28 ;  /* 0x00000006281c723c */ /* 0x048fe6000004181c */
[----:B------:R-:W-:Y:S03]  /*7cd20*/  STL [R1+0x66f4], R3 ;  /* 0x0066f40301007387 */ /* 0x000fe60000100800 */
[----:B------:R-:W-:Y:S01]  /*7cd30*/  IMAD.MOV.U32 R2, RZ, RZ, R6 ;  /* 0x000000ffff027224 */ /* 0x000fe200078e0006 */
[----:B--2---:R-:W-:Y:S01]  /*7cd40*/  HMMA.16816.F32.BF16 R8, R40, R14, R8 ;  /* 0x0000000e2808723c */ /* 0x004fe20000041808 */
[----:B------:R-:W-:Y:S01]  /*7cd50*/  STL [R1+0x66f0], R0 ;  /* 0x0066f00001007387 */ /* 0x000fe20000100800 */
[----:B------:R-:W-:-:S14]  /*7cd60*/  IMAD.MOV.U32 R61, RZ, RZ, R7 ;  /* 0x000000ffff3d7224 */ /* 0x000fdc00078e0007 */
[----:B------:R-:W-:Y:S04]  /*7cd70*/  STL.64 [R1+0x450], R28 ;  /* 0x0004501c01007387 */ /* 0x000fe80000100a00 */
[----:B------:R0:W-:Y:S01]  /*7cd80*/  STL.64 [R1+0x458], R30 ;  /* 0x0004581e01007387 */ /* 0x0001e20000100a00 */
[----:B------:R-:W-:Y:S03]  /*7cd90*/  HMMA.16816.F32.BF16 R16, R40, R58, R16 ;  /* 0x0000003a2810723c */ /* 0x000fe60000041810 */
[----:B0-----:R-:W2:Y:S04]  /*7cda0*/  LDL.LU.64 R30, [R1+0x6818] ;  /* 0x00681800011e7983 */ /* 0x001ea80000300a00 */
[----:B------:R-:W3:Y:S04]  /*7cdb0*/  LDL.LU.64 R28, [R1+0x6810] ;  /* 0x00681000011c7983 */ /* 0x000ee80000300a00 */
[----:B------:R-:W3:Y:S04]  /*7cdc0*/  LDL.LU.64 R6, [R1+0x6808] ;  /* 0x0068080001067983 */ /* 0x000ee80000300a00 */
[----:B------:R-:W3:Y:S04]  /*7cdd0*/  LDL.LU.64 R4, [R1+0x6800] ;  /* 0x0068000001047983 */ /* 0x000ee80000300a00 */
[----:B------:R0:W-:Y:S01]  /*7cde0*/  STL [R1+0x66f8], R2 ;  /* 0x0066f80201007387 */ /* 0x0001e20000100800 */
[----:B------:R-:W-:-:S03]  /*7cdf0*/  IMAD.MOV.U32 R0, RZ, RZ, R14 ;  /* 0x000000ffff007224 */ /* 0x000fc600078e000e */
[----:B------:R-:W-:Y:S01]  /*7ce00*/  STL.64 [R1+0x440], R8 ;  /* 0x0004400801007387 */ /* 0x000fe20000100a00 */
[----:B------:R-:W-:-:S03]  /*7ce10*/  IMAD.MOV.U32 R60, RZ, RZ, R15 ;  /* 0x000000ffff3c7224 */ /* 0x000fc600078e000f */
[----:B------:R1:W-:Y:S01]  /*7ce20*/  STL.64 [R1+0x448], R10 ;  /* 0x0004480a01007387 */ /* 0x0003e20000100a00 */
[----:B------:R-:W-:Y:S02]  /*7ce30*/  IMAD.MOV.U32 R3, RZ, RZ, R59 ;  /* 0x000000ffff037224 */ /* 0x000fe400078e003b */
[----:B0-----:R-:W-:Y:S01]  /*7ce40*/  IMAD.MOV.U32 R2, RZ, RZ, R58 ;  /* 0x000000ffff027224 */ /* 0x001fe200078e003a */
[----:B-1----:R-:W3:Y:S04]  /*7ce50*/  LDL.LU.64 R10, [R1+0x67f8] ;  /* 0x0067f800010a7983 */ /* 0x002ee80000300a00 */
[----:B------:R-:W3:Y:S04]  /*7ce60*/  LDL.LU.64 R8, [R1+0x67f0] ;  /* 0x0067f00001087983 */ /* 0x000ee80000300a00 */
[----:B------:R-:W3:Y:S04]  /*7ce70*/  LDL.LU.64 R14, [R1+0x67e8] ;  /* 0x0067e800010e7983 */ /* 0x000ee80000300a00 */
[----:B------:R-:W3:Y:S04]  /*7ce80*/  LDL.LU.64 R12, [R1+0x67e0] ;  /* 0x0067e000010c7983 */ /* 0x000ee80000300a00 */
[----:B------:R-:W-:Y:S04]  /*7ce90*/  STL.64 [R1+0x430], R16 ;  /* 0x0004301001007387 */ /* 0x000fe80000100a00 */
[----:B------:R0:W-:Y:S04]  /*7cea0*/  STL.64 [R1+0x438], R18 ;  /* 0x0004381201007387 */ /* 0x0001e80000100a00 */
[----:B0-----:R-:W3:Y:S04]  /*7ceb0*/  LDL.LU.64 R18, [R1+0x67d8] ;  /* 0x0067d80001127983 */ /* 0x001ee80000300a00 */
[----:B------:R-:W3:Y:S04]  /*7cec0*/  LDL.LU.64 R16, [R1+0x67d0] ;  /* 0x0067d00001107983 */ /* 0x000ee80000300a00 */
[----:B------:R-:W4:Y:S04]  /*7ced0*/  LDL.LU.64 R58, [R1+0x67c8] ;  /* 0x0067c800013a7983 */ /* 0x000f280000300a00 */
[----:B------:R-:W2:Y:S01]  /*7cee0*/  LDL.LU.64 R56, [R1+0x67c0] ;  /* 0x0067c00001387983 */ /* 0x000ea20000300a00 */
[----:B----4-:R-:W-:-:S15]  /*7cef0*/  HMMA.16816.F32.BF16 R52, R40, R58, R52 ;  /* 0x0000003a2834723c */ /* 0x010fde0000041834 */
[----:B------:R-:W-:-:S08]  /*7cf00*/  NOP ;  /* 0x0000000000007918 */ /* 0x000fd00000000000 */
[----:B------:R-:W-:Y:S04]  /*7cf10*/  STL.64 [R1+0x420], R52 ;  /* 0x0004203401007387 */ /* 0x000fe80000100a00 */
[----:B------:R0:W-:Y:S04]  /*7cf20*/  STL.64 [R1+0x428], R54 ;  /* 0x0004283601007387 */ /* 0x0001e80000100a00 */
[----:B0-----:R-:W4:Y:S04]  /*7cf30*/  LDL.LU.64 R54, [R1+0x67b8] ;  /* 0x0067b80001367983 */ /* 0x001f280000300a00 */
[----:B------:R-:W3:Y:S04]  /*7cf40*/  LDL.LU.64 R52, [R1+0x67b0] ;  /* 0x0067b00001347983 */ /* 0x000ee80000300a00 */
[----:B------:R-:W-:Y:S04]  /*7cf50*/  STL.64 [R1+0x65a8], R58 ;  /* 0x0065a83a01007387 */ /* 0x000fe80000100a00 */
[----:B--2---:R0:W-:Y:S04]  /*7cf60*/  STL.64 [R1+0x65a0], R56 ;  /* 0x0065a03801007387 */ /* 0x0041e80000100a00 */
        /* <DEDUP_REMOVED lines=8> */
[----:B0-----:R-:W4:Y:S04]  /*7cff0*/  LDL.LU.64 R50, [R1+0x67a8] ;  /* 0x0067a80001327983 */ /* 0x001f280000300a00 */
[----:B------:R-:W2:Y:S04]  /*7d000*/  LDL.LU.64 R48, [R1+0x67a0] ;  /* 0x0067a00001307983 */ /* 0x000ea80000300a00 */
[----:B------:R-:W-:Y:S04]  /*7d010*/  STL.64 [R1+0x6598], R54 ;  /* 0x0065983601007387 */ /* 0x000fe80000100a00 */
[----:B---3--:R0:W-:Y:S04]  /*7d020*/  STL.64 [R1+0x6590], R52 ;  /* 0x0065903401007387 */ /* 0x0081e80000100a00 */
[----:B0-----:R-:W3:Y:S04]  /*7d030*/  LDL.LU R52, [R1+0x3c0] ;  /* 0x0003c00001347983 */ /* 0x001ee80000300800 */
[----:B------:R-:W3:Y:S04]  /*7d040*/  LDL.LU R53, [R1+0x3c4] ;  /* 0x0003c40001357983 */ /* 0x000ee80000300800 */
[----:B------:R-:W3:Y:S04]  /*7d050*/  LDL.LU R54, [R1+0x3c8] ;  /* 0x0003c80001367983 */ /* 0x000ee80000300800 */
[----:B------:R-:W3:Y:S01]  /*7d060*/  LDL.LU R55, [R1+0x3cc] ;  /* 0x0003cc0001377983 */ /* 0x000ee20000300800 */
        /* <DEDUP_REMOVED lines=23> */
[----:B------:R-:W3:Y:S04]  /*7d1e0*/  LDL.LU R35, [R1+0x3ec] ;  /* 0x0003ec0001237983 */ /* 0x000ee80000300800 */
[----:B------:R-:W-:Y:S01]  /*7d1f0*/  STL.64 [R1+0x6748], R30 ;  /* 0x0067481e01007387 */ /* 0x000fe20000100a00 */
[----:B---3--:R-:W-:-:S15]  /*7d200*/  HMMA.16816.F32.BF16 R32, R40, R30, R32 ;  /* 0x0000001e2820723c */ /* 0x008fde0000041820 */
[----:B------:R-:W-:-:S08]  /*7d210*/  NOP ;  /* 0x0000000000007918 */ /* 0x000fd00000000000 */
[----:B------:R-:W-:Y:S04]  /*7d220*/  STL.64 [R1+0x3e0], R32 ;  /* 0x0003e02001007387 */ /* 0x000fe80000100a00 */
[----:B------:R2:W-:Y:S02]  /*7d230*/  STL.64 [R1+0x3e8], R34 ;  /* 0x0003e82201007387 */ /* 0x0005e40000100a00 */
[----:B--2---:R-:W-:Y:S06]  /*7d240*/  HMMA.16816.F32.BF16 R32, R40, R26, R48 ;  /* 0x0000001a2820723c */ /* 0x004fec0000041830 */
[----:B------:R-:W-:Y:S04]  /*7d250*/  STL.64 [R1+0x6540], R26 ;  /* 0x0065401a01007387 */ /* 0x000fe80000100a00 */
[----:B----4-:R-:W-:-:S13]  /*7d260*/  STL.64 [R1+0x6538], R24 ;  /* 0x0065381801007387 */ /* 0x010fda0000100a00 */
[----:B------:R-:W-:Y:S04]  /*7d270*/  STL.64 [R1+0x3d0], R32 ;  /* 0x0003d02001007387 */ /* 0x000fe80000100a00 */
[----:B------:R0:W-:Y:S02]  /*7d280*/  STL.64 [R1+0x3d8], R34 ;  /* 0x0003d82201007387 */ /* 0x0001e40000100a00 */
[C---:B0-----:R-:W-:Y:S06]  /*7d290*/  HMMA.16816.F32.BF16 R32, R40.reuse, R22, R52 ;  /* 0x000000162820723c */ /* 0x041fec0000041834 */
[----:B------:R-:W-:Y:S01]  /*7d2a0*/  STL.64 [R1+0x6760], R22 ;  /* 0x0067601601007387 */ /* 0x000fe20000100a00 */
[----:B------:R-:W-:-:S15]  /*7d2b0*/  HMMA.16816.F32.BF16 R24, R40, R18, R56 ;  /* 0x000000122818723c */ /* 0x000fde0000041838 */
[----:B------:R-:W-:-:S01]  /*7d2c0*/  NOP ;  /* 0x0000000000007918 */ /* 0x000fc20000000000 */
[----:B------:R-:W-:Y:S04]  /*7d2d0*/  STL.64 [R1+0x3c0], R32 ;  /* 0x0003c02001007387 */ /* 0x000fe80000100a00 */
[----:B------:R-:W-:Y:S04]  /*7d2e0*/  STL.64 [R1+0x3c8], R34 ;  /* 0x0003c82201007387 */ /* 0x000fe80000100a00 */
[----:B------:R-:W-:Y:S04]  /*7d2f0*/  STL.64 [R1+0x6550], R18 ;  /* 0x0065501201007387 */ /* 0x000fe80000100a00 */
[----:B------:R0:W-:Y:S02]  /*7d300*/  STL.64 [R1+0x6548], R16 ;  /* 0x0065481001007387 */ /* 0x0001e40000100a00 */
[----:B0-----:R-:W-:Y:S02]  /*7d310*/  HMMA.16816.F32.BF16 R16, R40, R14, R36 ;  /* 0x0000000e2810723c */ /* 0x001fe40000041824 */
[----:B------:R-:W-:Y:S04]  /*7d320*/  STL.64 [R1+0x3b0], R24 ;  /* 0x0003b01801007387 */ /* 0x000fe80000100a00 */
[----:B------:R-:W-:Y:S04]  /*7d330*/  STL.64 [R1+0x3b8], R26 ;  /* 0x0003b81a01007387 */ /* 0x000fe80000100a00 */
[----:B------:R-:W2:-:S13]  /*7d340*/  LDL.LU R48, [R1+0x2b0] ;  /* 0x0002b00001307983 */ /* 0x000e9a0000300800 */
[----:B------:R-:W-:Y:S04]  /*7d350*/  STL.64 [R1+0x3a0], R16 ;  /* 0x0003a01001007387 */ /* 0x000fe80000100a00 */
[----:B------:R0:W-:Y:S04]  /*7d360*/  STL.64 [R1+0x3a8], R18 ;  /* 0x0003a81201007387 */ /* 0x0001e80000100a00 */
[----:B------:R-:W2:Y:S04]  /*7d370*/  LDL.LU R49, [R1+0x2b4] ;  /* 0x0002b40001317983 */ /* 0x000ea80000300800 */
[----:B------:R-:W3:Y:S04]  /*7d380*/  LDL.LU R50, [R1+0x2b8] ;  /* 0x0002b80001327983 */ /* 0x000ee80000300800 */
[----:B------:R-:W3:Y:S01]  /*7d390*/  LDL.LU R51, [R1+0x2bc] ;  /* 0x0002bc0001337983 */ /* 0x000ee20000300800 */
[----:B------:R-:W-:-:S02]  /*7d3a0*/  IMAD.MOV.U32 R34, RZ, RZ, R47 ;  /* 0x000000ffff227224 */ /* 0x000fc400078e002f */
[----:B------:R-:W-:Y:S01]  /*7d3b0*/  IMAD.MOV.U32 R35, RZ, RZ, R46 ;  /* 0x000000ffff237224 */ /* 0x000fe200078e002e */
[----:B------:R-:W4:Y:S01]  /*7d3c0*/  LDL.LU R36, [R1+0x390] ;  /* 0x0003900001247983 */ /* 0x000f220000300800 */
[----:B0-----:R-:W-:Y:S02]  /*7d3d0*/  IMAD.MOV.U32 R18, RZ, RZ, R29 ;  /* 0x000000ffff127224 */ /* 0x001fe400078e001d */
[----:B------:R-:W-:Y:S01]  /*7d3e0*/  IMAD.MOV.U32 R19, RZ, RZ, R28 ;  /* 0x000000ffff137224 */ /* 0x000fe200078e001c */
[----:B------:R-:W4:Y:S04]  /*7d3f0*/  LDL.LU R37, [R1+0x394] ;  /* 0x0003940001257983 */ /* 0x000f280000300800 */
[----:B------:R-:W4:Y:S04]  /*7d400*/  LDL.LU R38, [R1+0x398] ;  /* 0x0003980001267983 */ /* 0x000f280000300800 */
[----:B------:R-:W4:Y:S04]  /*7d410*/  LDL.LU R39, [R1+0x39c] ;  /* 0x00039c0001277983 */ /* 0x000f280000300800 */
[----:B---3--:R-:W-:Y:S04]  /*7d420*/  STL.64 [R1+0x6710], R50 ;  /* 0x0067103201007387 */ /* 0x008fe80000100a00 */
[----:B--2---:R-:W-:Y:S04]  /*7d430*/  STL.64 [R1+0x6708], R48 ;  /* 0x0067083001007387 */ /* 0x004fe80000100a00 */
[----:B------:R-:W-:Y:S04]  /*7d440*/  STL.64 [R1+0x6718], R34 ;  /* 0x0067182201007387 */ /* 0x000fe80000100a00 */
[----:B------:R4:W-:Y:S04]  /*7d450*/  STL.64 [R1+0x6720], R18 ;  /* 0x0067201201007387 */ /* 0x0009e80000100a00 */
[----:B------:R-:W2:Y:S04]  /*7d460*/  LDL.LU R24, [R1+0x2c0] ;  /* 0x0002c00001187983 */ /* 0x000ea80000300800 */
[----:B------:R-:W2:Y:S04]  /*7d470*/  LDL.LU R25, [R1+0x2c4] ;  /* 0x0002c40001197983 */ /* 0x000ea80000300800 */
[----:B------:R-:W3:Y:S04]  /*7d480*/  LDL.LU R26, [R1+0x2c8] ;  /* 0x0002c800011a7983 */ /* 0x000ee80000300800 */
[----:B------:R-:W3:Y:S01]  /*7d490*/  LDL.LU R27, [R1+0x2cc] ;  /* 0x0002cc00011b7983 */ /* 0x000ee20000300800 */
[----:B------:R-:W-:Y:S01]  /*7d4a0*/  IMAD.MOV.U32 R58, RZ, RZ, R21 ;  /* 0x000000ffff3a7224 */ /* 0x000fe200078e0015 */
[----:B------:R-:W-:Y:S01]  /*7d4b0*/  MOV R59, R20 ;  /* 0x00000014003b7202 */ /* 0x000fe20000000f00 */
[----:B----4-:R-:W-:Y:S01]  /*7d4c0*/  HMMA.16816.F32.BF16 R16, R40, R10, R36 ;  /* 0x0000000a2810723c */ /* 0x010fe20000041824 */
[----:B------:R-:W-:-:S02]  /*7d4d0*/  IMAD.MOV.U32 R50, RZ, RZ, R4 ;  /* 0x000000ffff327224 */ /* 0x000fc400078e0004 */
[----:B------:R-:W-:Y:S01]  /*7d4e0*/  IMAD.MOV.U32 R51, RZ, RZ, R5 ;  /* 0x000000ffff337224 */ /* 0x000fe200078e0005 */
[----:B---3--:R-:W-:Y:S04]  /*7d4f0*/  STL.64 [R1+0x6730], R26 ;  /* 0x0067301a01007387 */ /* 0x008fe80000100a00 */
[----:B--2---:R-:W-:Y:S04]  /*7d500*/  STL.64 [R1+0x6728], R24 ;  /* 0x0067281801007387 */ /* 0x004fe80000100a00 */
[----:B------:R-:W-:Y:S04]  /*7d510*/  STL.64 [R1+0x6768], R58 ;  /* 0x0067683a01007387 */ /* 0x000fe80000100a00 */
[----:B------:R-:W2:Y:S04]  /*7d520*/  LDL.LU R52, [R1+0x2a0] ;  /* 0x0002a00001347983 */ /* 0x000ea80000300800 */
[----:B------:R-:W2:Y:S04]  /*7d530*/  LDL.LU R53, [R1+0x2a4] ;  /* 0x0002a40001357983 */ /* 0x000ea80000300800 */
[----:B------:R-:W2:Y:S04]  /*7d540*/  LDL.LU R54, [R1+0x2a8] ;  /* 0x0002a80001367983 */ /* 0x000ea80000300800 */
[----:B------:R-:W2:Y:S04]  /*7d550*/  LDL.LU R55, [R1+0x2ac] ;  /* 0x0002ac0001377983 */ /* 0x000ea80000300800 */
        /* <DEDUP_REMOVED lines=10> */
[----:B------:R-:W2:Y:S04]  /*7d600*/  LDL.LU R20, [R1+0x370] ;  /* 0x0003700001147983 */ /* 0x000ea80000300800 */
[----:B------:R-:W-:Y:S04]  /*7d610*/  STL.64 [R1+0x390], R16 ;  /* 0x0003901001007387 */ /* 0x000fe80000100a00 */
[----:B------:R0:W-:Y:S04]  /*7d620*/  STL.64 [R1+0x398], R18 ;  /* 0x0003981201007387 */ /* 0x0001e80000100a00 */
[----:B------:R-:W2:Y:S04]  /*7d630*/  LDL.LU R21, [R1+0x374] ;  /* 0x0003740001157983 */ /* 0x000ea80000300800 */
[----:B------:R-:W2:Y:S04]  /*7d640*/  LDL.LU R22, [R1+0x378] ;  /* 0x0003780001167983 */ /* 0x000ea80000300800 */
[----:B------:R-:W2:Y:S04]  /*7d650*/  LDL.LU R23, [R1+0x37c] ;  /* 0x00037c0001177983 */ /* 0x000ea80000300800 */
[----:B------:R-:W2:Y:S04]  /*7d660*/  LDL.LU.64 R46, [R1+0x148] ;  /* 0x00014800012e7983 */ /* 0x000ea80000300a00 */
[----:B------:R-:W3:Y:S04]  /*7d670*/  LDL.LU R36, [R1+0x300] ;  /* 0x0003000001247983 */ /* 0x000ee80000300800 */
[----:B------:R-:W3:Y:S04]  /*7d680*/  LDL.LU R37, [R1+0x304] ;  /* 0x0003040001257983 */ /* 0x000ee80000300800 */
[----:B------:R-:W3:Y:S04]  /*7d690*/  LDL.LU R38, [R1+0x308] ;  /* 0x0003080001267983 */ /* 0x000ee80000300800 */
[----:B------:R-:W3:Y:S04]  /*7d6a0*/  LDL.LU R39, [R1+0x30c] ;  /* 0x00030c0001277983 */ /* 0x000ee80000300800 */
[----:B------:R-:W3:Y:S04]  /*7d6b0*/  LDL.LU R28, [R1+0x330] ;  /* 0x00033000011c7983 */ /* 0x000ee80000300800 */
[----:B------:R-:W3:Y:S01]  /*7d6c0*/  LDL.LU R29, [R1+0x334] ;  /* 0x00033400011d7983 */ /* 0x000ee20000300800 */
[----:B0-----:R-:W-:-:S03]  /*7d6d0*/  IMAD.MOV.U32 R18, RZ, RZ, R8 ;  /* 0x000000ffff127224 */ /* 0x001fc600078e0008 */
[----:B------:R-:W3:Y:S01]  /*7d6e0*/  LDL.LU R30, [R1+0x338] ;  /* 0x00033800011e7983 */ /* 0x000ee20000300800 */
[----:B------:R-:W-:-:S03]  /*7d6f0*/  IMAD.MOV.U32 R19, RZ, RZ, R9 ;  /* 0x000000ffff137224 */ /* 0x000fc600078e0009 */
        /* <DEDUP_REMOVED lines=13> */
[----:B------:R-:W-:Y:S01]  /*7d7d0*/  STL.64 [R1+0x65c8], R10 ;  /* 0x0065c80a01007387 */ /* 0x000fe20000100a00 */
[C---:B----4-:R-:W-:Y:S06]  /*7d7e0*/  HMMA.16816.F32.BF16 R56, R40.reuse, R6, R56 ;  /* 0x000000062838723c */ /* 0x050fec0000041838 */
[----:B--2---:R-:W-:Y:S01]  /*7d7f0*/  HMMA.16816.F32.BF16 R20, R40, R46, R20 ;  /* 0x0000002e2814723c */ /* 0x004fe20000041814 */
[----:B---3--:R-:W-:-:S15]  /*7d800*/  STL.64 [R1+0x65c0], R8 ;  /* 0x0065c00801007387 */ /* 0x008fde0000100a00 */
[----:B------:R-:W-:-:S01]  /*7d810*/  NOP ;  /* 0x0000000000007918 */ /* 0x000fc20000000000 */
[----:B------:R-:W-:Y:S04]  /*7d820*/  STL.64 [R1+0x380], R56 ;  /* 0x0003803801007387 */ /* 0x000fe80000100a00 */
[----:B------:R0:W-:Y:S04]  /*7d830*/  STL.64 [R1+0x388], R58 ;  /* 0x0003883a01007387 */ /* 0x0001e80000100a00 */
[----:B0-----:R-:W2:Y:S04]  /*7d840*/  LDL.LU.64 R58, [R1+0x6768] ;  /* 0x00676800013a7983 */ /* 0x001ea80000300a00 */
[----:B------:R-:W-:Y:S04]  /*7d850*/  STL.64 [R1+0x65d8], R6 ;  /* 0x0065d80601007387 */ /* 0x000fe80000100a00 */
[----:B------:R0:W-:Y:S04]  /*7d860*/  STL.64 [R1+0x65d0], R4 ;  /* 0x0065d00401007387 */ /* 0x0001e80000100a00 */
[----:B0-----:R-:W3:Y:S04]  /*7d870*/  LDL.LU R4, [R1+0x2e0] ;  /* 0x0002e00001047983 */ /* 0x001ee80000300800 */
[----:B------:R-:W3:Y:S04]  /*7d880*/  LDL.LU R5, [R1+0x2e4] ;  /* 0x0002e40001057983 */ /* 0x000ee80000300800 */
[----:B------:R-:W3:Y:S04]  /*7d890*/  LDL.LU R6, [R1+0x2e8] ;  /* 0x0002e80001067983 */ /* 0x000ee80000300800 */
[----:B------:R-:W3:Y:S04]  /*7d8a0*/  LDL.LU R7, [R1+0x2ec] ;  /* 0x0002ec0001077983 */ /* 0x000ee80000300800 */
[----:B------:R0:W-:Y:S04]  /*7d8b0*/  STL.64 [R1+0x370], R20 ;  /* 0x0003701401007387 */ /* 0x0001e80000100a00 */
[----:B------:R1:W-:Y:S01]  /*7d8c0*/  STL.64 [R1+0x378], R22 ;  /* 0x0003781601007387 */ /* 0x0003e20000100a00 */
[----:B0-----:R-:W-:-:S02]  /*7d8d0*/  IMAD.MOV.U32 R21, RZ, RZ, R46 ;  /* 0x000000ffff157224 */ /* 0x001fc400078e002e */
[----:B------:R-:W-:Y:S01]  /*7d8e0*/  IMAD.MOV.U32 R20, RZ, RZ, R47 ;  /* 0x000000ffff147224 */ /* 0x000fe200078e002f */
[----:B-1----:R-:W4:Y:S04]  /*7d8f0*/  LDL.LU.64 R22, [R1+0x6760] ;  /* 0x0067600001167983 */ /* 0x002f280000300a00 */
[----:B------:R-:W2:Y:S01]  /*7d900*/  LDL.LU.64 R46, [R1+0x6758] ;  /* 0x00675800012e7983 */ /* 0x000ea20000300a00 */
[----:B------:R-:W-:Y:S02]  /*7d910*/  IMAD.MOV.U32 R10, RZ, RZ, R45 ;  /* 0x000000ffff0a7224 */ /* 0x000fe400078e002d */
[----:B------:R-:W-:Y:S02]  /*7d920*/  IMAD.MOV.U32 R11, RZ, RZ, R44 ;  /* 0x000000ffff0b7224 */ /* 0x000fe400078e002c */
[----:B------:R-:W3:Y:S04]  /*7d930*/  LDL.LU.64 R44, [R1+0x6750] ;  /* 0x00675000012c7983 */ /* 0x000ee80000300a00 */
[----:B----4-:R3:W-:Y:S04]  /*7d940*/  STL.64 [R1+0x65e8], R22 ;  /* 0x0065e81601007387 */ /* 0x0107e80000100a00 */
[----:B------:R-:W-:Y:S01]  /*7d950*/  STL.64 [R1+0x65e0], R20 ;  /* 0x0065e01401007387 */ /* 0x000fe20000100a00 */
[----:B--2---:R-:W-:Y:S03]  /*7d960*/  HMMA.16816.F32.BF16 R40, R40, R46, R28 ;  /* 0x0000002e2828723c */ /* 0x004fe6000004181c */
[----:B------:R-:W2:Y:S04]  /*7d970*/  LDL.LU.64 R30, [R1+0x6748] ;  /* 0x00674800011e7983 */ /* 0x000ea80000300a00 */
[----:B------:R-:W-:-:S02]  /*7d980*/  IMAD.MOV.U32 R29, RZ, RZ, R46 ;  /* 0x000000ffff1d7224 */ /* 0x000fc400078e002e */
[----:B------:R-:W-:Y:S02]  /*7d990*/  IMAD.MOV.U32 R28, RZ, RZ, R47 ;  /* 0x000000ffff1c7224 */ /* 0x000fe400078e002f */
[----:B---3--:R-:W-:Y:S02]  /*7d9a0*/  IMAD.MOV.U32 R22, RZ, RZ, R45 ;  /* 0x000000ffff167224 */ /* 0x008fe400078e002d */
[----:B------:R-:W-:-:S10]  /*7d9b0*/  IMAD.MOV.U32 R23, RZ, RZ, R44 ;  /* 0x000000ffff177224 */ /* 0x000fd400078e002c */
[----:B------:R0:W-:Y:S04]  /*7d9c0*/  STL.64 [R1+0x330], R40 ;  /* 0x0003302801007387 */ /* 0x0001e80000100a00 */
[----:B------:R1:W-:Y:S04]  /*7d9d0*/  STL.64 [R1+0x338], R42 ;  /* 0x0003382a01007387 */ /* 0x0003e80000100a00 */
[----:B------:R-:W3:Y:S04]  /*7d9e0*/  LDL.LU.64 R46, [R1+0x6740] ;  /* 0x00674000012e7983 */ /* 0x000ee80000300a00 */
[----:B------:R-:W3:Y:S04]  /*7d9f0*/  LDL.LU.64 R44, [R1+0x6738] ;  /* 0x00673800012c7983 */ /* 0x000ee80000300a00 */
[----:B0-----:R-:W4:Y:S04]  /*7da00*/  LDL.LU R40, [R1+0x2f0] ;  /* 0x0002f00001287983 */ /* 0x001f280000300800 */
[----:B------:R-:W4:Y:S04]  /*7da10*/  LDL.LU R41, [R1+0x2f4] ;  /* 0x0002f40001297983 */ /* 0x000f280000300800 */
[----:B-1----:R-:W4:Y:S04]  /*7da20*/  LDL.LU R42, [R1+0x2f8] ;  /* 0x0002f800012a7983 */ /* 0x002f280000300800 */
[----:B------:R-:W4:Y:S04]  /*7da30*/  LDL.LU R43, [R1+0x2fc] ;  /* 0x0002fc00012b7983 */ /* 0x000f280000300800 */
[----:B--2---:R0:W-:Y:S04]  /*7da40*/  STL.64 [R1+0x65f8], R30 ;  /* 0x0065f81e01007387 */ /* 0x0041e80000100a00 */
[----:B------:R-:W-:Y:S04]  /*7da50*/  STL.64 [R1+0x65f0], R28 ;  /* 0x0065f01c01007387 */ /* 0x000fe80000100a00 */
[----:B0-----:R-:W2:Y:S04]  /*7da60*/  LDL.LU R30, [R1+0x108] ;  /* 0x00010800011e7983 */ /* 0x001ea80000300800 */
[----:B------:R-:W2:Y:S01]  /*7da70*/  LDL.LU R31, [R1+0x10c] ;  /* 0x00010c00011f7983 */ /* 0x000ea20000300800 */
[C---:B---3--:R-:W-:Y:S03]  /*7da80*/  HMMA.16816.F32.BF16 R16, R44.reuse, R18, R24 ;  /* 0x000000122c10723c */ /* 0x048fe60000041818 */
[----:B------:R-:W3:Y:S04]  /*7da90*/  LDL.LU.64 R26, [R1+0x6730] ;  /* 0x00673000011a7983 */ /* 0x000ee80000300a00 */
[----:B------:R-:W3:Y:S01]  /*7daa0*/  LDL.LU.64 R24, [R1+0x6728] ;  /* 0x0067280001187983 */ /* 0x000ee20000300a00 */
[----:B------:R-:W-:-:S15]  /*7dab0*/  HMMA.16816.F32.BF16 R48, R44, R50, R32 ;  /* 0x000000322c30723c */ /* 0x000fde0000041820 */
[----:B------:R-:W-:Y:S04]  /*7dac0*/  STL.64 [R1+0x320], R16 ;  /* 0x0003201001007387 */ /* 0x000fe80000100a00 */
[----:B------:R0:W-:Y:S04]  /*7dad0*/  STL.64 [R1+0x328], R18 ;  /* 0x0003281201007387 */ /* 0x0001e80000100a00 */
[----:B0-----:R-:W3:Y:S04]  /*7dae0*/  LDL.LU.64 R18, [R1+0x6720] ;  /* 0x0067200001127983 */ /* 0x001ee80000300a00 */
[----:B------:R-:W3:Y:S04]  /*7daf0*/  LDL.LU.64 R34, [R1+0x6718] ;  /* 0x0067180001227983 */ /* 0x000ee80000300a00 */
[----:B------:R-:W-:Y:S04]  /*7db00*/  STL.64 [R1+0x310], R48 ;  /* 0x0003103001007387 */ /* 0x000fe80000100a00 */
[----:B------:R0:W-:Y:S04]  /*7db10*/  STL.64 [R1+0x318], R50 ;  /* 0x0003183201007387 */ /* 0x0001e80000100a00 */
[----:B0-----:R-:W3:Y:S04]  /*7db20*/  LDL.LU.64 R50, [R1+0x6710] ;  /* 0x0067100001327983 */ /* 0x001ee80000300a00 */
[----:B------:R-:W3:Y:S01]  /*7db30*/  LDL.LU.64 R48, [R1+0x6708] ;  /* 0x0067080001307983 */ /* 0x000ee20000300a00 */
[C---:B--2---:R-:W-:Y:S03]  /*7db40*/  HMMA.16816.F32.BF16 R28, R44.reuse, R30, R36 ;  /* 0x0000001e2c1c723c */ /* 0x044fe60000041824 */
[----:B------:R-:W2:Y:S03]  /*7db50*/  LDL.LU.64 R38, [R1+0x6700] ;  /* 0x0067000001267983 */ /* 0x000ea60000300a00 */
[C---:B----4-:R-:W-:Y:S06]  /*7db60*/  HMMA.16816.F32.BF16 R20, R44.reuse, R22, R40 ;  /* 0x000000162c14723c */ /* 0x050fec0000041828 */
[C---:B------:R-:W-:Y:S11]  /*7db70*/  HMMA.16816.F32.BF16 R4, R44.reuse, R10, R4 ;  /* 0x0000000a2c04723c */ /* 0x040ff60000041804 */
[----:B------:R-:W-:Y:S04]  /*7db80*/  STL.64 [R1+0x300], R28 ;  /* 0x0003001c01007387 */ /* 0x000fe80000100a00 */
[----:B------:R-:W-:Y:S04]  /*7db90*/  STL.64 [R1+0x308], R30 ;  /* 0x0003081e01007387 */ /* 0x000fe80000100a00 */
[----:B------:R-:W-:Y:S04]  /*7dba0*/  STL.64 [R1+0x2f0], R20 ;  /* 0x0002f01401007387 */ /* 0x000fe80000100a00 */
[----:B------:R-:W-:Y:S04]  /*7dbb0*/  STL.64 [R1+0x2f8], R22 ;  /* 0x0002f81601007387 */ /* 0x000fe80000100a00 */
[----:B------:R-:W-:Y:S04]  /*7dbc0*/  STL.64 [R1+0x2e0], R4 ;  /* 0x0002e00401007387 */ /* 0x000fe80000100a00 */
[----:B------:R2:W-:Y:S01]  /*7dbd0*/  STL.64 [R1+0x2e8], R6 ;  /* 0x0002e80601007387 */ /* 0x0005e20000100a00 */
[C---:B---3--:R-:W-:Y:S06]  /*7dbe0*/  HMMA.16816.F32.BF16 R12, R44.reuse, R18, R12 ;  /* 0x000000122c0c723c */ /* 0x048fec000004180c */
[----:B------:R-:W-:-:S15]  /*7dbf0*/  HMMA.16816.F32.BF16 R8, R44, R34, R24 ;  /* 0x000000222c08723c */ /* 0x000fde0000041818 */
[----:B------:R-:W-:-:S02]  /*7dc00*/  NOP ;  /* 0x0000000000007918 */ /* 0x000fc40000000000 */
[----:B------:R-:W-:Y:S04]  /*7dc10*/  STL.64 [R1+0x2d0], R12 ;  /* 0x0002d00c01007387 */ /* 0x000fe80000100a00 */
[----:B------:R-:W-:Y:S04]  /*7dc20*/  STL.64 [R1+0x2d8], R14 ;  /* 0x0002d80e01007387 */ /* 0x000fe80000100a00 */
[----:B------:R-:W3:Y:S04]  /*7dc30*/  LDL.LU R36, [R1+0x180] ;  /* 0x0001800001247983 */ /* 0x000ee80000300800 */
[----:B------:R-:W-:Y:S04]  /*7dc40*/  STL.64 [R1+0x2c0], R8 ;  /* 0x0002c00801007387 */ /* 0x000fe80000100a00 */
[----:B------:R-:W-:Y:S01]  /*7dc50*/  STL.64 [R1+0x2c8], R10 ;  /* 0x0002c80a01007387 */ /* 0x000fe20000100a00 */
[----:B--2---:R-:W-:-:S15]  /*7dc60*/  HMMA.16816.F32.BF16 R4, R44, R38, R48 ;  /* 0x000000262c04723c */ /* 0x004fde0000041830 */
[----:B------:R-:W-:-:S08]  /*7dc70*/  NOP ;  /* 0x0000000000007918 */ /* 0x000fd00000000000 */
[----:B------:R-:W-:Y:S04]  /*7dc80*/  STL.64 [R1+0x2b0], R4 ;  /* 0x0002b00401007387 */ /* 0x000fe80000100a00 */
[----:B------:R0:W-:Y:S04]  /*7dc90*/  STL.64 [R1+0x2b8], R6 ;  /* 0x0002b80601007387 */ /* 0x0001e80000100a00 */
[----:B------:R-:W3:Y:S04]  /*7dca0*/  LDL.LU R37, [R1+0x184] ;  /* 0x0001840001257983 */ /* 0x000ee80000300800 */
[----:B------:R-:W2:Y:S04]  /*7dcb0*/  LDL.LU R38, [R1+0x188] ;  /* 0x0001880001267983 */ /* 0x000ea80000300800 */
[----:B------:R-:W2:Y:S01]  /*7dcc0*/  LDL.LU R39, [R1+0x18c] ;  /* 0x00018c0001277983 */ /* 0x000ea20000300800 */
[----:B0-----:R-:W-:Y:S07]  /*7dcd0*/  HMMA.16816.F32.BF16 R4, R44, R58, R52 ;  /* 0x0000003a2c04723c */ /* 0x001fee0000041834 */
[----:B------:R-:W-:-:S02]  /*7dce0*/  IMAD.MOV.U32 R58, RZ, RZ, R2 ;  /* 0x000000ffff3a7224 */ /* 0x000fc400078e0002 */
[----:B------:R-:W-:Y:S01]  /*7dcf0*/  IMAD.MOV.U32 R59, RZ, RZ, R3 ;  /* 0x000000ffff3b7224 */ /* 0x000fe200078e0003 */
[----:B--2---:R-:W-:Y:S04]  /*7dd00*/  STL.64 [R1+0x6608], R38 ;  /* 0x0066082601007387 */ /* 0x004fe80000100a00 */
[----:B---3--:R-:W-:Y:S04]  /*7dd10*/  STL.64 [R1+0x6600], R36 ;  /* 0x0066002401007387 */ /* 0x008fe80000100a00 */
[----:B------:R-:W2:Y:S05]  /*7dd20*/  LDL.LU R2, [R1+0x66f8] ;  /* 0x0066f80001027983 */ /* 0x000eaa0000300800 */
[----:B------:R0:W-:Y:S04]  /*7dd30*/  STL.64 [R1+0x2a0], R4 ;  /* 0x0002a00401007387 */ /* 0x0001e80000100a00 */
[----:B------:R1:W-:Y:S04]  /*7dd40*/  STL.64 [R1+0x2a8], R6 ;  /* 0x0002a80601007387 */ /* 0x0003e80000100a00 */
[----:B------:R-:W3:Y:S04]  /*7dd50*/  LDL.LU R3, [R1+0x66f4] ;  /* 0x0066f40001037983 */ /* 0x000ee80000300800 */
[----:B------:R-:W-:Y:S04]  /*7dd60*/  STL.64 [R1+0x6610], R58 ;  /* 0x0066103a01007387 */ /* 0x000fe80000100a00 */
        /* <DEDUP_REMOVED lines=8> */
[----:B------:R-:W4:Y:S04]  /*7ddf0*/  LDL.LU R0, [R1+0x66f0] ;  /* 0x0066f00001007983 */ /* 0x000f280000300800 */
[----:B------:R-:W2:Y:S04]  /*7de00*/  LDL.LU R60, [R1+0x66ec] ;  /* 0x0066ec00013c7983 */ /* 0x000ea80000300800 */
[----:B------:R2:W-:Y:S04]  /*7de10*/  STL.64 [R1+0x6628], R10 ;  /* 0x0066280a01007387 */ /* 0x0005e80000100a00 */
[----:B0-----:R-:W3:Y:S04]  /*7de20*/  LDL.LU R4, [R1+0x210] ;  /* 0x0002100001047983 */ /* 0x001ee80000300800 */
[----:B------:R-:W3:Y:S04]  /*7de30*/  LDL.LU R5, [R1+0x214] ;  /* 0x0002140001057983 */ /* 0x000ee80000300800 */
[----:B-1----:R-:W4:Y:S04]  /*7de40*/  LDL.LU R6, [R1+0x218] ;  /* 0x0002180001067983 */ /* 0x002f280000300800 */
[----:B------:R-:W4:Y:S01]  /*7de50*/  LDL.LU R7, [R1+0x21c] ;  /* 0x00021c0001077983 */ /* 0x000f220000300800 */
[----:B------:R-:W-:Y:S01]  /*7de60*/  IMAD.MOV.U32 R22, RZ, RZ, R2 ;  /* 0x000000ffff167224 */ /* 0x000fe200078e0002 */
[----:B------:R-:W-:-:S02]  /*7de70*/  MOV R23, R61 ;  /* 0x0000003d00177202 */ /* 0x000fc40000000f00 */
[----:B----4-:R0:W-:Y:S04]  /*7de80*/  STL.64 [R1+0x6638], R6 ;  /* 0x0066380601007387 */ /* 0x0101e80000100a00 */
[----:B---3--:R-:W-:Y:S04]  /*7de90*/  STL.64 [R1+0x6630], R4 ;  /* 0x0066300401007387 */ /* 0x008fe80000100a00 */
[----:B------:R-:W3:Y:S04]  /*7dea0*/  LDL.LU R2, [R1+0x66e8] ;  /* 0x0066e80001027983 */ /* 0x000ee80000300800 */
[----:B------:R-:W0:Y:S04]  /*7deb0*/  LDL.LU R61, [R1+0x66e4] ;  /* 0x0066e400013d7983 */ /* 0x000e280000300800 */
[----:B------:R1:W-:Y:S04]  /*7dec0*/  STL.64 [R1+0x6640], R22 ;  /* 0x0066401601007387 */ /* 0x0003e80000100a00 */
        /* <DEDUP_REMOVED lines=10> */
[----:B------:R-:W3:Y:S04]  /*7df70*/  LDL.LU R0, [R1+0x66e0] ;  /* 0x0066e00001007983 */ /* 0x000ee80000300800 */
[----:B------:R-:W4:Y:S04]  /*7df80*/  LDL.LU R3, [R1+0x66dc] ;  /* 0x0066dc0001037983 */ /* 0x000f280000300800 */
[----:B------:R4:W-:Y:S04]  /*7df90*/  STL.64 [R1+0x6658], R38 ;  /* 0x0066582601007387 */ /* 0x0009e80000100a00 */
[----:B------:R-:W2:Y:S04]  /*7dfa0*/  LDL.LU R2, [R1+0x66d8] ;  /* 0x0066d80001027983 */ /* 0x000ea80000300800 */
[----:B------:R-:W4:Y:S04]  /*7dfb0*/  LDL.LU R60, [R1+0x66d4] ;  /* 0x0066d400013c7983 */ /* 0x000f280000300800 */
[----:B------:R4:W-:Y:S04]  /*7dfc0*/  STL.64 [R1+0x6660], R14 ;  /* 0x0066600e01007387 */ /* 0x0009e80000100a00 */
[----:B------:R-:W2:Y:S04]  /*7dfd0*/  LDL.LU R8, [R1+0x240] ;  /* 0x0002400001087983 */ /* 0x000ea80000300800 */
[----:B------:R-:W2:Y:S04]  /*7dfe0*/  LDL.LU R9, [R1+0x244] ;  /* 0x0002440001097983 */ /* 0x000ea80000300800 */
[----:B------:R-:W4:Y:S04]  /*7dff0*/  LDL.LU R10, [R1+0x248] ;  /* 0x00024800010a7983 */ /* 0x000f280000300800 */
[----:B------:R-:W4:Y:S01]  /*7e000*/  LDL.LU R11, [R1+0x24c] ;  /* 0x00024c00010b7983 */ /* 0x000f220000300800 */
[----:B0-----:R-:W-:-:S02]  /*7e010*/  IMAD.MOV.U32 R7, RZ, RZ, R61 ;  /* 0x000000ffff077224 */ /* 0x001fc400078e003d */
[----:B---3--:R-:W-:Y:S01]  /*7e020*/  IMAD.MOV.U32 R6, RZ, RZ, R0 ;  /* 0x000000ffff067224 */ /* 0x008fe200078e0000 */
[----:B----4-:R-:W-:Y:S04]  /*7e030*/  STL.64 [R1+0x6670], R10 ;  /* 0x0066700a01007387 */ /* 0x010fe80000100a00 */
[----:B--2---:R-:W-:Y:S04]  /*7e040*/  STL.64 [R1+0x6668], R8 ;  /* 0x0066680801007387 */ /* 0x004fe80000100a00 */
[----:B------:R-:W2:Y:S04]  /*7e050*/  LDL.LU R0, [R1+0x66d0] ;  /* 0x0066d00001007983 */ /* 0x000ea80000300800 */
[----:B------:R-:W3:Y:S04]  /*7e060*/  LDL.LU R61, [R1+0x66cc] ;  /* 0x0066cc00013d7983 */ /* 0x000ee80000300800 */
[----:B------:R0:W-:Y:S04]  /*7e070*/  STL.64 [R1+0x6678], R6 ;  /* 0x0066780601007387 */ /* 0x0001e80000100a00 */
[----:B------:R-:W4:Y:S04]  /*7e080*/  LDL.LU R20, [R1+0x250] ;  /* 0x0002500001147983 */ /* 0x000f280000300800 */
[----:B------:R-:W4:Y:S04]  /*7e090*/  LDL.LU R21, [R1+0x254] ;  /* 0x0002540001157983 */ /* 0x000f280000300800 */
[----:B-1----:R-:W2:Y:S04]  /*7e0a0*/  LDL.LU R22, [R1+0x258] ;  /* 0x0002580001167983 */ /* 0x002ea80000300800 */
[----:B------:R-:W2:Y:S01]  /*7e0b0*/  LDL.LU R23, [R1+0x25c] ;  /* 0x00025c0001177983 */ /* 0x000ea20000300800 */
[----:B------:R-:W-:-:S02]  /*7e0c0*/  IMAD.MOV.U32 R30, RZ, RZ, R2 ;  /* 0x000000ffff1e7224 */ /* 0x000fc400078e0002 */
[----:B------:R-:W-:Y:S01]  /*7e0d0*/  IMAD.MOV.U32 R31, RZ, RZ, R3 ;  /* 0x000000ffff1f7224 */ /* 0x000fe200078e0003 */
[----:B--2---:R-:W-:Y:S04]  /*7e0e0*/  STL.64 [R1+0x6688], R22 ;  /* 0x0066881601007387 */ /* 0x004fe80000100a00 */
[----:B----4-:R1:W-:Y:S04]  /*7e0f0*/  STL.64 [R1+0x6680], R20 ;  /* 0x0066801401007387 */ /* 0x0103e80000100a00 */
[----:B------:R-:W0:Y:S04]  /*7e100*/  LDL.LU R2, [R1+0x66c8] ;  /* 0x0066c80001027983 */ /* 0x000e280000300800 */
[----:B------:R-:W2:Y:S04]  /*7e110*/  LDL.LU R3, [R1+0x66c4] ;  /* 0x0066c40001037983 */ /* 0x000ea80000300800 */
[----:B------:R4:W-:Y:S04]  /*7e120*/  STL.64 [R1+0x6690], R30 ;  /* 0x0066901e01007387 */ /* 0x0009e80000100a00 */
[----:B------:R-:W3:Y:S04]  /*7e130*/  LDL.LU R36, [R1+0x260] ;  /* 0x0002600001247983 */ /* 0x000ee80000300800 */
[----:B------:R-:W3:Y:S04]  /*7e140*/  LDL.LU R37, [R1+0x264] ;  /* 0x0002640001257983 */ /* 0x000ee80000300800 */
[----:B------:R-:W4:Y:S04]  /*7e150*/  LDL.LU R38, [R1+0x268] ;  /* 0x0002680001267983 */ /* 0x000f280000300800 */
[----:B------:R-:W4:Y:S01]  /*7e160*/  LDL.LU R39, [R1+0x26c] ;  /* 0x00026c0001277983 */ /* 0x000f220000300800 */
[----:B------:R-:W-:-:S02]  /*7e170*/  IMAD.MOV.U32 R14, RZ, RZ, R0 ;  /* 0x000000ffff0e7224 */ /* 0x000fc400078e0000 */
[----:B------:R-:W-:Y:S01]  /*7e180*/  IMAD.MOV.U32 R15, RZ, RZ, R60 ;  /* 0x000000ffff0f7224 */ /* 0x000fe200078e003c */
[----:B----4-:R-:W-:Y:S04]  /*7e190*/  STL.64 [R1+0x66a0], R38 ;  /* 0x0066a02601007387 */ /* 0x010fe80000100a00 */
[----:B---3--:R3:W-:Y:S04]  /*7e1a0*/  STL.64 [R1+0x6698], R36 ;  /* 0x0066982401007387 */ /* 0x0087e80000100a00 */
[----:B------:R-:W4:Y:S01]  /*7e1b0*/  LDL.LU R0, [R1+0x66c0] ;  /* 0x0066c00001007983 */ /* 0x000f220000300800 */
[----:B0-----:R-:W-:-:S02]  /*7e1c0*/  IMAD.MOV.U32 R6, RZ, RZ, R2 ;  /* 0x000000ffff067224 */ /* 0x001fc400078e0002 */
[----:B------:R-:W-:Y:S01]  /*7e1d0*/  IMAD.MOV.U32 R7, RZ, RZ, R61 ;  /* 0x000000ffff077224 */ /* 0x000fe200078e003d */
[----:B------:R-:W2:Y:S04]  /*7e1e0*/  LDL.LU R60, [R1+0x66bc] ;  /* 0x0066bc00013c7983 */ /* 0x000ea80000300800 */
[----:B------:R-:W2:Y:S04]  /*7e1f0*/  LDL.LU R2, [R1+0x66b8] ;  /* 0x0066b80001027983 */ /* 0x000ea80000300800 */
[----:B------:R-:W2:Y:S04]  /*7e200*/  LDL.LU R61, [R1+0x66b4] ;  /* 0x0066b400013d7983 */ /* 0x000ea80000300800 */
[----:B-1----:R-:W2:Y:S04]  /*7e210*/  LDL.LU R20, [R1+0x280] ;  /* 0x0002800001147983 */ /* 0x002ea80000300800 */
[----:B------:R-:W2:Y:S04]  /*7e220*/  LDL.LU R21, [R1+0x284] ;  /* 0x0002840001157983 */ /* 0x000ea80000300800 */
[----:B------:R-:W2:Y:S04]  /*7e230*/  LDL.LU R22, [R1+0x288] ;  /* 0x0002880001167983 */ /* 0x000ea80000300800 */
[----:B------:R-:W2:Y:S01]  /*7e240*/  LDL.LU R23, [R1+0x28c] ;  /* 0x00028c0001177983 */ /* 0x000ea20000300800 */
[----:B----4-:R-:W-:-:S03]  /*7e250*/  IMAD.MOV.U32 R30, RZ, RZ, R0 ;  /* 0x000000ffff1e7224 */ /* 0x010fc600078e0000 */
[----:B------:R-:W4:Y:S04]  /*7e260*/  LDL.LU R0, [R1+0x66b0] ;  /* 0x0066b00001007983 */ /* 0x000f280000300800 */
[----:B---3--:R-:W3:Y:S04]  /*7e270*/  LDL.LU R36, [R1+0x290] ;  /* 0x0002900001247983 */ /* 0x008ee80000300800 */
[----:B------:R-:W3:Y:S04]  /*7e280*/  LDL.LU R37, [R1+0x294] ;  /* 0x0002940001257983 */ /* 0x000ee80000300800 */
[----:B------:R-:W3:Y:S04]  /*7e290*/  LDL.LU R38, [R1+0x298] ;  /* 0x0002980001267983 */ /* 0x000ee80000300800 */
[----:B------:R-:W3:Y:S04]  /*7e2a0*/  LDL.LU R39, [R1+0x29c] ;  /* 0x00029c0001277983 */ /* 0x000ee80000300800 */
[----:B------:R-:W4:Y:S04]  /*7e2b0*/  LDL.LU R8, [R1+0x270] ;  /* 0x0002700001087983 */ /* 0x000f280000300800 */
[----:B------:R-:W4:Y:S04]  /*7e2c0*/  LDL.LU R9, [R1+0x274] ;  /* 0x0002740001097983 */ /* 0x000f280000300800 */
[----:B------:R-:W4:Y:S04]  /*7e2d0*/  LDL.LU R10, [R1+0x278] ;  /* 0x00027800010a7983 */ /* 0x000f280000300800 */
[----:B------:R-:W4:Y:S01]  /*7e2e0*/  LDL.LU R11, [R1+0x27c] ;  /* 0x00027c00010b7983 */ /* 0x000f220000300800 */
[----:B--2---:R-:W-:-:S03]  /*7e2f0*/  IMAD.MOV.U32 R31, RZ, RZ, R3 ;  /* 0x000000ffff1f7224 */ /* 0x004fc600078e0003 */
        /* <DEDUP_REMOVED lines=30> */
[----:B---3--:R-:W-:Y:S03]  /*7e4e0*/  HMMA.16816.F32.BF16 R28, R44, R30, R36 ;  /* 0x0000001e2c1c723c */ /* 0x008fe60000041824 */
[----:B------:R-:W3:Y:S04]  /*7e4f0*/  LDL.LU.64 R38, [R1+0x66a0] ;  /* 0x0066a00001267983 */ /* 0x000ee80000300a00 */
[----:B------:R-:W3:-:S15]  /*7e500*/  LDL.LU.64 R36, [R1+0x6698] ;  /* 0x0066980001247983 */ /* 0x000ede0000300a00 */
[----:B------:R-:W-:-:S01]  /*7e510*/  NOP ;  /* 0x0000000000007918 */ /* 0x000fc20000000000 */
[----:B------:R-:W-:Y:S04]  /*7e520*/  STL.64 [R1+0x290], R28 ;  /* 0x0002901c01007387 */ /* 0x000fe80000100a00 */
[----:B------:R0:W-:Y:S04]  /*7e530*/  STL.64 [R1+0x298], R30 ;  /* 0x0002981e01007387 */ /* 0x0001e80000100a00 */
[----:B0-----:R-:W3:Y:S01]  /*7e540*/  LDL.LU.64 R30, [R1+0x6690] ;  /* 0x00669000011e7983 */ /* 0x001ee20000300a00 */
[C---:B------:R-:W-:Y:S03]  /*7e550*/  HMMA.16816.F32.BF16 R4, R44.reuse, R6, R20 ;  /* 0x000000062c04723c */ /* 0x040fe60000041814 */
[----:B------:R-:W2:Y:S03]  /*7e560*/  LDL.LU.64 R22, [R1+0x6688] ;  /* 0x0066880001167983 */ /* 0x000ea60000300a00 */
[----:B----4-:R-:W-:Y:S01]  /*7e570*/  HMMA.16816.F32.BF16 R12, R44, R14, R8 ;  /* 0x0000000e2c0c723c */ /* 0x010fe20000041808 */
[----:B------:R-:W2:-:S15]  /*7e580*/  LDL.LU.64 R20, [R1+0x6680] ;  /* 0x0066800001147983 */ /* 0x000e9e0000300a00 */
[----:B------:R-:W-:-:S01]  /*7e590*/  NOP ;  /* 0x0000000000007918 */ /* 0x000fc20000000000 */
[----:B------:R-:W-:Y:S04]  /*7e5a0*/  STL.64 [R1+0x280], R4 ;  /* 0x0002800401007387 */ /* 0x000fe80000100a00 */
[----:B------:R0:W-:Y:S04]  /*7e5b0*/  STL.64 [R1+0x288], R6 ;  /* 0x0002880601007387 */ /* 0x0001e80000100a00 */
[----:B0-----:R-:W2:Y:S04]  /*7e5c0*/  LDL.LU.64 R6, [R1+0x6678] ;  /* 0x0066780001067983 */ /* 0x001ea80000300a00 */
[----:B------:R-:W4:Y:S04]  /*7e5d0*/  LDL.LU.64 R10, [R1+0x6670] ;  /* 0x00667000010a7983 */ /* 0x000f280000300a00 */
[----:B------:R-:W4:Y:S04]  /*7e5e0*/  LDL.LU.64 R8, [R1+0x6668] ;  /* 0x0066680001087983 */ /* 0x000f280000300a00 */
[----:B------:R-:W-:Y:S04]  /*7e5f0*/  STL.64 [R1+0x270], R12 ;  /* 0x0002700c01007387 */ /* 0x000fe80000100a00 */
[----:B------:R0:W-:Y:S04]  /*7e600*/  STL.64 [R1+0x278], R14 ;  /* 0x0002780e01007387 */ /* 0x0001e80000100a00 */
[----:B0-----:R-:W4:Y:S01]  /*7e610*/  LDL.LU.64 R14, [R1+0x6660] ;  /* 0x00666000010e7983 */ /* 0x001f220000300a00 */
[----:B---3--:R-:W-:Y:S03]  /*7e620*/  HMMA.16816.F32.BF16 R28, R44, R30, R36 ;  /* 0x0000001e2c1c723c */ /* 0x008fe60000041824 */
[----:B------:R-:W3:-:S15]  /*7e630*/  LDL.LU.64 R38, [R1+0x6658] ;  /* 0x0066580001267983 */ /* 0x000ede0000300a00 */
[----:B------:R-:W-:-:S05]  /*7e640*/  NOP ;  /* 0x0000000000007918 */ /* 0x000fca0000000000 */
[----:B------:R-:W-:Y:S01]  /*7e650*/  STL.64 [R1+0x260], R28 ;  /* 0x0002601c01007387 */ /* 0x000fe20000100a00 */
[C---:B--2---:R-:W-:Y:S03]  /*7e660*/  HMMA.16816.F32.BF16 R4, R44.reuse, R6, R20 ;  /* 0x000000062c04723c */ /* 0x044fe60000041814 */
[----:B------:R0:W-:Y:S04]  /*7e670*/  STL.64 [R1+0x268], R30 ;  /* 0x0002681e01007387 */ /* 0x0001e80000100a00 */
[----:B0-----:R-:W2:Y:S04]  /*7e680*/  LDL.LU.64 R30, [R1+0x6650] ;  /* 0x00665000011e7983 */ /* 0x001ea80000300a00 */
[----:B------:R-:W2:Y:S04]  /*7e690*/  LDL.LU.64 R28, [R1+0x6648] ;  /* 0x00664800011c7983 */ /* 0x000ea80000300a00 */
[----:B------:R-:W2:Y:S01]  /*7e6a0*/  LDL.LU.64 R22, [R1+0x6640] ;  /* 0x0066400001167983 */ /* 0x000ea20000300a00 */
[C---:B----4-:R-:W-:Y:S07]  /*7e6b0*/  HMMA.16816.F32.BF16 R12, R44.reuse, R14, R8 ;  /* 0x0000000e2c0c723c */ /* 0x050fee0000041808 */
[----:B------:R-:W-:Y:S04]  /*7e6c0*/  STL.64 [R1+0x250], R4 ;  /* 0x0002500401007387 */ /* 0x000fe80000100a00 */
[----:B------:R0:W-:Y:S04]  /*7e6d0*/  STL.64 [R1+0x258], R6 ;  /* 0x0002580601007387 */ /* 0x0001e80000100a00 */
[----:B0-----:R-:W4:Y:S04]  /*7e6e0*/  LDL.LU.64 R6, [R1+0x6638] ;  /* 0x0066380001067983 */ /* 0x001f280000300a00 */
[----:B------:R-:W4:Y:S04]  /*7e6f0*/  LDL.LU.64 R4, [R1+0x6630] ;  /* 0x0066300001047983 */ /* 0x000f280000300a00 */
[----:B------:R-:W4:Y:S04]  /*7e700*/  LDL.LU.64 R10, [R1+0x6628] ;  /* 0x00662800010a7983 */ /* 0x000f280000300a00 */
[----:B------:R-:W-:Y:S04]  /*7e710*/  STL.64 [R1+0x240], R12 ;  /* 0x0002400c01007387 */ /* 0x000fe80000100a00 */
[----:B------:R0:W-:Y:S04]  /*7e720*/  STL.64 [R1+0x248], R14 ;  /* 0x0002480e01007387 */ /* 0x0001e80000100a00 */
[----:B0-----:R-:W4:Y:S04]  /*7e730*/  LDL.LU.64 R14, [R1+0x6620] ;  /* 0x00662000010e7983 */ /* 0x001f280000300a00 */
[----:B------:R-:W4:Y:S01]  /*7e740*/  LDL.LU.64 R12, [R1+0x6618] ;  /* 0x00661800010c7983 */ /* 0x000f220000300a00 */
[----:B---3--:R-:W-:Y:S03]  /*7e750*/  HMMA.16816.F32.BF16 R36, R44, R38, R56 ;  /* 0x000000262c24723c */ /* 0x008fe60000041838 */
[----:B------:R-:W3:-:S15]  /*7e760*/  LDL.LU.64 R58, [R1+0x6610] ;  /* 0x00661000013a7983 */ /* 0x000ede0000300a00 */
[----:B------:R-:W-:-:S05]  /*7e770*/  NOP ;  /* 0x0000000000007918 */ /* 0x000fca0000000000 */
[----:B------:R-:W-:Y:S04]  /*7e780*/  STL.64 [R1+0x230], R36 ;  /* 0x0002302401007387 */ /* 0x000fe80000100a00 */
[----:B------:R0:W-:Y:S04]  /*7e790*/  STL.64 [R1+0x238], R38 ;  /* 0x0002382601007387 */ /* 0x0001e80000100a00 */
[----:B0-----:R-:W3:Y:S04]  /*7e7a0*/  LDL.LU.64 R38, [R1+0x6608] ;  /* 0x0066080001267983 */ /* 0x001ee80000300a00 */
[----:B------:R-:W3:Y:S01]  /*7e7b0*/  LDL.LU.64 R36, [R1+0x6600] ;  /* 0x0066000001247983 */ /* 0x000ee20000300a00 */
[C---:B--2---:R-:W-:Y:S03]  /*7e7c0*/  HMMA.16816.F32.BF16 R20, R44.reuse, R22, R28 ;  /* 0x000000162c14723c */ /* 0x044fe6000004181c */
[----:B------:R-:W2:Y:S04]  /*7e7d0*/  LDL.LU.64 R30, [R1+0x65f8] ;  /* 0x0065f800011e7983 */ /* 0x000ea80000300a00 */
[----:B------:R-:W2:Y:S01]  /*7e7e0*/  LDL.LU.64 R28, [R1+0x65f0] ;  /* 0x0065f000011c7983 */ /* 0x000ea20000300a00 */
[----:B----4-:R-:W-:-:S15]  /*7e7f0*/  HMMA.16816.F32.BF16 R8, R44, R10, R4 ;  /* 0x0000000a2c08723c */ /* 0x010fde0000041804 */
        /* <DEDUP_REMOVED lines=8> */
[----:B0-----:R-:W4:Y:S04]  /*7e880*/  LDL.LU.64 R10, [R1+0x65c8] ;  /* 0x0065c800010a7983 */ /* 0x001f280000300a00 */
[----:B------:R-:W4:Y:S01]  /*7e890*/  LDL.LU.64 R8, [R1+0x65c0] ;  /* 0x0065c00001087983 */ /* 0x000f220000300a00 */
[----:B---3--:R-:W-:Y:S03]  /*7e8a0*/  HMMA.16816.F32.BF16 R56, R44, R58, R12 ;  /* 0x0000003a2c38723c */ /* 0x008fe6000004180c */
[----:B------:R-:W3:Y:S04]  /*7e8b0*/  LDL.LU.64 R14, [R1+0x65b8] ;  /* 0x0065b800010e7983 */ /* 0x000ee80000300a00 */
[----:B------:R-:W3:-:S15]  /*7e8c0*/  LDL.LU.64 R12, [R1+0x65b0] ;  /* 0x0065b000010c7983 */ /* 0x000ede0000300a00 */
[----:B------:R-:W-:-:S01]  /*7e8d0*/  NOP ;  /* 0x0000000000007918 */ /* 0x000fc20000000000 */
[----:B------:R-:W-:Y:S04]  /*7e8e0*/  STL.64 [R1+0x200], R56 ;  /* 0x0002003801007387 */ /* 0x000fe80000100a00 */
[----:B------:R0:W-:Y:S04]  /*7e8f0*/  STL.64 [R1+0x208], R58 ;  /* 0x0002083a01007387 */ /* 0x0001e80000100a00 */
[----:B0-----:R-:W2:Y:S04]  /*7e900*/  LDL.LU.64 R58, [R1+0x65a8] ;  /* 0x0065a800013a7983 */ /* 0x001ea80000300a00 */
[----:B------:R-:W3:Y:S01]  /*7e910*/  LDL.LU.64 R56, [R1+0x65a0] ;  /* 0x0065a00001387983 */ /* 0x000ee20000300a00 */
[----:B--2---:R-:W-:-:S15]  /*7e920*/  HMMA.16816.F32.BF16 R52, R44, R58, R52 ;  /* 0x0000003a2c34723c */ /* 0x004fde0000041834 */
[----:B------:R-:W-:-:S08]  /*7e930*/  NOP ;  /* 0x0000000000007918 */ /* 0x000fd00000000000 */
[----:B------:R-:W-:Y:S04]  /*7e940*/  STL.64 [R1+0x1f0], R52 ;  /* 0x0001f03401007387 */ /* 0x000fe80000100a00 */
[----:B------:R0:W-:Y:S04]  /*7e950*/  STL.64 [R1+0x1f8], R54 ;  /* 0x0001f83601007387 */ /* 0x0001e80000100a00 */
[----:B0-----:R-:W2:Y:S01]  /*7e960*/  LDL.LU.64 R54, [R1+0x6598] ;  /* 0x0065980001367983 */ /* 0x001ea20000300a00 */
[----:B------:R-:W-:-:S03]  /*7e970*/  IMAD.MOV.U32 R59, RZ, RZ, R0 ;  /* 0x000000ffff3b7224 */ /* 0x000fc600078e0000 */
[----:B------:R-:W3:Y:S04]  /*7e980*/  LDL.LU.64 R52, [R1+0x6590] ;  /* 0x0065900001347983 */ /* 0x000ee80000300a00 */
[----:B------:R-:W3:Y:S04]  /*7e990*/  LDL.LU R58, [R1+0x168] ;  /* 0x00016800013a7983 */ /* 0x000ee80000300800 */
[----:B------:R-:W4:Y:S01]  /*7e9a0*/  LDL.LU R0, [R1+0x6588] ;  /* 0x0065880001007983 */ /* 0x000f220000300800 */
[----:B--2---:R-:W-:-:S15]  /*7e9b0*/  HMMA.16816.F32.BF16 R48, R44, R54, R48 ;  /* 0x000000362c30723c */ /* 0x004fde0000041830 */
[----:B------:R-:W-:-:S08]  /*7e9c0*/  NOP ;  /* 0x0000000000007918 */ /* 0x000fd00000000000 */
[----:B------:R-:W-:Y:S04]  /*7e9d0*/  STL.64 [R1+0x1e0], R48 ;  /* 0x0001e03001007387 */ /* 0x000fe80000100a00 */
[----:B------:R0:W-:Y:S04]  /*7e9e0*/  STL.64 [R1+0x1e8], R50 ;  /* 0x0001e83201007387 */ /* 0x0001e80000100a00 */
[----:B0-----:R-:W2:Y:S01]  /*7e9f0*/  LDL.LU.64 R50, [R1+0x6580] ;  /* 0x0065800001327983 */ /* 0x001ea20000300a00 */
[----:B------:R-:W-:Y:S01]  /*7ea00*/  MOV R54, R2 ;  /* 0x0000000200367202 */ /* 0x000fe20000000f00 */
[----:B------:R-:W-:-:S02]  /*7ea10*/  IMAD.MOV.U32 R55, RZ, RZ, R61 ;  /* 0x000000ffff377224 */ /* 0x000fc400078e003d */
[----:B------:R-:W3:Y:S04]  /*7ea20*/  LDL.LU.64 R48, [R1+0x6578] ;  /* 0x0065780001307983 */ /* 0x000ee80000300a00 */
[----:B------:R-:W3:Y:S04]  /*7ea30*/  LDL.LU R2, [R1+0x6574] ;  /* 0x0065740001027983 */ /* 0x000ee80000300800 */
[----:B------:R-:W3:Y:S01]  /*7ea40*/  LDL.LU R61, [R1+0x6570] ;  /* 0x00657000013d7983 */ /* 0x000ee20000300800 */
[----:B--2---:R-:W-:-:S15]  /*7ea50*/  HMMA.16816.F32.BF16 R32, R44, R50, R32 ;  /* 0x000000322c20723c */ /* 0x004fde0000041820 */
[----:B------:R-:W-:-:S08]  /*7ea60*/  NOP ;  /* 0x0000000000007918 */ /* 0x000fd00000000000 */
[----:B------:R-:W-:Y:S04]  /*7ea70*/  STL.64 [R1+0x1d0], R32 ;  /* 0x0001d02001007387 */ /* 0x000fe80000100a00 */
[----:B------:R0:W-:Y:S04]  /*7ea80*/  STL.64 [R1+0x1d8], R34 ;  /* 0x0001d82201007387 */ /* 0x0001e80000100a00 */
[----:B0-----:R-:W2:Y:S01]  /*7ea90*/  LDL.LU.64 R34, [R1+0x6568] ;  /* 0x0065680001227983 */ /* 0x001ea20000300a00 */
[----:B------:R-:W-:Y:S01]  /*7eaa0*/  HMMA.16816.F32.BF16 R24, R44, R30, R24 ;  /* 0x0000001e2c18723c */ /* 0x000fe20000041818 */
[----:B----4-:R-:W-:-:S02]  /*7eab0*/  IMAD.MOV.U32 R51, RZ, RZ, R0 ;  /* 0x000000ffff337224 */ /* 0x010fc400078e0000 */
[----:B------:R-:W4:Y:S04]  /*7eac0*/  LDL.LU.64 R32, [R1+0x6560] ;  /* 0x0065600001207983 */ /* 0x000f280000300a00 */
[----:B------:R-:W4:Y:S04]  /*7ead0*/  LDL.LU R50, [R1+0x198] ;  /* 0x0001980001327983 */ /* 0x000f280000300800 */
[----:B------:R-:W4:Y:S01]  /*7eae0*/  LDL.LU R0, [R1+0x6558] ;  /* 0x0065580001007983 */ /* 0x000f220000300800 */
[----:B--2---:R-:W-:-:S15]  /*7eaf0*/  HMMA.16816.F32.BF16 R16, R44, R34, R16 ;  /* 0x000000222c10723c */ /* 0x004fde0000041810 */
[----:B------:R-:W-:-:S08]  /*7eb00*/  NOP ;  /* 0x0000000000007918 */ /* 0x000fd00000000000 */
[----:B------:R-:W-:Y:S04]  /*7eb10*/  STL.64 [R1+0x1c0], R16 ;  /* 0x0001c01001007387 */ /* 0x000fe80000100a00 */
[----:B------:R0:W-:Y:S04]  /*7eb20*/  STL.64 [R1+0x1c8], R18 ;  /* 0x0001c81201007387 */ /* 0x0001e80000100a00 */
[----:B0-----:R-:W2:Y:S04]  /*7eb30*/  LDL.LU.64 R18, [R1+0x6550] ;  /* 0x0065500001127983 */ /* 0x001ea80000300a00 */
[----:B------:R-:W2:Y:S04]  /*7eb40*/  LDL.LU.64 R16, [R1+0x6548] ;  /* 0x0065480001107983 */ /* 0x000ea80000300a00 */
[----:B------:R-:W-:Y:S04]  /*7eb50*/  STL.64 [R1+0x1b0], R24 ;  /* 0x0001b01801007387 */ /* 0x000fe80000100a00 */
[----:B------:R0:W-:Y:S04]  /*7eb60*/  STL.64 [R1+0x1b8], R26 ;  /* 0x0001b81a01007387 */ /* 0x0001e80000100a00 */
[----:B0-----:R-:W2:Y:S01]  /*7eb70*/  LDL.LU.64 R26, [R1+0x6540] ;  /* 0x00654000011a7983 */ /* 0x001ea20000300a00 */
[----:B---3--:R-:W-:-:S02]  /*7eb80*/  IMAD.MOV.U32 R34, RZ, RZ, R61 ;  /* 0x000000ffff227224 */ /* 0x008fc400078e003d */
[----:B------:R-:W-:Y:S01]  /*7eb90*/  IMAD.MOV.U32 R35, RZ, RZ, R2 ;  /* 0x000000ffff237224 */ /* 0x000fe200078e0002 */
[----:B------:R-:W3:Y:S01]  /*7eba0*/  LDL.LU.64 R24, [R1+0x6538] ;  /* 0x0065380001187983 */ /* 0x000ee20000300a00 */
[C---:B----4-:R-:W-:Y:S06]  /*7ebb0*/  HMMA.16816.F32.BF16 R48, R44.reuse, R22, R48 ;  /* 0x000000162c30723c */ /* 0x050fec0000041830 */
[----:B--2---:R-:W-:-:S15]  /*7ebc0*/  HMMA.16816.F32.BF16 R32, R44, R26, R32 ;  /* 0x0000001a2c20723c */ /* 0x004fde0000041820 */
[----:B------:R-:W-:-:S08]  /*7ebd0*/  NOP ;  /* 0x0000000000007918 */ /* 0x000fd00000000000 */
[----:B------:R-:W-:Y:S04]  /*7ebe0*/  STL.64 [R1+0x1a0], R32 ;  /* 0x0001a02001007387 */ /* 0x000fe80000100a00 */
[----:B------:R0:W-:Y:S02]  /*7ebf0*/  STL.64 [R1+0x1a8], R34 ;  /* 0x0001a82201007387 */ /* 0x0001e40000100a00 */
[----:B0-----:R-:W-:-:S15]  /*7ec00*/  HMMA.16816.F32.BF16 R32, R44, R18, R36 ;  /* 0x000000122c20723c */ /* 0x001fde0000041824 */
[----:B------:R-:W-:-:S08]  /*7ec10*/  NOP ;  /* 0x0000000000007918 */ /* 0x000fd00000000000 */
[----:B------:R-:W-:Y:S01]  /*7ec20*/  STL.64 [R1+0x180], R32 ;  /* 0x0001802001007387 */ /* 0x000fe20000100a00 */
[----:B------:R-:W-:-:S03]  /*7ec30*/  IMAD.MOV.U32 R61, RZ, RZ, R35 ;  /* 0x000000ffff3d7224 */ /* 0x000fc600078e0023 */
[----:B------:R-:W-:Y:S04]  /*7ec40*/  STL.64 [R1+0x190], R48 ;  /* 0x0001903001007387 */ /* 0x000fe80000100a00 */
[----:B------:R-:W-:Y:S04]  /*7ec50*/  STL.64 [R1+0x198], R50 ;  /* 0x0001983201007387 */ /* 0x000fe80000100a00 */
[----:B------:R0:W-:Y:S02]  /*7ec60*/  STL [R1+0x188], R34 ;  /* 0x0001882201007387 */ /* 0x0001e40000100800 */
[----:B0-----:R-:W-:Y:S02]  /*7ec70*/  HMMA.16816.F32.BF16 R32, R44, R14, R52 ;  /* 0x0000000e2c20723c */ /* 0x001fe40000041834 */
[----:B------:R-:W-:Y:S01]  /*7ec80*/  STL [R1+0x6100], R61 ;  /* 0x0061003d01007387 */ /* 0x000fe20000100800 */
[----:B------:R-:W0:-:S15]  /*7ec90*/  S2R R38, SR_TID.X ;  /* 0x0000000000267919 */ /* 0x000e1e0000002100 */
[----:B------:R-:W-:-:S05]  /*7eca0*/  NOP ;  /* 0x0000000000007918 */ /* 0x000fca0000000000 */
[----:B------:R-:W-:Y:S01]  /*7ecb0*/  STL.64 [R1+0x170], R32 ;  /* 0x0001702001007387 */ /* 0x000fe20000100a00 */
[----:B------:R-:W-:-:S03]  /*7ecc0*/  IMAD.MOV.U32 R2, RZ, RZ, R35 ;  /* 0x000000ffff027224 */ /* 0x000fc600078e0023 */
[----:B------:R1:W-:Y:S02]  /*7ecd0*/  STL [R1+0x178], R34 ;  /* 0x0001782201007387 */ /* 0x0003e40000100800 */
[----:B-1----:R-:W-:Y:S02]  /*7ece0*/  HMMA.16816.F32.BF16 R32, R44, R10, R56 ;  /* 0x0000000a2c20723c */ /* 0x002fe40000041838 */
[----:B------:R-:W-:Y:S01]  /*7ecf0*/  STL [R1+0x6104], R2 ;  /* 0x0061040201007387 */ /* 0x000fe20000100800 */
[C---:B0-----:R-:W-:Y:S01]  /*7ed00*/  LOP3.LUT R36, R38.reuse, 0x7, RZ, 0xc0, !PT ;  /* 0x0000000726247812 */ /* 0x041fe200078ec0ff */
[----:B------:R-:W-:-:S04]  /*7ed10*/  IMAD.SHL.U32 R37, R38, 0x2, RZ ;  /* 0x0000000226257824 */ /* 0x000fc800078e00ff */
[----:B------:R-:W-:-:S15]  /*7ed20*/  IMAD R36, R36, 0x110, RZ ;  /* 0x0000011024247824 */ /* 0x000fde00078e02ff */
[----:B------:R-:W-:Y:S04]  /*7ed30*/  STL.64 [R1+0x960], R32 ;  /* 0x0009602001007387 */ /* 0x000fe80000100a00 */
[----:B------:R0:W-:Y:S02]  /*7ed40*/  STL.64 [R1+0x968], R34 ;  /* 0x0009682201007387 */ /* 0x0001e40000100a00 */
[----:B0-----:R-:W-:Y:S01]  /*7ed50*/  HMMA.16816.F32.BF16 R32, R44, R6, R40 ;  /* 0x000000062c20723c */ /* 0x001fe20000041828 */
[----:B------:R-:W-:Y:S01]  /*7ed60*/  LOP3.LUT R36, R36, 0x30, R37, 0x78, !PT ;  /* 0x0000003024247812 */ /* 0x000fe200078e7825 */
[----:B------:R-:W-:Y:S03]  /*7ed70*/  STL [R1+0x6108], R0 ;  /* 0x0061080001007387 */ /* 0x000fe60000100800 */
[----:B------:R-:W-:Y:S01]  /*7ed80*/  LOP3.LUT R36, R36, 0x40, RZ, 0x3c, !PT ;  /* 0x0000004024247812 */ /* 0x000fe200078e3cff */
[----:B------:R-:W-:Y:S04]  /*7ed90*/  LDSM.16.MT88.4 R40, [R0+UR4+0x11000] ;  /* 0x011000040028783b */ /* 0x000fe80008004200 */
[----:B------:R-:W0:Y:S04]  /*7eda0*/  LDSM.16.M88.4 R48, [R36+UR4] ;  /* 0x000000042430783b */ /* 0x000e280008000200 */
[----:B------:R-:W-:Y:S04]  /*7edb0*/  LDSM.16.M88.4 R52, [R36+UR4+0x1800] ;  /* 0x001800042434783b */ /* 0x000fe80008000200 */
[----:B------:R-:W-:Y:S05]  /*7edc0*/  LDSM.16.M88.4 R56, [R36+UR4+0x9800] ;  /* 0x009800042438783b */ /* 0x000fea0008000200 */
[----:B------:R-:W-:Y:S04]  /*7edd0*/  STL.64 [R1+0x940], R32 ;  /* 0x0009402001007387 */ /* 0x000fe80000100a00 */
[----:B------:R-:W-:Y:S04]  /*7ede0*/  STL.64 [R1+0x948], R34 ;  /* 0x0009482201007387 */ /* 0x000fe80000100a00 */
[----:B------:R-:W1:Y:S04]  /*7edf0*/  LDSM.16.M88.4 R32, [R36+UR4+0x800] ;  /* 0x000800042420783b */ /* 0x000e680008000200 */
[----:B0-----:R-:W-:Y:S04]  /*7ee00*/  STL.64 [R1+0x120], R48 ;  /* 0x0001203001007387 */ /* 0x001fe80000100a00 */
[----:B------:R-:W-:Y:S04]  /*7ee10*/  STL.64 [R1+0x128], R50 ;  /* 0x0001283201007387 */ /* 0x000fe80000100a00 */
[----:B------:R-:W-:Y:S04]  /*7ee20*/  LDSM.16.M88.4 R48, [R36+UR4+0x2000] ;  /* 0x002000042430783b */ /* 0x000fe80008000200 */
[----:B-1----:R-:W-:Y:S01]  /*7ee30*/  STL.64 [R1+0x110], R32 ;  /* 0x0001102001007387 */ /* 0x002fe20000100a00 */
[----:B------:R-:W-:-:S02]  /*7ee40*/  IMAD.MOV.U32 R2, RZ, RZ, R32 ;  /* 0x000000ffff027224 */ /* 0x000fc400078e0020 */
[----:B------:R-:W-:Y:S01]  /*7ee50*/  IMAD.MOV.U32 R0, RZ, RZ, R33 ;  /* 0x000000ffff007224 */ /* 0x000fe200078e0021 */
[----:B------:R-:W-:Y:S04]  /*7ee60*/  STL.64 [R1+0x118], R34 ;  /* 0x0001182201007387 */ /* 0x000fe80000100a00 */
[----:B------:R-:W0:Y:S04]  /*7ee70*/  LDSM.16.M88.4 R32, [R36+UR4+0x1000] ;  /* 0x001000042420783b */ /* 0x000e280008000200 */
[----:B0-----:R-:W-:Y:S04]  /*7ee80*/  STL.64 [R1+0x100], R32 ;  /* 0x0001002001007387 */ /* 0x001fe80000100a00 */
[----:B------:R-:W-:Y:S04]  /*7ee90*/  STL.64 [R1+0x108], R34 ;  /* 0x0001082201007387 */ /* 0x000fe80000100a00 */
[----:B------:R-:W0:Y:S04]  /*7eea0*/  LDSM.16.M88.4 R32, [R36+UR4+0x2800] ;  /* 0x002800042420783b */ /* 0x000e280008000200 */
[----:B------:R-:W-:Y:S04]  /*7eeb0*/  STL.64 [R1+0xf0], R52 ;  /* 0x0000f03401007387 */ /* 0x000fe80000100a00 */
[----:B------:R-:W-:Y:S04]  /*7eec0*/  STL.64 [R1+0xf8], R54 ;  /* 0x0000f83601007387 */ /* 0x000fe80000100a00 */
[----:B------:R-:W-:Y:S04]  /*7eed0*/  STL.64 [R1+0xe0], R48 ;  /* 0x0000e03001007387 */ /* 0x000fe80000100a00 */
[----:B------:R-:W-:Y:S04]  /*7eee0*/  STL.64 [R1+0xe8], R50 ;  /* 0x0000e83201007387 */ /* 0x000fe80000100a00 */
[----:B------:R-:W-:Y:S04]  /*7eef0*/  LDSM.16.M88.4 R52, [R36+UR4+0x3800] ;  /* 0x003800042434783b */ /* 0x000fe80008000200 */
[----:B------:R-:W-:Y:S04]  /*7ef00*/  LDSM.16.M88.4 R48, [R36+UR4+0x4000] ;  /* 0x004000042430783b */ /* 0x000fe80008000200 */
[----:B0-----:R-:W-:Y:S01]  /*7ef10*/  STL.64 [R1+0xd0], R32 ;  /* 0x0000d02001007387 */ /* 0x001fe20000100a00 */
        /* <DEDUP_REMOVED lines=9> */
[----:B------:R-:W1:Y:S04]  /*7efb0*/  LDSM.16.M88.4 R52, [R36+UR4+0x5000] ;  /* 0x005000042434783b */ /* 0x000e680008000200 */
[----:B------:R-:W-:Y:S04]  /*7efc0*/  STL.64 [R1+0xa0], R48 ;  /* 0x0000a03001007387 */ /* 0x000fe80000100a00 */
[----:B------:R-:W-:Y:S04]  /*7efd0*/  STL.64 [R1+0xa8], R50 ;  /* 0x0000a83201007387 */ /* 0x000fe80000100a00 */
[----:B------:R-:W2:Y:S04]  /*7efe0*/  LDSM.16.M88.4 R48, [R36+UR4+0x5800] ;  /* 0x005800042430783b */ /* 0x000ea80008000200 */
[----:B0-----:R-:W-:Y:S04]  /*7eff0*/  STL.64 [R1+0x90], R32 ;  /* 0x0000902001007387 */ /* 0x001fe80000100a00 */
[----:B------:R-:W-:Y:S04]  /*7f000*/  STL.64 [R1+0x98], R34 ;  /* 0x0000982201007387 */ /* 0x000fe80000100a00 */
[----:B------:R-:W0:Y:S04]  /*7f010*/  LDSM.16.M88.4 R32, [R36+UR4+0x6000] ;  /* 0x006000042420783b */ /* 0x000e280008000200 */
[----:B-1----:R-:W-:Y:S04]  /*7f020*/  STL.64 [R1+0x80], R52 ;  /* 0x0000803401007387 */ /* 0x002fe80000100a00 */
[----:B------:R-:W-:Y:S04]  /*7f030*/  STL.64 [R1+0x88], R54 ;  /* 0x0000883601007387 */ /* 0x000fe80000100a00 */
[----:B------:R-:W1:Y:S04]  /*7f040*/  LDSM.16.M88.4 R52, [R36+UR4+0x6800] ;  /* 0x006800042434783b */ /* 0x000e680008000200 */
[----:B--2---:R-:W-:Y:S04]  /*7f050*/  STL.64 [R1+0x70], R48 ;  /* 0x0000703001007387 */ /* 0x004fe80000100a00 */
        /* <DEDUP_REMOVED lines=20> */
[----:B------:R-:W-:Y:S04]  /*7f1a0*/  STL [R1+0x5e44], R58 ;  /* 0x005e443a01007387 */ /* 0x000fe80000100800 */
[----:B0-----:R-:W-:Y:S04]  /*7f1b0*/  STL.64 [R1], R32 ;  /* 0x0000002001007387 */ /* 0x001fe80000100a00 */
[----:B------:R-:W-:Y:S04]  /*7f1c0*/  STL.64 [R1+0x8], R34 ;  /* 0x0000082201007387 */ /* 0x000fe80000100a00 */
[----:B------:R-:W0:Y:S04]  /*7f1d0*/  LDSM.16.M88.4 R32, [R36+UR4+0xb000] ;  /* 0x00b000042420783b */ /* 0x000e280008000200 */
[----:B------:R-:W-:Y:S04]  /*7f1e0*/  STL [R1+0x5e40], R59 ;  /* 0x005e403b01007387 */ /* 0x000fe80000100800 */
[----:B------:R-:W-:Y:S04]  /*7f1f0*/  STL.64 [R1+0x64d0], R56 ;  /* 0x0064d03801007387 */ /* 0x000fe80000100a00 */
[----:B-1----:R-:W-:Y:S04]  /*7f200*/  STL [R1+0x5f48], R54 ;  /* 0x005f483601007387 */ /* 0x002fe80000100800 */
[----:B------:R-:W-:Y:S04]  /*7f210*/  STL [R1+0x5f30], R55 ;  /* 0x005f303701007387 */ /* 0x000fe80000100800 */
[----:B--2---:R-:W-:Y:S04]  /*7f220*/  STL [R1+0x5dec], R50 ;  /* 0x005dec3201007387 */ /* 0x004fe80000100800 */
[----:B------:R-:W-:Y:S04]  /*7f230*/  STL [R1+0x5de8], R51 ;  /* 0x005de83301007387 */ /* 0x000fe80000100800 */
[----:B------:R1:W-:Y:S04]  /*7f240*/  STL.64 [R1+0x64c0], R48 ;  /* 0x0064c03001007387 */ /* 0x0003e80000100a00 */
[----:B-1----:R-:W2:Y:S04]  /*7f250*/  LDL.64 R48, [R1+0x120] ;  /* 0x0001200001307983 */ /* 0x002ea80000100a00 */
[----:B0-----:R0:W-:Y:S04]  /*7f260*/  STL [R1+0x5dd4], R34 ;  /* 0x005dd42201007387 */ /* 0x0011e80000100800 */
[----:B------:R1:W-:Y:S01]  /*7f270*/  STL [R1+0x5dd0], R35 ;  /* 0x005dd02301007387 */ /* 0x0003e20000100800 */
[----:B0-----:R-:W-:-:S02]  /*7f280*/  IMAD.MOV.U32 R34, RZ, RZ, R29 ;  /* 0x000000ffff227224 */ /* 0x001fc400078e001d */
[----:B-1----:R-:W-:Y:S02]  /*7f290*/  IMAD.MOV.U32 R35, RZ, RZ, R28 ;  /* 0x000000ffff237224 */ /* 0x002fe400078e001c */
[----:B------:R-:W0:Y:S04]  /*7f2a0*/  LDSM.16.M88.4 R28, [R36+UR4+0xb800] ;  /* 0x00b80004241c783b */ /* 0x000e280008000200 */
[----:B------:R-:W-:Y:S04]  /*7f2b0*/  STL.64 [R1+0x64c8], R32 ;  /* 0x0064c82001007387 */ /* 0x000fe80000100a00 */
[----:B0-----:R-:W-:Y:S04]  /*7f2c0*/  STL [R1+0x5dcc], R30 ;  /* 0x005dcc1e01007387 */ /* 0x001fe80000100800 */
[----:B------:R-:W-:Y:S04]  /*7f2d0*/  STL [R1+0x5dc8], R31 ;  /* 0x005dc81f01007387 */ /* 0x000fe80000100800 */
[----:B------:R0:W-:Y:S04]  /*7f2e0*/  STL.64 [R1+0x64d8], R28 ;  /* 0x0064d81c01007387 */ /* 0x0001e80000100a00 */
[----:B0-----:R-:W4:Y:S04]  /*7f2f0*/  LDL.LU R28, [R1+0x930] ;  /* 0x00093000011c7983 */ /* 0x001f280000300800 */
[----:B------:R-:W4:Y:S01]  /*7f300*/  LDL.LU R29, [R1+0x934] ;  /* 0x00093400011d7983 */ /* 0x000f220000300800 */
[----:B---3--:R-:W-:-:S02]  /*7f310*/  IMAD.MOV.U32 R30, RZ, RZ, R25 ;  /* 0x000000ffff1e7224 */ /* 0x008fc400078e0019 */
[----:B------:R-:W-:Y:S02]  /*7f320*/  IMAD.MOV.U32 R31, RZ, RZ, R24 ;  /* 0x000000ffff1f7224 */ /* 0x000fe400078e0018 */
[----:B------:R-:W0:Y:S04]  /*7f330*/  LDSM.16.M88.4 R24, [R36+UR4+0xc000] ;  /* 0x00c000042418783b */ /* 0x000e280008000200 */
[----:B0-----:R0:W-:Y:S02]  /*7f340*/  STL.64 [R1+0x64e8], R26 ;  /* 0x0064e81a01007387 */ /* 0x0011e40000100a00 */
[----:B0-----:R-:W-:Y:S02]  /*7f350*/  IMAD.MOV.U32 R26, RZ, RZ, R21 ;  /* 0x000000ffff1a7224 */ /* 0x001fe400078e0015 */
[----:B------:R-:W-:-:S02]  /*7f360*/  IMAD.MOV.U32 R27, RZ, RZ, R20 ;  /* 0x000000ffff1b7224 */ /* 0x000fc400078e0014 */
[----:B------:R-:W0:Y:S04]  /*7f370*/  LDSM.16.M88.4 R20, [R36+UR4+0xc800] ;  /* 0x00c800042414783b */ /* 0x000e280008000200 */
[----:B------:R-:W-:Y:S04]  /*7f380*/  STL.64 [R1+0x64e0], R24 ;  /* 0x0064e01801007387 */ /* 0x000fe80000100a00 */
[----:B0-----:R-:W-:Y:S04]  /*7f390*/  STL [R1+0x5da0], R22 ;  /* 0x005da01601007387 */ /* 0x001fe80000100800 */
[----:B------:R-:W-:Y:S04]  /*7f3a0*/  STL [R1+0x5d9c], R23 ;  /* 0x005d9c1701007387 */ /* 0x000fe80000100800 */
[----:B------:R0:W-:Y:S02]  /*7f3b0*/  STL.64 [R1+0x6518], R20 ;  /* 0x0065181401007387 */ /* 0x0001e40000100a00 */
[----:B0-----:R-:W-:Y:S01]  /*7f3c0*/  MOV R20, R17 ;  /* 0x0000001100147202 */ /* 0x001fe20000000f00 */
[----:B------:R-:W-:-:S02]  /*7f3d0*/  IMAD.MOV.U32 R21, RZ, RZ, R16 ;  /* 0x000000ffff157224 */ /* 0x000fc400078e0010 */
[----:B------:R-:W0:Y:S01]  /*7f3e0*/  LDSM.16.M88.4 R16, [R36+UR4+0xd000] ;  /* 0x00d000042410783b */ /* 0x000e220008000200 */
[----:B------:R-:W-:Y:S02]  /*7f3f0*/  IMAD.MOV.U32 R22, RZ, RZ, R13 ;  /* 0x000000ffff167224 */ /* 0x000fe400078e000d */
[----:B------:R-:W-:Y:S02]  /*7f400*/  IMAD.MOV.U32 R23, RZ, RZ, R12 ;  /* 0x000000ffff177224 */ /* 0x000fe400078e000c */
[----:B------:R-:W1:Y:S04]  /*7f410*/  LDSM.16.M88.4 R12, [R36+UR4+0xd800] ;  /* 0x00d80004240c783b */ /* 0x000e680008000200 */
[----:B0-----:R-:W-:Y:S04]  /*7f420*/  STL [R1+0x5da4], R18 ;  /* 0x005da41201007387 */ /* 0x001fe80000100800 */
[----:B------:R-:W-:Y:S04]  /*7f430*/  STL [R1+0x5d98], R19 ;  /* 0x005d981301007387 */ /* 0x000fe80000100800 */
[----:B------:R0:W-:Y:S02]  /*7f440*/  STL.64 [R1+0x6520], R16 ;  /* 0x0065201001007387 */ /* 0x0001e40000100a00 */
[----:B0-----:R-:W-:-:S02]  /*7f450*/  IMAD.MOV.U32 R16, RZ, RZ, R9 ;  /* 0x000000ffff107224 */ /* 0x001fc400078e0009 */
[----:B------:R-:W-:Y:S02]  /*7f460*/  IMAD.MOV.U32 R17, RZ, RZ, R8 ;  /* 0x000000ffff117224 */ /* 0x000fe400078e0008 */
[----:B------:R-:W0:Y:S01]  /*7f470*/  LDSM.16.M88.4 R8, [R36+UR4+0xe000] ;  /* 0x00e000042408783b */ /* 0x000e220008000200 */
[----:B------:R-:W-:-:S03]  /*7f480*/  IMAD.MOV.U32 R18, RZ, RZ, R5 ;  /* 0x000000ffff127224 */ /* 0x000fc600078e0005 */
[----:B-1----:R-:W-:Y:S01]  /*7f490*/  STL [R1+0x5d8c], R14 ;  /* 0x005d8c0e01007387 */ /* 0x002fe20000100800 */
[----:B------:R-:W-:-:S03]  /*7f4a0*/  IMAD.MOV.U32 R19, RZ, RZ, R4 ;  /* 0x000000ffff137224 */ /* 0x000fc600078e0004 */
[----:B------:R-:W-:Y:S04]  /*7f4b0*/  STL [R1+0x5d88], R15 ;  /* 0x005d880f01007387 */ /* 0x000fe80000100800 */
[----:B------:R-:W1:Y:S01]  /*7f4c0*/  LDSM.16.M88.4 R4, [R36+UR4+0xe800] ;  /* 0x00e800042404783b */ /* 0x000e620008000200 */
[----:B------:R-:W-:-:S03]  /*7f4d0*/  LOP3.LUT R39, R38, 0x7, RZ, 0xc0, !PT ;  /* 0x0000000726277812 */ /* 0x000fc600078ec0ff */
[----:B0-----:R-:W-:Y:S04]  /*7f4e0*/  STL [R1+0x5d84], R10 ;  /* 0x005d840a01007387 */ /* 0x001fe80000100800 */
[----:B------:R-:W-:Y:S04]  /*7f4f0*/  STL [R1+0x5d80], R11 ;  /* 0x005d800b01007387 */ /* 0x000fe80000100800 */
[----:B------:R-:W-:Y:S04]  /*7f500*/  STL.64 [R1+0x6498], R8 ;  /* 0x0064980801007387 */ /* 0x000fe80000100a00 */
[----:B------:R-:W0:Y:S01]  /*7f510*/  LDSM.16.M88.4 R8, [R36+UR4+0xf000] ;  /* 0x00f000042408783b */ /* 0x000e220008000200 */
[----:B------:R-:W-:-:S02]  /*7f520*/  IMAD R39, R39, 0x90, RZ ;  /* 0x0000009027277824 */ /* 0x000fc400078e02ff */
[----:B------:R-:W-:-:S03]  /*7f530*/  IMAD.SHL.U32 R38, R38, 0x40, RZ ;  /* 0x0000004026267824 */ /* 0x000fc600078e00ff */
[----:B------:R-:W-:-:S04]  /*7f540*/  LOP3.LUT R39, R39, 0x10, R37, 0x78, !PT ;  /* 0x0000001027277812 */ /* 0x000fc800078e7825 */
[----:B------:R-:W-:Y:S01]  /*7f550*/  LOP3.LUT R39, R39, 0x400, R38, 0xf8, !PT ;  /* 0x0000040027277812 */ /* 0x000fe200078ef826 */
[----:B-1----:R-:W-:Y:S03]  /*7f560*/  STL [R1+0x5f2c], R6 ;  /* 0x005f2c0601007387 */ /* 0x002fe60000100800 */
[----:B------:R-:W-:Y:S01]  /*7f570*/  LOP3.LUT R39, R39, 0x20, RZ, 0x3c, !PT ;  /* 0x0000002027277812 */ /* 0x000fe200078e3cff */
[----:B------:R-:W-:Y:S04]  /*7f580*/  STL [R1+0x5f28], R7 ;  /* 0x005f280701007387 */ /* 0x000fe80000100800 */
[----:B0-----:R-:W-:Y:S04]  /*7f590*/  STL.64 [R1+0x160], R8 ;  /* 0x0001600801007387 */ /* 0x001fe80000100a00 */
[----:B------:R-:W-:Y:S04]  /*7f5a0*/  STL.64 [R1+0x168], R10 ;  /* 0x0001680a01007387 */ /* 0x000fe80000100a00 */
[----:B------:R-:W-:Y:S04]  /*7f5b0*/  LDSM.16.M88.4 R8, [R36+UR4+0xf800] ;  /* 0x00f800042408783b */ /* 0x000fe80008000200 */
[----:B------:R-:W0:Y:S04]  /*7f5c0*/  LDSM.16.MT88.4 R36, [R39+UR4+0x11000] ;  /* 0x011000042724783b */ /* 0x000e280008004200 */
[----:B------:R-:W3:Y:S04]  /*7f5d0*/  LDL.LU R56, [R1+0x8f0] ;  /* 0x0008f00001387983 */ /* 0x000ee80000300800 */
[----:B------:R-:W3:Y:S04]  /*7f5e0*/  LDL.LU R57, [R1+0x8f4] ;  /* 0x0008f40001397983 */ /* 0x000ee80000300800 */
[----:B------:R-:W3:Y:S04]  /*7f5f0*/  LDL.LU R58, [R1+0x8f8] ;  /* 0x0008f800013a7983 */ /* 0x000ee80000300800 */
[----:B------:R-:W3:Y:S04]  /*7f600*/  LDL.LU R59, [R1+0x8fc] ;  /* 0x0008fc00013b7983 */ /* 0x000ee80000300800 */
[----:B0-----:R-:W-:Y:S04]  /*7f610*/  STL.64 [R1+0x6450], R38 ;  /* 0x0064502601007387 */ /* 0x001fe80000100a00 */
[----:B------:R-:W-:Y:S04]  /*7f620*/  STL.64 [R1+0x150], R8 ;  /* 0x0001500801007387 */ /* 0x000fe80000100a00 */
[----:B------:R0:W-:Y:S02]  /*7f630*/  STL.64 [R1+0x158], R10 ;  /* 0x0001580a01007387 */ /* 0x0001e40000100a00 */
[----:B0-----:R-:W-:Y:S02]  /*7f640*/  HMMA.16816.F32.BF16 R8, R44, R26, R16 ;  /* 0x0000001a2c08723c */ /* 0x001fe40000041810 */
[----:B------:R-:W-:-:S15]  /*7f650*/  STL.64 [R1+0x6448], R36 ;  /* 0x0064482401007387 */ /* 0x000fde0000100a00 */
[----:B------:R-:W-:-:S06]  /*7f660*/  NOP ;  /* 0x0000000000007918 */ /* 0x000fcc0000000000 */
[----:B------:R-:W-:Y:S01]  /*7f670*/  STL [R1+0x950], R8 ;  /* 0x0009500801007387 */ /* 0x000fe20000100800 */
[----:B------:R-:W-:Y:S02]  /*7f680*/  IMAD.MOV.U32 R6, RZ, RZ, R9 ;  /* 0x000000ffff067224 */ /* 0x000fe400078e0009 */
[----:B------:R-:W-:Y:S01]  /*7f690*/  IMAD.MOV.U32 R7, RZ, RZ, R10 ;  /* 0x000000ffff077224 */ /* 0x000fe200078e000a */
[----:B------:R4:W-:Y:S02]  /*7f6a0*/  STL [R1+0x95c], R11 ;  /* 0x00095c0b01007387 */ /* 0x0009e40000100800 */
[----:B----4-:R-:W-:Y:S02]  /*7f6b0*/  HMMA.16816.F32.BF16 R8, R44, R34, R28 ;  /* 0x000000222c08723c */ /* 0x010fe4000004181c */
[----:B------:R-:W-:Y:S04]  /*7f6c0*/  STL.64 [R1+0x6490], R6 ;  /* 0x0064900601007387 */ /* 0x000fe80000100a00 */
[----:B------:R-:W-:-:S15]  /*7f6d0*/  STL.64 [R1+0x6488], R4 ;  /* 0x0064880401007387 */ /* 0x000fde0000100a00 */
[----:B------:R-:W-:-:S02]  /*7f6e0*/  NOP ;  /* 0x0000000000007918 */ /* 0x000fc40000000000 */
[----:B------:R0:W-:Y:S01]  /*7f6f0*/  STL [R1+0x914], R9 ;  /* 0x0009140901007387 */ /* 0x0001e20000100800 */
[----:B------:R-:W-:-:S03]  /*7f700*/  IMAD.MOV.U32 R55, RZ, RZ, R8 ;  /* 0x000000ffff377224 */ /* 0x000fc600078e0008 */
[----:B------:R1:W-:Y:S04]  /*7f710*/  STL.64 [R1+0x918], R10 ;  /* 0x0009180a01007387 */ /* 0x0003e80000100a00 */
[----:B------:R-:W4:Y:S04]  /*7f720*/  LDL.LU R8, [R1+0x8e0] ;  /* 0x0008e00001087983 */ /* 0x000f280000300800 */
[----:B0-----:R-:W4:Y:S04]  /*7f730*/  LDL.LU R9, [R1+0x8e4] ;  /* 0x0008e40001097983 */ /* 0x001f280000300800 */
[----:B-1----:R-:W4:Y:S04]  /*7f740*/  LDL.LU R10, [R1+0x8e8] ;  /* 0x0008e800010a7983 */ /* 0x002f280000300800 */
[----:B------:R-:W4:Y:S04]  /*7f750*/  LDL.LU R11, [R1+0x8ec] ;  /* 0x0008ec00010b7983 */ /* 0x000f280000300800 */
[----:B------:R-:W4:Y:S01]  /*7f760*/  LDL.64 R24, [R1+0x100] ;  /* 0x0001000001187983 */ /* 0x000f220000100a00 */
[----:B--2---:R-:W-:Y:S01]  /*7f770*/  HMMA.16816.F32.BF16 R4, R40, R48, R20 ;  /* 0x000000302804723c */ /* 0x004fe20000041814 */
[----:B------:R-:W-:-:S02]  /*7f780*/  IMAD.MOV.U32 R44, RZ, RZ, R2 ;  /* 0x000000ffff2c7224 */ /* 0x000fc400078e0002 */
[----:B------:R-:W2:Y:S01]  /*7f790*/  LDL.LU R28, [R1+0x8d0] ;  /* 0x0008d000011c7983 */ /* 0x000ea20000300800 */
[----:B------:R-:W-:-:S03]  /*7f7a0*/  IMAD.MOV.U32 R45, RZ, RZ, R0 ;  /* 0x000000ffff2d7224 */ /* 0x000fc600078e0000 */
[----:B------:R-:W2:Y:S04]  /*7f7b0*/  LDL.LU R29, [R1+0x8d4] ;  /* 0x0008d400011d7983 */ /* 0x000ea80000300800 */
[----:B------:R-:W2:Y:S04]  /*7f7c0*/  LDL.LU R30, [R1+0x8d8] ;  /* 0x0008d800011e7983 */ /* 0x000ea80000300800 */
[----:B------:R-:W2:Y:S04]  /*7f7d0*/  LDL.LU R31, [R1+0x8dc] ;  /* 0x0008dc00011f7983 */ /* 0x000ea80000300800 */
[----:B------:R-:W2:Y:S04]  /*7f7e0*/  LDL.64 R32, [R1+0xf0] ;  /* 0x0000f00001207983 */ /* 0x000ea80000100a00 */
[----:B------:R-:W-:Y:S01]  /*7f7f0*/  STL [R1+0x5f4c], R55 ;  /* 0x005f4c3701007387 */ /* 0x000fe20000100800 */
[----:B------:R-:W-:-:S03]  /*7f800*/  IMAD.MOV.U32 R54, RZ, RZ, R7 ;  /* 0x000000ffff367224 */ /* 0x000fc600078e0007 */
[----:B------:R-:W-:Y:S04]  /*7f810*/  STL.64 [R1+0x900], R4 ;  /* 0x0009000401007387 */ /* 0x000fe80000100a00 */
[----:B------:R3:W-:Y:S01]  /*7f820*/  STL [R1+0x908], R6 ;  /* 0x0009080601007387 */ /* 0x0007e20000100800 */
[----:B------:R-:W-:Y:S02]  /*7f830*/  IMAD.MOV.U32 R39, RZ, RZ, R48 ;  /* 0x000000ffff277224 */ /* 0x000fe400078e0030 */
[----:B------:R-:W-:-:S05]  /*7f840*/  IMAD.MOV.U32 R38, RZ, RZ, R49 ;  /* 0x000000ffff267224 */ /* 0x000fca00078e0031 */
[----:B------:R-:W-:Y:S04]  /*7f850*/  STL.64 [R1+0x64f0], R38 ;  /* 0x0064f02601007387 */ /* 0x000fe80000100a00 */
[----:B------:R-:W-:Y:S01]  /*7f860*/  STL [R1+0x5f50], R54 ;  /* 0x005f503601007387 */ /* 0x000fe20000100800 */
[----:B---3--:R-:W-:-:S15]  /*7f870*/  HMMA.16816.F32.BF16 R4, R40, R44, R56 ;  /* 0x0000002c2804723c */ /* 0x008fde0000041838 */
[----:B------:R-:W-:-:S08]  /*7f880*/  NOP ;  /* 0x0000000000007918 */ /* 0x000fd00000000000 */
[----:B------:R-:W-:Y:S01]  /*7f890*/  STL.64 [R1+0x8f0], R4 ;  /* 0x0008f00401007387 */ /* 0x000fe20000100a00 */
[----:B------:R-:W-:-:S03]  /*7f8a0*/  IMAD.MOV.U32 R55, RZ, RZ, R7 ;  /* 0x000000ffff377224 */ /* 0x000fc600078e0007 */
[----:B------:R-:W-:Y:S04]  /*7f8b0*/  STL [R1+0x8f8], R6 ;  /* 0x0008f80601007387 */ /* 0x000fe80000100800 */
[----:B------:R-:W3:Y:S04]  /*7f8c0*/  LDL.LU R16, [R1+0x8c0] ;  /* 0x0008c00001107983 */ /* 0x000ee80000300800 */
[----:B------:R-:W3:Y:S04]  /*7f8d0*/  LDL.LU R17, [R1+0x8c4] ;  /* 0x0008c40001117983 */ /* 0x000ee80000300800 */
[----:B------:R-:W3:Y:S04]  /*7f8e0*/  LDL.LU R18, [R1+0x8c8] ;  /* 0x0008c80001127983 */ /* 0x000ee80000300800 */
[----:B------:R-:W3:Y:S04]  /*7f8f0*/  LDL.LU R19, [R1+0x8cc] ;  /* 0x0008cc0001137983 */ /* 0x000ee80000300800 */
[----:B------:R-:W3:Y:S04]  /*7f900*/  LDL.64 R20, [R1+0xe0] ;  /* 0x0000e00001147983 */ /* 0x000ee80000100a00 */
[----:B------:R-:W3:Y:S04]  /*7f910*/  LDL.64 R36, [R1+0xc0] ;  /* 0x0000c00001247983 */ /* 0x000ee80000100a00 */
[----:B------:R-:W3:Y:S04]  /*7f920*/  LDL.LU R48, [R1+0x890] ;  /* 0x0008900001307983 */ /* 0x000ee80000300800 */
[----:B------:R-:W3:Y:S04]  /*7f930*/  LDL.LU R49, [R1+0x894] ;  /* 0x0008940001317983 */ /* 0x000ee80000300800 */
[----:B------:R-:W3:Y:S04]  /*7f940*/  LDL.LU R50, [R1+0x898] ;  /* 0x0008980001327983 */ /* 0x000ee80000300800 */
[----:B------:R-:W3:Y:S04]  /*7f950*/  LDL.LU R51, [R1+0x89c] ;  /* 0x00089c0001337983 */ /* 0x000ee80000300800 */
[----:B------:R-:W3:Y:S04]  /*7f960*/  LDL.64 R56, [R1+0xb0] ;  /* 0x0000b00001387983 */ /* 0x000ee80000100a00 */
[----:B------:R0:W-:Y:S04]  /*7f970*/  STL.64 [R1+0x6438], R44 ;  /* 0x0064382c01007387 */ /* 0x0001e80000100a00 */
[----:B0-----:R-:W3:Y:S04]  /*7f980*/  LDL.LU R44, [R1+0x8a0] ;  /* 0x0008a000012c7983 */ /* 0x001ee80000300800 */
[----:B------:R-:W3:Y:S04]  /*7f990*/  LDL.LU R45, [R1+0x8a4] ;  /* 0x0008a400012d7983 */ /* 0x000ee80000300800 */
[----:B------:R-:W3:Y:S04]  /*7f9a0*/  LDL.LU R46, [R1+0x8a8] ;  /* 0x0008a800012e7983 */ /* 0x000ee80000300800 */
[----:B------:R-:W3:Y:S01]  /*7f9b0*/  LDL.LU R47, [R1+0x8ac] ;  /* 0x0008ac00012f7983 */ /* 0x000ee20000300800 */
[----:B----4-:R-:W-:-:S15]  /*7f9c0*/  HMMA.16816.F32.BF16 R4, R40, R24, R8 ;  /* 0x000000182804723c */ /* 0x010fde0000041808 */
[----:B------:R-:W-:-:S09]  /*7f9d0*/  NOP ;  /* 0x0000000000007918 */ /* 0x000fd20000000000 */
[----:B------:R-:W-:Y:S01]  /*7f9e0*/  IMAD.MOV.U32 R54, RZ, RZ, R7 ;  /* 0x000000ffff367224 */ /* 0x000fe200078e0007 */
[----:B------:R-:W-:Y:S04]  /*7f9f0*/  STL.64 [R1+0x8e0], R4 ;  /* 0x0008e00401007387 */ /* 0x000fe80000100a00 */
[----:B------:R-:W-:Y:S04]  /*7fa00*/  STL [R1+0x8e8], R6 ;  /* 0x0008e80601007387 */ /* 0x000fe80000100800 */
[----:B------:R-:W-:Y:S04]  /*7fa10*/  STL.64 [R1+0x6500], R54 ;  /* 0x0065003601007387 */ /* 0x000fe80000100a00 */
[----:B------:R0:W-:Y:S02]  /*7fa20*/  STL.64 [R1+0x64f8], R52 ;  /* 0x0064f83401007387 */ /* 0x0001e40000100a00 */
[----:B0-----:R-:W-:-:S02]  /*7fa30*/  IMAD.MOV.U32 R52, RZ, RZ, R3 ;  /* 0x000000ffff347224 */ /* 0x001fc400078e0003 */
[----:B------:R-:W4:Y:S01]  /*7fa40*/  LDL.LU R3, [R1+0x6530] ;  /* 0x0065300001037983 */ /* 0x000f220000300800 */
[----:B--2---:R-:W-:Y:S01]  /*7fa50*/  HMMA.16816.F32.BF16 R8, R40, R32, R28 ;  /* 0x000000202808723c */ /* 0x004fe2000004181c */
[----:B------:R-:W-:Y:S01]  /*7fa60*/  MOV R2, R24 ;  /* 0x0000001800027202 */ /* 0x000fe20000000f00 */
[----:B------:R-:W-:-:S04]  /*7fa70*/  IMAD.MOV.U32 R0, RZ, RZ, R25 ;  /* 0x000000ffff007224 */ /* 0x000fc800078e0019 */
[----:B------:R-:W-:Y:S02]  /*7fa80*/  IMAD.MOV.U32 R5, RZ, RZ, R32 ;  /* 0x000000ffff057224 */ /* 0x000fe400078e0020 */
[----:B------:R-:W-:Y:S02]  /*7fa90*/  IMAD.MOV.U32 R4, RZ, RZ, R33 ;  /* 0x000000ffff047224 */ /* 0x000fe400078e0021 */
[----:B------:R-:W-:-:S13]  /*7faa0*/  IMAD.MOV.U32 R31, RZ, RZ, R60 ;  /* 0x000000ffff1f7224 */ /* 0x000fda00078e003c */
[----:B------:R0:W-:Y:S04]  /*7fab0*/  STL.64 [R1+0x8d0], R8 ;  /* 0x0008d00801007387 */ /* 0x0001e80000100a00 */
[----:B------:R1:W-:Y:S04]  /*7fac0*/  STL.64 [R1+0x8d8], R10 ;  /* 0x0008d80a01007387 */ /* 0x0003e80000100a00 */
[----:B0-----:R-:W2:Y:S04]  /*7fad0*/  LDL.LU R8, [R1+0x880] ;  /* 0x0008800001087983 */ /* 0x001ea80000300800 */
[----:B------:R-:W2:Y:S04]  /*7fae0*/  LDL.LU R9, [R1+0x884] ;  /* 0x0008840001097983 */ /* 0x000ea80000300800 */
[----:B-1----:R-:W2:Y:S04]  /*7faf0*/  LDL.LU R10, [R1+0x888] ;  /* 0x00088800010a7983 */ /* 0x002ea80000300800 */
[----:B------:R-:W2:Y:S04]  /*7fb00*/  LDL.LU R11, [R1+0x88c] ;  /* 0x00088c00010b7983 */ /* 0x000ea80000300800 */
[----:B------:R-:W2:Y:S04]  /*7fb10*/  LDL.64 R24, [R1+0xa0] ;  /* 0x0000a00001187983 */ /* 0x000ea80000100a00 */
[----:B------:R-:W2:Y:S04]  /*7fb20*/  LDL.LU R28, [R1+0x870] ;  /* 0x00087000011c7983 */ /* 0x000ea80000300800 */
[----:B------:R-:W2:Y:S01]  /*7fb30*/  LDL.LU R29, [R1+0x874] ;  /* 0x00087400011d7983 */ /* 0x000ea20000300800 */
[----:B---3--:R-:W-:Y:S06]  /*7fb40*/  HMMA.16816.F32.BF16 R16, R40, R20, R16 ;  /* 0x000000142810723c */ /* 0x008fec0000041810 */
[----:B------:R-:W-:-:S02]  /*7fb50*/  IMAD.MOV.U32 R7, RZ, RZ, R20 ;  /* 0x000000ffff077224 */ /* 0x000fc400078e0014 */
[----:B------:R-:W-:Y:S02]  /*7fb60*/  IMAD.MOV.U32 R6, RZ, RZ, R21 ;  /* 0x000000ffff067224 */ /* 0x000fe400078e0015 */
[----:B----4-:R-:W-:Y:S02]  /*7fb70*/  IMAD.MOV.U32 R30, RZ, RZ, R3 ;  /* 0x000000ffff1e7224 */ /* 0x010fe400078e0003 */
[----:B------:R-:W3:Y:S04]  /*7fb80*/  LDL.LU R3, [R1+0x652c] ;  /* 0x00652c0001037983 */ /* 0x000ee80000300800 */
[----:B------:R-:W4:Y:S04]  /*7fb90*/  LDL.LU R60, [R1+0x6528] ;  /* 0x00652800013c7983 */ /* 0x000f280000300800 */
[----:B------:R-:W2:Y:S04]  /*7fba0*/  LDL.64 R32, [R1+0x90] ;  /* 0x0000900001207983 */ /* 0x000ea80000100a00 */
[----:B------:R0:W-:Y:S04]  /*7fbb0*/  STL.64 [R1+0x8c0], R16 ;  /* 0x0008c01001007387 */ /* 0x0001e80000100a00 */
[----:B------:R-:W-:Y:S04]  /*7fbc0*/  STL.64 [R1+0x8c8], R18 ;  /* 0x0008c81201007387 */ /* 0x000fe80000100a00 */
[----:B0-----:R-:W2:Y:S04]  /*7fbd0*/  LDL.LU.64 R16, [R1+0x6520] ;  /* 0x0065200001107983 */ /* 0x001ea80000300a00 */
[----:B------:R-:W2:Y:S04]  /*7fbe0*/  LDL.LU.64 R20, [R1+0x6518] ;  /* 0x0065180001147983 */ /* 0x000ea80000300a00 */
[----:B------:R-:W-:Y:S04]  /*7fbf0*/  STL.64 [R1+0x6510], R6 ;  /* 0x0065100601007387 */ /* 0x000fe80000100a00 */
[----:B------:R0:W-:Y:S04]  /*7fc00*/  STL.64 [R1+0x6508], R4 ;  /* 0x0065080401007387 */ /* 0x0001e80000100a00 */
[----:B0-----:R-:W2:Y:S04]  /*7fc10*/  LDL.LU R4, [R1+0x8b0] ;  /* 0x0008b00001047983 */ /* 0x001ea80000300800 */
[----:B------:R-:W2:Y:S01]  /*7fc20*/  LDL.LU R5, [R1+0x8b4] ;  /* 0x0008b40001057983 */ /* 0x000ea20000300800 */
[----:B------:R-:W-:-:S02]  /*7fc30*/  IMAD.MOV.U32 R53, RZ, RZ, R61 ;  /* 0x000000ffff357224 */ /* 0x000fc400078e003d */
[----:B------:R-:W-:Y:S02]  /*7fc40*/  IMAD.MOV.U32 R14, RZ, RZ, R37 ;  /* 0x000000ffff0e7224 */ /* 0x000fe400078e0025 */
[----:B------:R-:W-:Y:S02]  /*7fc50*/  IMAD.MOV.U32 R15, RZ, RZ, R36 ;  /* 0x000000ffff0f7224 */ /* 0x000fe400078e0024 */
[----:B------:R-:W-:Y:S02]  /*7fc60*/  IMAD.MOV.U32 R22, RZ, RZ, R56 ;  /* 0x000000ffff167224 */ /* 0x000fe400078e0038 */
[----:B------:R-:W-:Y:S02]  /*7fc70*/  IMAD.MOV.U32 R18, RZ, RZ, R57 ;  /* 0x000000ffff127224 */ /* 0x000fe400078e0039 */
[----:B---3--:R-:W-:Y:S02]  /*7fc80*/  IMAD.MOV.U32 R7, RZ, RZ, R3 ;  /* 0x000000ffff077224 */ /* 0x008fe400078e0003 */
[----:B----4-:R-:W-:-:S07]  /*7fc90*/  IMAD.MOV.U32 R6, RZ, RZ, R60 ;  /* 0x000000ffff067224 */ /* 0x010fce00078e003c */
[C---:B--2---:R-:W-:Y:S06]  /*7fca0*/  HMMA.16816.F32.BF16 R52, R40.reuse, R52, R4 ;  /* 0x000000342834723c */ /* 0x044fec0000041804 */
[----:B------:R-:W-:-:S15]  /*7fcb0*/  HMMA.16816.F32.BF16 R4, R40, R36, R44 ;  /* 0x000000242804723c */ /* 0x000fde000004182c */
[----:B------:R-:W-:-:S02]  /*7fcc0*/  NOP ;  /* 0x0000000000007918 */ /* 0x000fc40000000000 */
[----:B------:R-:W-:Y:S04]  /*7fcd0*/  STL.64 [R1+0x8b0], R52 ;  /* 0x0008b03401007387 */ /* 0x000fe80000100a00 */
[----:B------:R-:W-:Y:S03]  /*7fce0*/  STL.64 [R1+0x8b8], R54 ;  /* 0x0008b83601007387 */ /* 0x000fe60000100a00 */
[----:B------:R-:W-:Y:S01]  /*7fcf0*/  IMAD.MOV.U32 R19, RZ, RZ, R7 ;  /* 0x000000ffff137224 */ /* 0x000fe200078e0007 */
[----:B------:R-:W-:Y:S04]  /*7fd00*/  STL.64 [R1+0x8a0], R4 ;  /* 0x0008a00401007387 */ /* 0x000fe80000100a00 */
[----:B------:R0:W-:Y:S02]  /*7fd10*/  STL [R1+0x8a8], R6 ;  /* 0x0008a80601007387 */ /* 0x0001e40000100800 */
[----:B0-----:R-:W-:Y:S02]  /*7fd20*/  HMMA.16816.F32.BF16 R4, R40, R56, R48 ;  /* 0x000000382804723c */ /* 0x001fe40000041830 */
[----:B------:R-:W-:Y:S04]  /*7fd30*/  STL [R1+0x63e4], R14 ;  /* 0x0063e40e01007387 */ /* 0x000fe80000100800 */
[----:B------:R-:W-:Y:S04]  /*7fd40*/  STL [R1+0x63e0], R15 ;  /* 0x0063e00f01007387 */ /* 0x000fe80000100800 */
[----:B------:R-:W-:-:S13]  /*7fd50*/  STL [R1+0x5f08], R19 ;  /* 0x005f081301007387 */ /* 0x000fda0000100800 */
[----:B------:R0:W-:Y:S04]  /*7fd60*/  STL.64 [R1+0x890], R4 ;  /* 0x0008900401007387 */ /* 0x0001e80000100a00 */
[----:B------:R-:W2:Y:S04]  /*7fd70*/  LDL.LU R48, [R1+0x860] ;  /* 0x0008600001307983 */ /* 0x000ea80000300800 */
[----:B------:R-:W2:Y:S04]  /*7fd80*/  LDL.LU R49, [R1+0x864] ;  /* 0x0008640001317983 */ /* 0x000ea80000300800 */
[----:B------:R-:W2:Y:S04]  /*7fd90*/  LDL.LU R50, [R1+0x868] ;  /* 0x0008680001327983 */ /* 0x000ea80000300800 */
[----:B------:R-:W2:Y:S04]  /*7fda0*/  LDL.LU R51, [R1+0x86c] ;  /* 0x00086c0001337983 */ /* 0x000ea80000300800 */
[----:B------:R-:W2:Y:S01]  /*7fdb0*/  LDL.64 R56, [R1+0x80] ;  /* 0x0000800001387983 */ /* 0x000ea20000100a00 */
[----:B------:R-:W-:Y:S01]  /*7fdc0*/  MOV R60, R6 ;  /* 0x00000006003c7202 */ /* 0x000fe20000000f00 */
[----:B------:R-:W-:-:S02]  /*7fdd0*/  IMAD.MOV.U32 R3, RZ, RZ, R7 ;  /* 0x000000ffff037224 */ /* 0x000fc400078e0007 */
[C---:B0-----:R-:W-:Y:S06]  /*7fde0*/  HMMA.16816.F32.BF16 R4, R40.reuse, R24, R8 ;  /* 0x000000182804723c */ /* 0x041fec0000041808 */
[----:B------:R-:W-:Y:S01]  /*7fdf0*/  IMAD.MOV.U32 R23, RZ, RZ, R25 ;  /* 0x000000ffff177224 */ /* 0x000fe200078e0019 */
[----:B------:R-:W-:Y:S04]  /*7fe00*/  STL [R1+0x63dc], R18 ;  /* 0x0063dc1201007387 */ /* 0x000fe80000100800 */
[----:B------:R-:W-:Y:S04]  /*7fe10*/  STL [R1+0x63d8], R22 ;  /* 0x0063d81601007387 */ /* 0x000fe80000100800 */
[----:B------:R-:W-:Y:S04]  /*7fe20*/  STL [R1+0x5f04], R3 ;  /* 0x005f040301007387 */ /* 0x000fe80000100800 */
[----:B------:R-:W-:Y:S04]  /*7fe30*/  STL [R1+0x5f00], R60 ;  /* 0x005f003c01007387 */ /* 0x000fe80000100800 */
[----:B------:R-:W-:Y:S04]  /*7fe40*/  STL [R1+0x63e8], R23 ;  /* 0x0063e81701007387 */ /* 0x000fe80000100800 */
[----:B------:R-:W-:Y:S04]  /*7fe50*/  STL.64 [R1+0x880], R4 ;  /* 0x0008800401007387 */ /* 0x000fe80000100a00 */
[----:B------:R0:W-:Y:S02]  /*7fe60*/  STL.64 [R1+0x888], R6 ;  /* 0x0008880601007387 */ /* 0x0001e40000100a00 */
[----:B0-----:R-:W-:-:S15]  /*7fe70*/  HMMA.16816.F32.BF16 R4, R40, R32, R28 ;  /* 0x000000202804723c */ /* 0x001fde000004181c */
[----:B------:R-:W-:-:S08]  /*7fe80*/  NOP ;  /* 0x0000000000007918 */ /* 0x000fd00000000000 */
[----:B------:R0:W-:Y:S01]  /*7fe90*/  STL.64 [R1+0x870], R4 ;  /* 0x0008700401007387 */ /* 0x0001e20000100a00 */
[----:B------:R-:W-:-:S03]  /*7fea0*/  IMAD.MOV.U32 R19, RZ, RZ, R7 ;  /* 0x000000ffff137224 */ /* 0x000fc600078e0007 */
[----:B------:R1:W-:Y:S04]  /*7feb0*/  STL [R1+0x878], R6 ;  /* 0x0008780601007387 */ /* 0x0003e80000100800 */
[----:B0-----:R-:W3:Y:S04]  /*7fec0*/  LDL.LU R4, [R1+0x850] ;  /* 0x0008500001047983 */ /* 0x001ee80000300800 */
[----:B------:R-:W3:Y:S04]  /*7fed0*/  LDL.LU R5, [R1+0x854] ;  /* 0x0008540001057983 */ /* 0x000ee80000300800 */
[----:B-1----:R-:W3:Y:S04]  /*7fee0*/  LDL.LU R6, [R1+0x858] ;  /* 0x0008580001067983 */ /* 0x002ee80000300800 */
[----:B------:R-:W3:Y:S04]  /*7fef0*/  LDL.LU R7, [R1+0x85c] ;  /* 0x00085c0001077983 */ /* 0x000ee80000300800 */
[----:B------:R-:W3:Y:S04]  /*7ff00*/  LDL.64 R52, [R1+0x70] ;  /* 0x0000700001347983 */ /* 0x000ee80000100a00 */
        /* <DEDUP_REMOVED lines=9> */
[----:B------:R-:W4:Y:S01]  /*7ffa0*/  LDL.64 R24, [R1+0x50] ;  /* 0x0000500001187983 */ /* 0x000f220000100a00 */
[----:B------:R-:W-:-:S03]  /*7ffb0*/  IMAD.MOV.U32 R18, RZ, RZ, R32 ;  /* 0x000000ffff127224 */ /* 0x000fc600078e0020 */
[----:B------:R-:W4:Y:S01]  /*7ffc0*/  LDL.LU R28, [R1+0x820] ;  /* 0x00082000011c7983 */ /* 0x000f220000300800 */
[----:B------:R-:W-:-:S03]  /*7ffd0*/  IMAD.MOV.U32 R22, RZ, RZ, R33 ;  /* 0x000000ffff167224 */ /* 0x000fc600078e0021 */
[----:B------:R-:W4:Y:S04]  /*7ffe0*/  LDL.LU R29, [R1+0x824] ;  /* 0x00082400011d7983 */ /* 0x000f280000300800 */
[----:B------:R-:W4:Y:S04]  /*7fff0*/  LDL.LU R30, [R1+0x828] ;  /* 0x00082800011e7983 */ /* 0x000f280000300800 */
[----:B------:R-:W4:Y:S04]  /*80000*/  LDL.LU R31, [R1+0x82c] ;  /* 0x00082c00011f7983 */ /* 0x000f280000300800 */
[----:B------:R-:W4:Y:S04]  /*80010*/  LDL.64 R32, [R1+0x40] ;  /* 0x0000400001207983 */ /* 0x000f280000100a00 */
[----:B------:R-:W-:Y:S04]  /*80020*/  STL [R1+0x63f0], R22 ;  /* 0x0063f01601007387 */ /* 0x000fe80000100800 */
[----:B------:R-:W-:Y:S04]  /*80030*/  STL [R1+0x63ec], R18 ;  /* 0x0063ec1201007387 */ /* 0x000fe80000100800 */
[----:B------:R-:W-:Y:S01]  /*80040*/  STL [R1+0x5f0c], R19 ;  /* 0x005f0c1301007387 */ /* 0x000fe20000100800 */
[----:B--2---:R-:W-:Y:S06]  /*80050*/  HMMA.16816.F32.BF16 R48, R40, R56, R48 ;  /* 0x000000382830723c */ /* 0x004fec0000041830 */
[----:B------:R-:W-:-:S02]  /*80060*/  IMAD.MOV.U32 R14, RZ, RZ, R56 ;  /* 0x000000ffff0e7224 */ /* 0x000fc400078e0038 */
[----:B------:R-:W-:-:S15]  /*80070*/  IMAD.MOV.U32 R15, RZ, RZ, R57 ;  /* 0x000000ffff0f7224 */ /* 0x000fde00078e0039 */
[----:B------:R0:W-:Y:S01]  /*80080*/  STL.64 [R1+0x868], R50 ;  /* 0x0008683201007387 */ /* 0x0001e20000100a00 */
[----:B------:R-:W-:Y:S02]  /*80090*/  IMAD.MOV.U32 R3, RZ, RZ, R48 ;  /* 0x000000ffff037224 */ /* 0x000fe400078e0030 */
[----:B------:R-:W-:Y:S01]  /*800a0*/  IMAD.MOV.U32 R60, RZ, RZ, R49 ;  /* 0x000000ffff3c7224 */ /* 0x000fe200078e0031 */
[----:B------:R-:W2:Y:S04]  /*800b0*/  LDL.LU R48, [R1+0x810] ;  /* 0x0008100001307983 */ /* 0x000ea80000300800 */
[----:B------:R-:W2:Y:S04]  /*800c0*/  LDL.LU R49, [R1+0x814] ;  /* 0x0008140001317983 */ /* 0x000ea80000300800 */
[----:B0-----:R-:W2:Y:S04]  /*800d0*/  LDL.LU R50, [R1+0x818] ;  /* 0x0008180001327983 */ /* 0x001ea80000300800 */
[----:B------:R-:W2:Y:S04]  /*800e0*/  LDL.LU R51, [R1+0x81c] ;  /* 0x00081c0001337983 */ /* 0x000ea80000300800 */
[----:B------:R-:W2:Y:S04]  /*800f0*/  LDL.64 R56, [R1+0x30] ;  /* 0x0000300001387983 */ /* 0x000ea80000100a00 */
[----:B------:R-:W-:Y:S04]  /*80100*/  STL [R1+0x63f8], R15 ;  /* 0x0063f80f01007387 */ /* 0x000fe80000100800 */
[----:B------:R-:W-:Y:S04]  /*80110*/  STL [R1+0x63f4], R14 ;  /* 0x0063f40e01007387 */ /* 0x000fe80000100800 */
[----:B------:R-:W-:Y:S04]  /*80120*/  STL [R1+0x610c], R60 ;  /* 0x00610c3c01007387 */ /* 0x000fe80000100800 */
[----:B------:R-:W-:Y:S01]  /*80130*/  STL [R1+0x5f10], R3 ;  /* 0x005f100301007387 */ /* 0x000fe20000100800 */
[----:B---3--:R-:W-:Y:S06]  /*80140*/  HMMA.16816.F32.BF16 R4, R40, R52, R4 ;  /* 0x000000342804723c */ /* 0x008fec0000041804 */
[----:B------:R-:W-:-:S02]  /*80150*/  IMAD.MOV.U32 R23, RZ, RZ, R53 ;  /* 0x000000ffff177224 */ /* 0x000fc400078e0035 */
[----:B------:R-:W-:Y:S01]  /*80160*/  IMAD.MOV.U32 R18, RZ, RZ, R52 ;  /* 0x000000ffff127224 */ /* 0x000fe200078e0034 */
[----:B----4-:R-:W-:-:S14]  /*80170*/  HMMA.16816.F32.BF16 R44, R40, R36, R44 ;  /* 0x00000024282c723c */ /* 0x010fdc000004182c */
[----:B------:R-:W-:Y:S04]  /*80180*/  STL.64 [R1+0x850], R4 ;  /* 0x0008500401007387 */ /* 0x000fe80000100a00 */
[----:B------:R0:W-:Y:S04]  /*80190*/  STL.64 [R1+0x858], R6 ;  /* 0x0008580601007387 */ /* 0x0001e80000100a00 */
[----:B0-----:R-:W3:Y:S01]  /*801a0*/  LDL.LU.64 R6, [R1+0x6510] ;  /* 0x0065100001067983 */ /* 0x001ee20000300a00 */
[----:B------:R-:W-:Y:S03]  /*801b0*/  HMMA.16816.F32.BF16 R8, R40, R24, R8 ;  /* 0x000000182808723c */ /* 0x000fe60000041808 */
[----:B------:R-:W4:Y:S03]  /*801c0*/  LDL.LU.64 R4, [R1+0x6508] ;  /* 0x0065080001047983 */ /* 0x000f260000300a00 */
[----:B------:R-:W-:Y:S01]  /*801d0*/  IMAD.MOV.U32 R15, RZ, RZ, R25 ;  /* 0x000000ffff0f7224 */ /* 0x000fe200078e0019 */
[----:B------:R-:W-:Y:S04]  /*801e0*/  STL [R1+0x6400], R23 ;  /* 0x0064001701007387 */ /* 0x000fe80000100800 */
[----:B------:R0:W-:Y:S01]  /*801f0*/  STL [R1+0x63fc], R18 ;  /* 0x0063fc1201007387 */ /* 0x0001e20000100800 */
[----:B------:R-:W-:-:S02]  /*80200*/  IMAD.MOV.U32 R22, RZ, RZ, R37 ;  /* 0x000000ffff167224 */ /* 0x000fc400078e0025 */
[----:B0-----:R-:W-:Y:S02]  /*80210*/  IMAD.MOV.U32 R18, RZ, RZ, R24 ;  /* 0x000000ffff127224 */ /* 0x001fe400078e0018 */
[----:B------:R-:W-:Y:S01]  /*80220*/  HMMA.16816.F32.BF16 R24, R40, R32, R28 ;  /* 0x000000202818723c */ /* 0x000fe2000004181c */
[----:B------:R-:W-:Y:S01]  /*80230*/  IMAD.MOV.U32 R14, RZ, RZ, R36 ;  /* 0x000000ffff0e7224 */ /* 0x000fe200078e0024 */
[----:B------:R-:W-:Y:S04]  /*80240*/  STL.64 [R1+0x840], R44 ;  /* 0x0008402c01007387 */ /* 0x000fe80000100a00 */
[----:B------:R-:W-:Y:S04]  /*80250*/  STL.64 [R1+0x848], R46 ;  /* 0x0008482e01007387 */ /* 0x000fe80000100a00 */
[----:B------:R-:W-:Y:S04]  /*80260*/  STL [R1+0x6408], R22 ;  /* 0x0064081601007387 */ /* 0x000fe80000100800 */
[----:B------:R-:W-:Y:S04]  /*80270*/  STL [R1+0x6404], R14 ;  /* 0x0064040e01007387 */ /* 0x000fe80000100800 */
[----:B------:R0:W-:Y:S04]  /*80280*/  STL.64 [R1+0x830], R8 ;  /* 0x0008300801007387 */ /* 0x0001e80000100a00 */
[----:B------:R-:W-:Y:S04]  /*80290*/  STL.64 [R1+0x838], R10 ;  /* 0x0008380a01007387 */ /* 0x000fe80000100a00 */
[----:B------:R-:W3:Y:S04]  /*802a0*/  LDL.LU R52, [R1+0x800] ;  /* 0x0008000001347983 */ /* 0x000ee80000300800 */
[----:B------:R-:W3:Y:S04]  /*802b0*/  LDL.LU R53, [R1+0x804] ;  /* 0x0008040001357983 */ /* 0x000ee80000300800 */
[----:B------:R-:W3:Y:S04]  /*802c0*/  LDL.LU R54, [R1+0x808] ;  /* 0x0008080001367983 */ /* 0x000ee80000300800 */
[----:B------:R-:W3:Y:S04]  /*802d0*/  LDL.LU R55, [R1+0x80c] ;  /* 0x00080c0001377983 */ /* 0x000ee80000300800 */
[----:B0-----:R-:W3:Y:S04]  /*802e0*/  LDL.64 R8, [R1+0x20] ;  /* 0x0000200001087983 */ /* 0x001ee80000100a00 */
[----:B------:R-:W-:Y:S04]  /*802f0*/  STL [R1+0x6410], R15 ;  /* 0x0064100f01007387 */ /* 0x000fe80000100800 */
[----:B------:R-:W-:Y:S04]  /*80300*/  STL [R1+0x640c], R18 ;  /* 0x00640c1201007387 */ /* 0x000fe80000100800 */
[----:B------:R0:W-:Y:S04]  /*80310*/  STL.64 [R1+0x820], R24 ;  /* 0x0008201801007387 */ /* 0x0001e80000100a00 */
[----:B------:R-:W-:Y:S04]  /*80320*/  STL.64 [R1+0x828], R26 ;  /* 0x0008281a01007387 */ /* 0x000fe80000100a00 */
[----:B------:R-:W4:Y:S01]  /*80330*/  LDL.LU R36, [R1+0x7f0] ;  /* 0x0007f00001247983 */ /* 0x000f220000300800 */
[----:B------:R-:W-:-:S03]  /*80340*/  IMAD.MOV.U32 R14, RZ, RZ, R32 ;  /* 0x000000ffff0e7224 */ /* 0x000fc600078e0020 */
[----:B------:R-:W4:Y:S01]  /*80350*/  LDL.LU R37, [R1+0x7f4] ;  /* 0x0007f40001257983 */ /* 0x000f220000300800 */
[----:B------:R-:W-:-:S03]  /*80360*/  IMAD.MOV.U32 R23, RZ, RZ, R33 ;  /* 0x000000ffff177224 */ /* 0x000fc600078e0021 */
[----:B------:R-:W4:Y:S04]  /*80370*/  LDL.LU R38, [R1+0x7f8] ;  /* 0x0007f80001267983 */ /* 0x000f280000300800 */
[----:B------:R-:W4:Y:S04]  /*80380*/  LDL.LU R39, [R1+0x7fc] ;  /* 0x0007fc0001277983 */ /* 0x000f280000300800 */
[----:B0-----:R-:W4:Y:S04]  /*80390*/  LDL.64 R24, [R1+0x10] ;  /* 0x0000100001187983 */ /* 0x001f280000100a00 */
[----:B------:R-:W-:Y:S04]  /*803a0*/  STL [R1+0x6418], R14 ;  /* 0x0064180e01007387 */ /* 0x000fe80000100800 */
[----:B------:R-:W-:Y:S01]  /*803b0*/  STL [R1+0x6414], R23 ;  /* 0x0064141701007387 */ /* 0x000fe20000100800 */
[----:B--2---:R-:W-:Y:S06]  /*803c0*/  HMMA.16816.F32.BF16 R28, R40, R56, R48 ;  /* 0x00000038281c723c */ /* 0x004fec0000041830 */
[----:B------:R-:W-:Y:S01]  /*803d0*/  MOV R18, R56 ;  /* 0x0000003800127202 */ /* 0x000fe20000000f00 */
[----:B------:R-:W-:-:S15]  /*803e0*/  IMAD.MOV.U32 R22, RZ, RZ, R57 ;  /* 0x000000ffff167224 */ /* 0x000fde00078e0039 */
[----:B------:R-:W-:-:S01]  /*803f0*/  NOP ;  /* 0x0000000000007918 */ /* 0x000fc20000000000 */
[----:B------:R0:W-:Y:S04]  /*80400*/  STL.64 [R1+0x810], R28 ;  /* 0x0008101c01007387 */ /* 0x0001e80000100a00 */
[----:B------:R1:W-:Y:S04]  /*80410*/  STL.64 [R1+0x818], R30 ;  /* 0x0008181e01007387 */ /* 0x0003e80000100a00 */
[----:B------:R-:W2:Y:S04]  /*80420*/  LDL.LU R48, [R1+0x7c0] ;  /* 0x0007c00001307983 */ /* 0x000ea80000300800 */
[----:B------:R-:W2:Y:S04]  /*80430*/  LDL.LU R49, [R1+0x7c4] ;  /* 0x0007c40001317983 */ /* 0x000ea80000300800 */
[----:B------:R-:W2:Y:S04]  /*80440*/  LDL.LU R50, [R1+0x7c8] ;  /* 0x0007c80001327983 */ /* 0x000ea80000300800 */
[----:B------:R-:W2:Y:S04]  /*80450*/  LDL.LU R51, [R1+0x7cc] ;  /* 0x0007cc0001337983 */ /* 0x000ea80000300800 */
[----:B0-----:R-:W2:Y:S04]  /*80460*/  LDL.LU R28, [R1+0x7e0] ;  /* 0x0007e000011c7983 */ /* 0x001ea80000300800 */
[----:B------:R-:W2:Y:S04]  /*80470*/  LDL.LU R29, [R1+0x7e4] ;  /* 0x0007e400011d7983 */ /* 0x000ea80000300800 */
[----:B-1----:R-:W2:Y:S04]  /*80480*/  LDL.LU R30, [R1+0x7e8] ;  /* 0x0007e800011e7983 */ /* 0x002ea80000300800 */
[----:B------:R-:W2:Y:S04]  /*80490*/  LDL.LU R31, [R1+0x7ec] ;  /* 0x0007ec00011f7983 */ /* 0x000ea80000300800 */
[----:B------:R-:W2:Y:S04]  /*804a0*/  LDL.64 R56, [R1] ;  /* 0x0000000001387983 */ /* 0x000ea80000100a00 */
        /* <DEDUP_REMOVED lines=8> */
[----:B------:R-:W-:Y:S04]  /*80530*/  STL [R1+0x6420], R22 ;  /* 0x0064201601007387 */ /* 0x000fe80000100800 */
[----:B------:R0:W-:Y:S01]  /*80540*/  STL [R1+0x641c], R18 ;  /* 0x00641c1201007387 */ /* 0x0001e20000100800 */
[----:B---3--:R-:W-:Y:S06]  /*80550*/  HMMA.16816.F32.BF16 R52, R40, R8, R52 ;  /* 0x000000082834723c */ /* 0x008fec0000041834 */
[----:B------:R-:W-:-:S02]  /*80560*/  IMAD.MOV.U32 R23, RZ, RZ, R8 ;  /* 0x000000ffff177224 */ /* 0x000fc400078e0008 */
[----:B------:R-:W-:Y:S01]  /*80570*/  IMAD.MOV.U32 R15, RZ, RZ, R9 ;  /* 0x000000ffff0f7224 */ /* 0x000fe200078e0009 */
[----:B----4-:R-:W-:-:S14]  /*80580*/  HMMA.16816.F32.BF16 R36, R40, R24, R36 ;  /* 0x000000182824723c */ /* 0x010fdc0000041824 */
[----:B------:R-:W-:Y:S04]  /*80590*/  STL.64 [R1+0x800], R52 ;  /* 0x0008003401007387 */ /* 0x000fe80000100a00 */
[----:B------:R1:W-:Y:S01]  /*805a0*/  STL.64 [R1+0x808], R54 ;  /* 0x0008083601007387 */ /* 0x0003e20000100a00 */
[----:B0-----:R-:W-:-:S03]  /*805b0*/  IMAD.MOV.U32 R18, RZ, RZ, R24 ;  /* 0x000000ffff127224 */ /* 0x001fc600078e0018 */
[----:B-1----:R-:W3:Y:S04]  /*805c0*/  LDL.LU.64 R54, [R1+0x6500] ;  /* 0x0065000001367983 */ /* 0x002ee80000300a00 */
[----:B------:R-:W4:Y:S04]  /*805d0*/  LDL.LU.64 R52, [R1+0x64f8] ;  /* 0x0064f80001347983 */ /* 0x000f280000300a00 */
[----:B------:R-:W3:Y:S04]  /*805e0*/  LDL.LU R8, [R1+0x780] ;  /* 0x0007800001087983 */ /* 0x000ee80000300800 */
[----:B------:R-:W3:Y:S04]  /*805f0*/  LDL.LU R9, [R1+0x784] ;  /* 0x0007840001097983 */ /* 0x000ee80000300800 */
[----:B------:R-:W3:Y:S04]  /*80600*/  LDL.LU R10, [R1+0x788] ;  /* 0x00078800010a7983 */ /* 0x000ee80000300800 */
[----:B------:R-:W3:Y:S04]  /*80610*/  LDL.LU R11, [R1+0x78c] ;  /* 0x00078c00010b7983 */ /* 0x000ee80000300800 */
[----:B------:R-:W-:Y:S01]  /*80620*/  STL [R1+0x6424], R23 ;  /* 0x0064241701007387 */ /* 0x000fe20000100800 */
[----:B------:R-:W-:-:S03]  /*80630*/  IMAD.MOV.U32 R14, RZ, RZ, R25 ;  /* 0x000000ffff0e7224 */ /* 0x000fc600078e0019 */
[----:B------:R-:W-:Y:S04]  /*80640*/  STL.64 [R1+0x7f0], R36 ;  /* 0x0007f02401007387 */ /* 0x000fe80000100a00 */
[----:B------:R0:W-:Y:S04]  /*80650*/  STL.64 [R1+0x7f8], R38 ;  /* 0x0007f82601007387 */ /* 0x0001e80000100a00 */
[----:B0-----:R-:W3:Y:S04]  /*80660*/  LDL.LU.64 R38, [R1+0x64f0] ;  /* 0x0064f00001267983 */ /* 0x001ee80000300a00 */
[----:B------:R-:W3:Y:S04]  /*80670*/  LDL.LU.64 R26, [R1+0x64e8] ;  /* 0x0064e800011a7983 */ /* 0x000ee80000300a00 */
[----:B------:R-:W3:Y:S04]  /*80680*/  LDL.LU.64 R24, [R1+0x64e0] ;  /* 0x0064e00001187983 */ /* 0x000ee80000300a00 */
[----:B------:R-:W-:Y:S04]  /*80690*/  STL [R1+0x64b8], R18 ;  /* 0x0064b81201007387 */ /* 0x000fe80000100800 */
[----:B------:R0:W-:Y:S04]  /*806a0*/  STL.64 [R1+0x64b0], R16 ;  /* 0x0064b01001007387 */ /* 0x0001e80000100a00 */
[----:B0-----:R-:W3:Y:S04]  /*806b0*/  LDL.LU R16, [R1+0x7a0] ;  /* 0x0007a00001107983 */ /* 0x001ee80000300800 */
[----:B------:R-:W3:Y:S04]  /*806c0*/  LDL.LU R17, [R1+0x7a4] ;  /* 0x0007a40001117983 */ /* 0x000ee80000300800 */
[----:B------:R-:W3:Y:S04]  /*806d0*/  LDL.LU R18, [R1+0x7a8] ;  /* 0x0007a80001127983 */ /* 0x000ee80000300800 */
[----:B------:R-:W3:Y:S04]  /*806e0*/  LDL.LU R19, [R1+0x7ac] ;  /* 0x0007ac0001137983 */ /* 0x000ee80000300800 */
[----:B------:R-:W-:Y:S04]  /*806f0*/  STL.64 [R1+0x64a8], R14 ;  /* 0x0064a80e01007387 */ /* 0x000fe80000100a00 */
[----:B------:R0:W-:Y:S04]  /*80700*/  STL.64 [R1+0x64a0], R12 ;  /* 0x0064a00c01007387 */ /* 0x0001e80000100a00 */
[----:B0-----:R-:W3:Y:S04]  /*80710*/  LDL.LU R12, [R1+0x7b0] ;  /* 0x0007b000010c7983 */ /* 0x001ee80000300800 */
[----:B------:R-:W3:Y:S04]  /*80720*/  LDL.LU R13, [R1+0x7b4] ;  /* 0x0007b400010d7983 */ /* 0x000ee80000300800 */
[----:B------:R-:W3:Y:S04]  /*80730*/  LDL.LU R14, [R1+0x7b8] ;  /* 0x0007b800010e7983 */ /* 0x000ee80000300800 */
[----:B------:R-:W3:Y:S01]  /*80740*/  LDL.LU R15, [R1+0x7bc] ;  /* 0x0007bc00010f7983 */ /* 0x000ee20000300800 */
[----:B--2---:R-:W-:Y:S06]  /*80750*/  HMMA.16816.F32.BF16 R28, R40, R56, R28 ;  /* 0x00000038281c723c */ /* 0x004fec000004181c */
[----:B------:R-:W-:-:S02]  /*80760*/  IMAD.MOV.U32 R23, RZ, RZ, R56 ;  /* 0x000000ffff177224 */ /* 0x000fc400078e0038 */
[----:B------:R-:W-:-:S15]  /*80770*/  IMAD.MOV.U32 R22, RZ, RZ, R57 ;  /* 0x000000ffff167224 */ /* 0x000fde00078e0039 */
[----:B------:R0:W-:Y:S04]  /*80780*/  STL.64 [R1+0x7e0], R28 ;  /* 0x0007e01c01007387 */ /* 0x0001e80000100a00 */
[----:B------:R-:W-:Y:S04]  /*80790*/  STL.64 [R1+0x7e8], R30 ;  /* 0x0007e81e01007387 */ /* 0x000fe80000100a00 */
[----:B0-----:R-:W2:Y:S04]  /*807a0*/  LDL.LU.64 R28, [R1+0x64d8] ;  /* 0x0064d800011c7983 */ /* 0x001ea80000300a00 */
[----:B------:R-:W3:Y:S01]  /*807b0*/  LDL.LU.64 R56, [R1+0x64d0] ;  /* 0x0064d00001387983 */ /* 0x000ee20000300a00 */
[C---:B----4-:R-:W-:Y:S06]  /*807c0*/  HMMA.16816.F32.BF16 R48, R40.reuse, R52, R48 ;  /* 0x000000342830723c */ /* 0x050fec0000041830 */
[----:B---3--:R-:W-:-:S15]  /*807d0*/  HMMA.16816.F32.BF16 R32, R40, R56, R32 ;  /* 0x000000382820723c */ /* 0x008fde0000041820 */
[----:B------:R-:W-:-:S08]  /*807e0*/  NOP ;  /* 0x0000000000007918 */ /* 0x000fd00000000000 */
[----:B------:R0:W-:Y:S04]  /*807f0*/  STL.64 [R1+0x7d0], R32 ;  /* 0x0007d02001007387 */ /* 0x0001e80000100a00 */
[----:B------:R-:W-:Y:S04]  /*80800*/  STL.64 [R1+0x7d8], R34 ;  /* 0x0007d82201007387 */ /* 0x000fe80000100a00 */
[----:B0-----:R-:W3:Y:S04]  /*80810*/  LDL.LU.64 R32, [R1+0x64c8] ;  /* 0x0064c80001207983 */ /* 0x001ee80000300a00 */
[----:B------:R0:W-:Y:S04]  /*80820*/  STL.64 [R1+0x7c0], R48 ;  /* 0x0007c03001007387 */ /* 0x0001e80000100a00 */
[----:B------:R-:W-:Y:S04]  /*80830*/  STL.64 [R1+0x7c8], R50 ;  /* 0x0007c83201007387 */ /* 0x000fe80000100a00 */
[----:B0-----:R-:W4:Y:S04]  /*80840*/  LDL.LU.64 R48, [R1+0x64c0] ;  /* 0x0064c00001307983 */ /* 0x001f280000300a00 */
[----:B------:R-:W-:Y:S04]  /*80850*/  STL.64 [R1+0x62e8], R54 ;  /* 0x0062e83601007387 */ /* 0x000fe80000100a00 */
[----:B------:R4:W-:Y:S01]  /*80860*/  STL.64 [R1+0x62e0], R52 ;  /* 0x0062e03401007387 */ /* 0x0009e20000100a00 */
[C---:B------:R-:W-:Y:S06]  /*80870*/  HMMA.16816.F32.BF16 R8, R40.reuse, R24, R8 ;  /* 0x000000182808723c */ /* 0x040fec0000041808 */
[C---:B----4-:R-:W-:Y:S06]  /*80880*/  HMMA.16816.F32.BF16 R52, R40.reuse, R48, R12 ;  /* 0x000000302834723c */ /* 0x050fec000004180c */
[----:B---3--:R-:W-:-:S15]  /*80890*/  HMMA.16816.F32.BF16 R12, R40, R32, R16 ;  /* 0x00000020280c723c */ /* 0x008fde0000041810 */
[----:B------:R-:W-:-:S09]  /*808a0*/  NOP ;  /* 0x0000000000007918 */ /* 0x000fd20000000000 */
[----:B------:R-:W-:Y:S02]  /*808b0*/  IMAD.MOV.U32 R34, RZ, RZ, R12 ;  /* 0x000000ffff227224 */ /* 0x000fe400078e000c */
[----:B------:R-:W-:Y:S02]  /*808c0*/  IMAD.MOV.U32 R35, RZ, RZ, R13 ;  /* 0x000000ffff237224 */ /* 0x000fe400078e000d */
[----:B------:R-:W-:Y:S02]  /*808d0*/  IMAD.MOV.U32 R30, RZ, RZ, R14 ;  /* 0x000000ffff1e7224 */ /* 0x000fe400078e000e */
[----:B------:R-:W-:Y:S02]  /*808e0*/  IMAD.MOV.U32 R31, RZ, RZ, R15 ;  /* 0x000000ffff1f7224 */ /* 0x000fe400078e000f */
[----:B--2---:R-:W-:Y:S01]  /*808f0*/  HMMA.16816.F32.BF16 R12, R40, R28, R44 ;  /* 0x0000001c280c723c */ /* 0x004fe2000004182c */
[----:B------:R-:W-:Y:S04]  /*80900*/  STL.64 [R1+0x7b0], R52 ;  /* 0x0007b03401007387 */ /* 0x000fe80000100a00 */
[----:B------:R-:W-:Y:S04]  /*80910*/  STL.64 [R1+0x7b8], R54 ;  /* 0x0007b83601007387 */ /* 0x000fe80000100a00 */
[----:B------:R-:W-:Y:S04]  /*80920*/  STL.64 [R1+0x62c8], R34 ;  /* 0x0062c82201007387 */ /* 0x000fe80000100a00 */
[----:B------:R0:W-:Y:S11]  /*80930*/  STL.64 [R1+0x62c0], R32 ;  /* 0x0062c02001007387 */ /* 0x0001f60000100a00 */
[----:B------:R-:W-:-:S02]  /*80940*/  IMAD.MOV.U32 R50, RZ, RZ, R14 ;  /* 0x000000ffff327224 */ /* 0x000fc400078e000e */
[----:B------:R-:W-:Y:S01]  /*80950*/  IMAD.MOV.U32 R51, RZ, RZ, R15 ;  /* 0x000000ffff337224 */ /* 0x000fe200078e000f */
[----:B------:R-:W-:Y:S04]  /*80960*/  STL.64 [R1+0x790], R12 ;  /* 0x0007900c01007387 */ /* 0x000fe80000100a00 */
[----:B------:R-:W-:Y:S04]  /*80970*/  STL.64 [R1+0x62d8], R50 ;  /* 0x0062d83201007387 */ /* 0x000fe80000100a00 */
[----:B------:R1:W-:Y:S04]  /*80980*/  STL.64 [R1+0x62d0], R48 ;  /* 0x0062d03001007387 */ /* 0x0003e80000100a00 */
[----:B------:R-:W-:Y:S04]  /*80990*/  STL.64 [R1+0x62b8], R30 ;  /* 0x0062b81e01007387 */ /* 0x000fe80000100a00 */
[----:B------:R2:W-:Y:S04]  /*809a0*/  STL.64 [R1+0x62b0], R28 ;  /* 0x0062b01c01007387 */ /* 0x0005e80000100a00 */
[----:B------:R-:W-:Y:S04]  /*809b0*/  STL.64 [R1+0x780], R8 ;  /* 0x0007800801007387 */ /* 0x000fe80000100a00 */
[----:B0-----:R-:W3:Y:S04]  /*809c0*/  LDL.LU R32, [R1+0x6e0] ;  /* 0x0006e00001207983 */ /* 0x001ee80000300800 */
[----:B------:R-:W3:Y:S04]  /*809d0*/  LDL.LU R33, [R1+0x6e4] ;  /* 0x0006e40001217983 */ /* 0x000ee80000300800 */
[----:B------:R-:W4:Y:S04]  /*809e0*/  LDL.LU R34, [R1+0x6e8] ;  /* 0x0006e80001227983 */ /* 0x000f280000300800 */
[----:B------:R-:W4:Y:S01]  /*809f0*/  LDL.LU R35, [R1+0x6ec] ;  /* 0x0006ec0001237983 */ /* 0x000f220000300800 */
[----:B-1----:R-:W-:-:S02]  /*80a00*/  IMAD.MOV.U32 R48, RZ, RZ, R7 ;  /* 0x000000ffff307224 */ /* 0x002fc400078e0007 */
[----:B------:R-:W-:Y:S01]  /*80a10*/  IMAD.MOV.U32 R49, RZ, RZ, R6 ;  /* 0x000000ffff317224 */ /* 0x000fe200078e0006 */
[----:B----4-:R-:W-:Y:S04]  /*80a20*/  STL.64 [R1+0x6430], R34 ;  /* 0x0064302201007387 */ /* 0x010fe80000100a00 */
[----:B---3--:R-:W-:Y:S04]  /*80a30*/  STL.64 [R1+0x6428], R32 ;  /* 0x0064282001007387 */ /* 0x008fe80000100a00 */
[----:B------:R-:W-:Y:S04]  /*80a40*/  STL.64 [R1+0x6440], R48 ;  /* 0x0064403001007387 */ /* 0x000fe80000100a00 */
[----:B--2---:R-:W2:Y:S04]  /*80a50*/  LDL.LU R28, [R1+0x6f0] ;  /* 0x0006f000011c7983 */ /* 0x004ea80000300800 */
[----:B------:R-:W2:Y:S04]  /*80a60*/  LDL.LU R29, [R1+0x6f4] ;  /* 0x0006f400011d7983 */ /* 0x000ea80000300800 */
[----:B------:R-:W3:Y:S04]  /*80a70*/  LDL.LU R30, [R1+0x6f8] ;  /* 0x0006f800011e7983 */ /* 0x000ee80000300800 */
[----:B------:R-:W3:Y:S01]  /*80a80*/  LDL.LU R31, [R1+0x6fc] ;  /* 0x0006fc00011f7983 */ /* 0x000ee20000300800 */
[----:B------:R-:W-:-:S03]  /*80a90*/  IMAD.MOV.U32 R58, RZ, RZ, R10 ;  /* 0x000000ffff3a7224 */ /* 0x000fc600078e000a */
[----:B---3--:R-:W-:Y:S04]  /*80aa0*/  STL.64 [R1+0x6460], R30 ;  /* 0x0064601e01007387 */ /* 0x008fe80000100a00 */
[----:B--2---:R-:W-:Y:S04]  /*80ab0*/  STL.64 [R1+0x6458], R28 ;  /* 0x0064581c01007387 */ /* 0x004fe80000100a00 */
[----:B------:R-:W2:Y:S01]  /*80ac0*/  LDL.64 R52, [R1+0xd0] ;  /* 0x0000d00001347983 */ /* 0x000ea20000100a00 */
[----:B------:R-:W-:-:S03]  /*80ad0*/  IMAD.MOV.U32 R59, RZ, RZ, R11 ;  /* 0x000000ffff3b7224 */ /* 0x000fc600078e000b */
[----:B--2---:R-:W-:Y:S04]  /*80ae0*/  STL.64 [R1+0x6468], R52 ;  /* 0x0064683401007387 */ /* 0x004fe80000100a00 */
[----:B------:R-:W-:Y:S04]  /*80af0*/  STL.64 [R1+0x62f8], R58 ;  /* 0x0062f83a01007387 */ /* 0x000fe80000100a00 */
[----:B------:R0:W-:Y:S02]  /*80b00*/  STL.64 [R1+0x62f0], R56 ;  /* 0x0062f03801007387 */ /* 0x0001e40000100a00 */
[----:B0-----:R-:W-:Y:S01]  /*80b10*/  MOV R56, R5 ;  /* 0x0000000500387202 */ /* 0x001fe20000000f00 */
[----:B------:R-:W-:-:S05]  /*80b20*/  IMAD.MOV.U32 R57, RZ, RZ, R4 ;  /* 0x000000ffff397224 */ /* 0x000fca00078e0004 */
[----:B------:R0:W-:Y:S04]  /*80b30*/  STL.64 [R1+0x6470], R56 ;  /* 0x0064703801007387 */ /* 0x0001e80000100a00 */
[----:B0-----:R-:W2:Y:S04]  /*80b40*/  LDL.LU R56, [R1+0x720] ;  /* 0x0007200001387983 */ /* 0x001ea80000300800 */
[----:B------:R-:W2:Y:S04]  /*80b50*/  LDL.LU R57, [R1+0x724] ;  /* 0x0007240001397983 */ /* 0x000ea80000300800 */
[----:B------:R-:W3:Y:S04]  /*80b60*/  LDL.LU R58, [R1+0x728] ;  /* 0x00072800013a7983 */ /* 0x000ee80000300800 */
        /* <DEDUP_REMOVED lines=17> */
[----:B---3--:R-:W-:Y:S04]  /*80c80*/  STL.64 [R1+0x6480], R58 ;  /* 0x0064803a01007387 */ /* 0x008fe80000100a00 */
[----:B--2---:R0:W-:Y:S04]  /*80c90*/  STL.64 [R1+0x6478], R56 ;  /* 0x0064783801007387 */ /* 0x0041e80000100a00 */
[----:B0-----:R-:W2:Y:S04]  /*80ca0*/  LDL.LU R56, [R1+0x730] ;  /* 0x0007300001387983 */ /* 0x001ea80000300800 */
[----:B------:R-:W2:Y:S04]  /*80cb0*/  LDL.LU R57, [R1+0x734] ;  /* 0x0007340001397983 */ /* 0x000ea80000300800 */
[----:B------:R-:W2:Y:S04]  /*80cc0*/  LDL.LU R58, [R1+0x738] ;  /* 0x00073800013a7983 */ /* 0x000ea80000300800 */
[----:B------:R-:W2:Y:S04]  /*80cd0*/  LDL.LU R59, [R1+0x73c] ;  /* 0x00073c00013b7983 */ /* 0x000ea80000300800 */
[----:B------:R-:W3:Y:S04]  /*80ce0*/  LDL.64 R52, [R1+0x160] ;  /* 0x0001600001347983 */ /* 0x000ee80000100a00 */
[----:B------:R-:W3:Y:S04]  /*80cf0*/  LDL.LU R28, [R1+0x360] ;  /* 0x00036000011c7983 */ /* 0x000ee80000300800 */
[----:B------:R-:W3:Y:S04]  /*80d00*/  LDL.LU R29, [R1+0x364] ;  /* 0x00036400011d7983 */ /* 0x000ee80000300800 */
[----:B------:R-:W3:Y:S01]  /*80d10*/  LDL.LU R30, [R1+0x368] ;  /* 0x00036800011e7983 */ /* 0x000ee20000300800 */
[C---:B----4-:R-:W-:Y:S03]  /*80d20*/  HMMA.16816.F32.BF16 R16, R40.reuse, R20, R16 ;  /* 0x000000142810723c */ /* 0x050fe60000041810 */
        /* <DEDUP_REMOVED lines=12> */
[----:B0-----:R-:W4:Y:S04]  /*80df0*/  LDL.LU R24, [R1+0x700] ;  /* 0x0007000001187983 */ /* 0x001f280000300800 */
[----:B------:R-:W4:Y:S04]  /*80e00*/  LDL.LU R25, [R1+0x704] ;  /* 0x0007040001197983 */ /* 0x000f280000300800 */
[----:B------:R-:W4:Y:S04]  /*80e10*/  LDL.LU R26, [R1+0x708] ;  /* 0x00070800011a7983 */ /* 0x000f280000300800 */
[----:B------:R-:W4:Y:S04]  /*80e20*/  LDL.LU R27, [R1+0x70c] ;  /* 0x00070c00011b7983 */ /* 0x000f280000300800 */
[----:B------:R-:W-:Y:S04]  /*80e30*/  STL.64 [R1+0x770], R16 ;  /* 0x0007701001007387 */ /* 0x000fe80000100a00 */
[----:B------:R0:W-:Y:S04]  /*80e40*/  STL.64 [R1+0x778], R18 ;  /* 0x0007781201007387 */ /* 0x0001e80000100a00 */
[----:B0-----:R-:W4:Y:S04]  /*80e50*/  LDL.LU R18, [R1+0x64b8] ;  /* 0x0064b80001127983 */ /* 0x001f280000300800 */
[----:B------:R-:W2:Y:S04]  /*80e60*/  LDL.LU.64 R16, [R1+0x64b0] ;  /* 0x0064b00001107983 */ /* 0x000ea80000300a00 */
[----:B------:R-:W-:Y:S01]  /*80e70*/  STL.64 [R1+0x63b8], R20 ;  /* 0x0063b81401007387 */ /* 0x000fe20000100a00 */
[----:B--2---:R-:W-:-:S15]  /*80e80*/  HMMA.16816.F32.BF16 R12, R40, R16, R12 ;  /* 0x00000010280c723c */ /* 0x004fde000004180c */
[----:B------:R-:W-:-:S08]  /*80e90*/  NOP ;  /* 0x0000000000007918 */ /* 0x000fd00000000000 */
[----:B------:R-:W-:Y:S04]  /*80ea0*/  STL.64 [R1+0x760], R12 ;  /* 0x0007600c01007387 */ /* 0x000fe80000100a00 */
[----:B------:R0:W-:Y:S04]  /*80eb0*/  STL.64 [R1+0x768], R14 ;  /* 0x0007680e01007387 */ /* 0x0001e80000100a00 */
[----:B0-----:R-:W2:Y:S04]  /*80ec0*/  LDL.LU.64 R14, [R1+0x64a8] ;  /* 0x0064a800010e7983 */ /* 0x001ea80000300a00 */
[----:B------:R-:W3:Y:S02]  /*80ed0*/  LDL.LU.64 R12, [R1+0x64a0] ;  /* 0x0064a000010c7983 */ /* 0x000ee40000300a00 */
[----:B---3--:R-:W-:-:S15]  /*80ee0*/  HMMA.16816.F32.BF16 R8, R40, R12, R8 ;  /* 0x0000000c2808723c */ /* 0x008fde0000041808 */
[----:B------:R-:W-:-:S08]  /*80ef0*/  NOP ;  /* 0x0000000000007918 */ /* 0x000fd00000000000 */
[----:B------:R0:W-:Y:S04]  /*80f00*/  STL.64 [R1+0x750], R8 ;  /* 0x0007500801007387 */ /* 0x0001e80000100a00 */
[----:B------:R-:W-:Y:S04]  /*80f10*/  STL.64 [R1+0x758], R10 ;  /* 0x0007580a01007387 */ /* 0x000fe80000100a00 */
[----:B0-----:R-:W3:Y:S04]  /*80f20*/  LDL.LU.64 R8, [R1+0x6498] ;  /* 0x0064980001087983 */ /* 0x001ee80000300a00 */
[----:B------:R-:W-:Y:S01]  /*80f30*/  STL.64 [R1+0x63d0], R12 ;  /* 0x0063d00c01007387 */ /* 0x000fe20000100a00 */
[----:B---3--:R-:W-:-:S15]  /*80f40*/  HMMA.16816.F32.BF16 R4, R40, R8, R4 ;  /* 0x000000082804723c */ /* 0x008fde0000041804 */
[----:B------:R-:W-:-:S08]  /*80f50*/  NOP ;  /* 0x0000000000007918 */ /* 0x000fd00000000000 */
[----:B------:R-:W-:Y:S04]  /*80f60*/  STL.64 [R1+0x740], R4 ;  /* 0x0007400401007387 */ /* 0x000fe80000100a00 */
[----:B------:R0:W-:Y:S04]  /*80f70*/  STL.64 [R1+0x748], R6 ;  /* 0x0007480601007387 */ /* 0x0001e80000100a00 */
[----:B0-----:R-:W3:Y:S04]  /*80f80*/  LDL.LU.64 R6, [R1+0x6490] ;  /* 0x0064900001067983 */ /* 0x001ee80000300a00 */
[----:B------:R-:W4:Y:S02]  /*80f90*/  LDL.LU.64 R4, [R1+0x6488] ;  /* 0x0064880001047983 */ /* 0x000f240000300a00 */
[----:B----4-:R-:W-:-:S15]  /*80fa0*/  HMMA.16816.F32.BF16 R56, R40, R4, R56 ;  /* 0x000000042838723c */ /* 0x010fde0000041838 */
[----:B------:R-:W-:-:S08]  /*80fb0*/  NOP ;  /* 0x0000000000007918 */ /* 0x000fd00000000000 */
[----:B------:R-:W-:Y:S04]  /*80fc0*/  STL.64 [R1+0x730], R56 ;  /* 0x0007303801007387 */ /* 0x000fe80000100a00 */
[----:B------:R0:W-:Y:S04]  /*80fd0*/  STL.64 [R1+0x738], R58 ;  /* 0x0007383a01007387 */ /* 0x0001e80000100a00 */
[----:B0-----:R-:W4:Y:S04]  /*80fe0*/  LDL.LU.64 R58, [R1+0x6480] ;  /* 0x00648000013a7983 */ /* 0x001f280000300a00 */
[----:B------:R-:W4:Y:S04]  /*80ff0*/  LDL.LU.64 R56, [R1+0x6478] ;  /* 0x0064780001387983 */ /* 0x000f280000300a00 */
[----:B---3--:R-:W-:Y:S01]  /*81000*/  STL.64 [R1+0x6308], R6 ;  /* 0x0063080601007387 */ /* 0x008fe20000100a00 */
[----:B------:R-:W-:-:S03]  /*81010*/  IMAD.MOV.U32 R60, RZ, RZ, R52 ;  /* 0x000000ffff3c7224 */ /* 0x000fc600078e0034 */
[----:B------:R-:W-:Y:S01]  /*81020*/  STL.64 [R1+0x6300], R4 ;  /* 0x0063000401007387 */ /* 0x000fe20000100a00 */
[----:B------:R-:W-:Y:S02]  /*81030*/  IMAD.MOV.U32 R3, RZ, RZ, R53 ;  /* 0x000000ffff037224 */ /* 0x000fe400078e0035 */
[----:B------:R-:W-:Y:S02]  /*81040*/  IMAD.MOV.U32 R44, RZ, RZ, R39 ;  /* 0x000000ffff2c7224 */ /* 0x000fe400078e0027 */
[----:B------:R-:W-:Y:S02]  /*81050*/  IMAD.MOV.U32 R45, RZ, RZ, R38 ;  /* 0x000000ffff2d7224 */ /* 0x000fe400078e0026 */
[----:B------:R-:W-:Y:S02]  /*81060*/  IMAD.MOV.U32 R61, RZ, RZ, R36 ;  /* 0x000000ffff3d7224 */ /* 0x000fe400078e0024 */
[----:B------:R-:W-:Y:S01]  /*81070*/  IMAD.MOV.U32 R19, RZ, RZ, R37 ;  /* 0x000000ffff137224 */ /* 0x000fe200078e0025 */
[C---:B----4-:R-:W-:Y:S06]  /*81080*/  HMMA.16816.F32.BF16 R56, R40.reuse, R52, R56 ;  /* 0x000000342838723c */ /* 0x050fec0000041838 */
[----:B------:R-:W-:-:S15]  /*81090*/  HMMA.16816.F32.BF16 R40, R40, R36, R28 ;  /* 0x000000242828723c */ /* 0x000fde000004181c */
[----:B------:R-:W-:-:S02]  /*810a0*/  NOP ;  /* 0x0000000000007918 */ /* 0x000fc40000000000 */
[----:B------:R0:W-:Y:S04]  /*810b0*/  STL.64 [R1+0x720], R56 ;  /* 0x0007203801007387 */ /* 0x0001e80000100a00 */
[----:B------:R-:W-:Y:S04]  /*810c0*/  STL.64 [R1+0x728], R58 ;  /* 0x0007283a01007387 */ /* 0x000fe80000100a00 */
[----:B0-----:R-:W3:Y:S04]  /*810d0*/  LDL.LU.64 R56, [R1+0x6470] ;  /* 0x0064700001387983 */ /* 0x001ee80000300a00 */
[----:B------:R-:W4:Y:S04]  /*810e0*/  LDL.LU.64 R52, [R1+0x6468] ;  /* 0x0064680001347983 */ /* 0x000f280000300a00 */
[----:B------:R-:W2:Y:S04]  /*810f0*/  LDL.LU.64 R30, [R1+0x6460] ;  /* 0x00646000011e7983 */ /* 0x000ea80000300a00 */
[----:B------:R-:W2:Y:S04]  /*81100*/  LDL.LU.64 R28, [R1+0x6458] ;  /* 0x00645800011c7983 */ /* 0x000ea80000300a00 */
        /* <DEDUP_REMOVED lines=8> */
[----:B------:R-:W-:Y:S04]  /*81190*/  STL [R1+0x63c8], R19 ;  /* 0x0063c81301007387 */ /* 0x000fe80000100800 */
[----:B------:R-:W-:Y:S01]  /*811a0*/  STL.64 [R1+0x63c0], R16 ;  /* 0x0063c01001007387 */ /* 0x000fe20000100a00 */
[----:B---3--:R-:W-:Y:S03]  /*811b0*/  HMMA.16816.F32.BF16 R44, R36, R44, R48 ;  /* 0x0000002c242c723c */ /* 0x008fe60000041830 */
[----:B------:R-:W2:-:S15]  /*811c0*/  LDL.LU.64 R48, [R1+0x6440] ;  /* 0x0064400001307983 */ /* 0x000e9e0000300a00 */
[----:B------:R-:W-:-:S05]  /*811d0*/  NOP ;  /* 0x0000000000007918 */ /* 0x000fca0000000000 */
[----:B------:R0:W-:Y:S04]  /*811e0*/  STL.64 [R1+0x350], R44 ;  /* 0x0003502c01007387 */ /* 0x0001e80000100a00 */
[----:B------:R1:W-:Y:S04]  /*811f0*/  STL.64 [R1+0x358], R46 ;  /* 0x0003582e01007387 */ /* 0x0003e80000100a00 */
[----:B0-----:R-:W1:Y:S01]  /*81200*/  LDL.LU.64 R44, [R1+0x6438] ;  /* 0x00643800012c7983 */ /* 0x001e620000300a00 */
[----:B------:R-:W-:Y:S02]  /*81210*/  IMAD.MOV.U32 R5, RZ, RZ, R0 ;  /* 0x000000ffff057224 */ /* 0x000fe400078e0000 */
[----:B------:R-:W0:Y:S01]  /*81220*/  S2R R0, SR_TID.X ;  /* 0x0000000000007919 */ /* 0x000e220000002100 */
[----:B------:R-:W-:Y:S01]  /*81230*/  IMAD.MOV.U32 R4, RZ, RZ, R2 ;  /* 0x000000ffff047224 */ /* 0x000fe200078e0002 */
[C---:B0-----:R-:W-:Y:S01]  /*81240*/  LOP3.LUT R2, R0.reuse, 0x7, RZ, 0xc0, !PT ;  /* 0x0000000700027812 */ /* 0x041fe200078ec0ff */
[----:B------:R-:W-:-:S04]  /*81250*/  IMAD.SHL.U32 R10, R0, 0x2, RZ ;  /* 0x00000002000a7824 */ /* 0x000fc800078e00ff */
[----:B------:R-:W-:Y:S02]  /*81260*/  IMAD R2, R2, 0x90, RZ ;  /* 0x0000009002027824 */ /* 0x000fe400078e02ff */
[----:B------:R-:W-:-:S03]  /*81270*/  IMAD.SHL.U32 R0, R0, 0x40, RZ ;  /* 0x0000004000007824 */ /* 0x000fc600078e00ff */
[----:B------:R-:W-:-:S04]  /*81280*/  LOP3.LUT R2, R2, 0x10, R10, 0x78, !PT ;  /* 0x0000001002027812 */ /* 0x000fc800078e780a */
[----:B------:R-:W-:Y:S01]  /*81290*/  LOP3.LUT R2, R2, 0x400, R0, 0xf8, !PT ;  /* 0x0000040002027812 */ /* 0x000fe200078ef800 */
[----:B-1----:R-:W-:Y:S01]  /*812a0*/  HMMA.16816.F32.BF16 R44, R36, R44, R32 ;  /* 0x0000002c242c723c */ /* 0x002fe20000041820 */
[----:B------:R-:W3:Y:S04]  /*812b0*/  LDL.LU.64 R34, [R1+0x6430] ;  /* 0x0064300001227983 */ /* 0x000ee80000300a00 */
[----:B------:R-:W3:Y:S01]  /*812c0*/  LDL.LU.64 R32, [R1+0x6428] ;  /* 0x0064280001207983 */ /* 0x000ee20000300a00 */
[----:B------:R-:W-:-:S15]  /*812d0*/  LOP3.LUT R2, R2, 0x40, RZ, 0x3c, !PT ;  /* 0x0000004002027812 */ /* 0x000fde00078e3cff */
[----:B------:R-:W-:-:S02]  /*812e0*/  NOP ;  /* 0x0000000000007918 */ /* 0x000fc40000000000 */
[----:B------:R-:W-:Y:S04]  /*812f0*/  STL.64 [R1+0x340], R44 ;  /* 0x0003402c01007387 */ /* 0x000fe80000100a00 */
[----:B------:R-:W-:Y:S04]  /*81300*/  STL.64 [R1+0x348], R46 ;  /* 0x0003482e01007387 */ /* 0x000fe80000100a00 */
[----:B------:R-:W0:Y:S01]  /*81310*/  LDSM.16.MT88.4 R44, [R2+UR4+0x11000] ;  /* 0x01100004022c783b */ /* 0x000e220008004200 */
[C---:B----4-:R-:W-:Y:S06]  /*81320*/  HMMA.16816.F32.BF16 R40, R36.reuse, R4, R40 ;  /* 0x000000042428723c */ /* 0x050fec0000041828 */
[C---:B------:R-:W-:Y:S06]  /*81330*/  HMMA.16816.F32.BF16 R4, R36.reuse, R56, R24 ;  /* 0x000000382404723c */ /* 0x040fec0000041818 */
[----:B--2---:R-:W-:-:S15]  /*81340*/  HMMA.16816.F32.BF16 R24, R36, R48, R28 ;  /* 0x000000302418723c */ /* 0x004fde000004181c */
[----:B------:R-:W-:-:S03]  /*81350*/  NOP ;  /* 0x0000000000007918 */ /* 0x000fc60000000000 */
[----:B------:R-:W-:Y:S02]  /*81360*/  IMAD.MOV.U32 R10, RZ, RZ, R6 ;  /* 0x000000ffff0a7224 */ /* 0x000fe400078e0006 */
[----:B------:R-:W-:Y:S01]  /*81370*/  IMAD.MOV.U32 R11, RZ, RZ, R7 ;  /* 0x000000ffff0b7224 */ /* 0x000fe200078e0007 */
[----:B0-----:R-:W-:Y:S04]  /*81380*/  STL.64 [R1+0x6270], R46 ;  /* 0x0062702e01007387 */ /* 0x001fe80000100a00 */
[----:B------:R-:W-:Y:S04]  /*81390*/  STL.64 [R1+0x6268], R44 ;  /* 0x0062682c01007387 */ /* 0x000fe80000100a00 */
[----:B------:R-:W-:Y:S04]  /*813a0*/  STL.64 [R1+0x710], R40 ;  /* 0x0007102801007387 */ /* 0x000fe80000100a00 */
[----:B------:R-:W-:Y:S04]  /*813b0*/  STL.64 [R1+0x718], R42 ;  /* 0x0007182a01007387 */ /* 0x000fe80000100a00 */
[----:B------:R3:W-:Y:S04]  /*813c0*/  STL.64 [R1+0x700], R4 ;  /* 0x0007000401007387 */ /* 0x0007e80000100a00 */
[----:B------:R-:W-:Y:S04]  /*813d0*/  STL [R1+0x5d94], R11 ;  /* 0x005d940b01007387 */ /* 0x000fe80000100800 */
[----:B------:R-:W-:Y:S04]  /*813e0*/  STL [R1+0x5d90], R10 ;  /* 0x005d900a01007387 */ /* 0x000fe80000100800 */
[----:B------:R0:W-:Y:S04]  /*813f0*/  STL.64 [R1+0x6f0], R24 ;  /* 0x0006f01801007387 */ /* 0x0001e80000100a00 */
[----:B------:R1:W-:Y:S01]  /*81400*/  STL.64 [R1+0x6f8], R26 ;  /* 0x0006f81a01007387 */ /* 0x0003e20000100a00 */
[----:B---3--:R-:W-:Y:S07]  /*81410*/  HMMA.16816.F32.BF16 R4, R36, R52, R32 ;  /* 0x000000342404723c */ /* 0x008fee0000041820 */
[----:B------:R-:W-:-:S02]  /*81420*/  IMAD.MOV.U32 R32, RZ, RZ, R23 ;  /* 0x000000ffff207224 */ /* 0x000fc400078e0017 */
[----:B------:R-:W-:-:S14]  /*81430*/  IMAD.MOV.U32 R33, RZ, RZ, R22 ;  /* 0x000000ffff217224 */ /* 0x000fdc00078e0016 */
[----:B------:R-:W-:Y:S04]  /*81440*/  STL.64 [R1+0x6e0], R4 ;  /* 0x0006e00401007387 */ /* 0x000fe80000100a00 */
[----:B------:R-:W-:Y:S04]  /*81450*/  STL.64 [R1+0x6e8], R6 ;  /* 0x0006e80601007387 */ /* 0x000fe80000100a00 */
[----:B------:R-:W2:Y:S04]  /*81460*/  LDL.LU R23, [R1+0x6424] ;  /* 0x0064240001177983 */ /* 0x000ea80000300800 */
[----:B------:R-:W3:Y:S04]  /*81470*/  LDL.LU R22, [R1+0x6420] ;  /* 0x0064200001167983 */ /* 0x000ee80000300800 */
[----:B------:R4:W-:Y:S04]  /*81480*/  STL.64 [R1+0x6310], R32 ;  /* 0x0063102001007387 */ /* 0x0009e80000100a00 */
[----:B0-----:R-:W4:Y:S04]  /*81490*/  LDL.LU R24, [R1+0x610] ;  /* 0x0006100001187983 */ /* 0x001f280000300800 */
[----:B------:R-:W4:Y:S04]  /*814a0*/  LDL.LU R25, [R1+0x614] ;  /* 0x0006140001197983 */ /* 0x000f280000300800 */
[----:B-1----:R-:W2:Y:S04]  /*814b0*/  LDL.LU R26, [R1+0x618] ;  /* 0x00061800011a7983 */ /* 0x002ea80000300800 */
[----:B------:R-:W2:Y:S01]  /*814c0*/  LDL.LU R27, [R1+0x61c] ;  /* 0x00061c00011b7983 */ /* 0x000ea20000300800 */
[----:B------:R-:W-:Y:S01]  /*814d0*/  MOV R40, R18 ;  /* 0x0000001200287202 */ /* 0x000fe20000000f00 */
[----:B------:R-:W-:-:S02]  /*814e0*/  IMAD.MOV.U32 R41, RZ, RZ, R14 ;  /* 0x000000ffff297224 */ /* 0x000fc400078e000e */
[----:B--2---:R-:W-:Y:S04]  /*814f0*/  STL.64 [R1+0x6320], R26 ;  /* 0x0063201a01007387 */ /* 0x004fe80000100a00 */
[----:B----4-:R0:W-:Y:S04]  /*81500*/  STL.64 [R1+0x6318], R24 ;  /* 0x0063181801007387 */ /* 0x0101e80000100a00 */
[----:B------:R-:W2:Y:S04]  /*81510*/  LDL.LU R18, [R1+0x641c] ;  /* 0x00641c0001127983 */ /* 0x000ea80000300800 */
[----:B------:R-:W4:Y:S04]  /*81520*/  LDL.LU R14, [R1+0x6418] ;  /* 0x00641800010e7983 */ /* 0x000f280000300800 */
[----:B------:R1:W-:Y:S04]  /*81530*/  STL.64 [R1+0x6328], R40 ;  /* 0x0063282801007387 */ /* 0x0003e80000100a00 */
[----:B------:R-:W3:Y:S04]  /*81540*/  LDL.LU R44, [R1+0x620] ;  /* 0x00062000012c7983 */ /* 0x000ee80000300800 */
[----:B------:R-:W3:Y:S04]  /*81550*/  LDL.LU R45, [R1+0x624] ;  /* 0x00062400012d7983 */ /* 0x000ee80000300800 */
[----:B------:R-:W2:Y:S04]  /*81560*/  LDL.LU R46, [R1+0x628] ;  /* 0x00062800012e7983 */ /* 0x000ea80000300800 */
[----:B------:R-:W2:Y:S01]  /*81570*/  LDL.LU R47, [R1+0x62c] ;  /* 0x00062c00012f7983 */ /* 0x000ea20000300800 */
[----:B------:R-:W-:-:S02]  /*81580*/  IMAD.MOV.U32 R2, RZ, RZ, R52 ;  /* 0x000000ffff027224 */ /* 0x000fc400078e0034 */
[----:B------:R-:W-:Y:S02]  /*81590*/  IMAD.MOV.U32 R52, RZ, RZ, R23 ;  /* 0x000000ffff347224 */ /* 0x000fe400078e0017 */
[----:B------:R-:W-:Y:S01]  /*815a0*/  IMAD.MOV.U32 R0, RZ, RZ, R53 ;  /* 0x000000ffff007224 */ /* 0x000fe200078e0035 */
[----:B--2---:R-:W-:Y:S04]  /*815b0*/  STL.64 [R1+0x6338], R46 ;  /* 0x0063382e01007387 */ /* 0x004fe80000100a00 */
[----:B---3--:R2:W-:Y:S04]  /*815c0*/  STL.64 [R1+0x6330], R44 ;  /* 0x0063302c01007387 */ /* 0x0085e80000100a00 */
[----:B------:R-:W3:Y:S01]  /*815d0*/  LDL.LU R23, [R1+0x6414] ;  /* 0x0064140001177983 */ /* 0x000ee20000300800 */
[----:B------:R-:W-:-:S02]  /*815e0*/  IMAD.MOV.U32 R53, RZ, RZ, R15 ;  /* 0x000000ffff357224 */ /* 0x000fc400078e000f */
[----:B------:R-:W-:Y:S01]  /*815f0*/  IMAD.MOV.U32 R48, RZ, RZ, R18 ;  /* 0x000000ffff307224 */ /* 0x000fe200078e0012 */
[----:B------:R-:W2:Y:S01]  /*81600*/  LDL.LU R15, [R1+0x6410] ;  /* 0x00641000010f7983 */ /* 0x000ea20000300800 */
[----:B------:R-:W-:Y:S02]  /*81610*/  IMAD.MOV.U32 R49, RZ, RZ, R22 ;  /* 0x000000ffff317224 */ /* 0x000fe400078e0016 */
[----:B----4-:R-:W-:Y:S01]  /*81620*/  IMAD.MOV.U32 R32, RZ, RZ, R14 ;  /* 0x000000ffff207224 */ /* 0x010fe200078e000e */
[----:B------:R4:W-:Y:S04]  /*81630*/  STL.64 [R1+0x6340], R52 ;  /* 0x0063403401007387 */ /* 0x0009e80000100a00 */
[----:B------:R-:W1:Y:S04]  /*81640*/  LDL.LU R18, [R1+0x640c] ;  /* 0x00640c0001127983 */ /* 0x000e680000300800 */
[----:B------:R-:W4:Y:S04]  /*81650*/  LDL.LU R22, [R1+0x6408] ;  /* 0x0064080001167983 */ /* 0x000f280000300800 */
[----:B------:R4:W-:Y:S04]  /*81660*/  STL.64 [R1+0x6348], R48 ;  /* 0x0063483001007387 */ /* 0x0009e80000100a00 */
[----:B------:R-:W4:Y:S01]  /*81670*/  LDL.LU R14, [R1+0x6404] ;  /* 0x00640400010e7983 */ /* 0x000f220000300800 */
[----:B---3--:R-:W-:-:S03]  /*81680*/  IMAD.MOV.U32 R33, RZ, RZ, R23 ;  /* 0x000000ffff217224 */ /* 0x008fc600078e0017 */
[----:B------:R-:W3:Y:S04]  /*81690*/  LDL.LU R23, [R1+0x6400] ;  /* 0x0064000001177983 */ /* 0x000ee80000300800 */
[----:B------:R3:W-:Y:S04]  /*816a0*/  STL.64 [R1+0x6350], R32 ;  /* 0x0063502001007387 */ /* 0x0007e80000100a00 */
[----:B0-----:R-:W4:Y:S04]  /*816b0*/  LDL.LU R24, [R1+0x650] ;  /* 0x0006500001187983 */ /* 0x001f280000300800 */
[----:B------:R-:W4:Y:S04]  /*816c0*/  LDL.LU R25, [R1+0x654] ;  /* 0x0006540001197983 */ /* 0x000f280000300800 */
[----:B------:R-:W3:Y:S04]  /*816d0*/  LDL.LU R26, [R1+0x658] ;  /* 0x00065800011a7983 */ /* 0x000ee80000300800 */
[----:B------:R-:W3:Y:S01]  /*816e0*/  LDL.LU R27, [R1+0x65c] ;  /* 0x00065c00011b7983 */ /* 0x000ee20000300800 */
[----:B-1----:R-:W-:-:S02]  /*816f0*/  IMAD.MOV.U32 R40, RZ, RZ, R18 ;  /* 0x000000ffff287224 */ /* 0x002fc400078e0012 */
[----:B--2---:R-:W-:Y:S01]  /*81700*/  IMAD.MOV.U32 R41, RZ, RZ, R15 ;  /* 0x000000ffff297224 */ /* 0x004fe200078e000f */
[----:B---3--:R-:W-:Y:S04]  /*81710*/  STL.64 [R1+0x6360], R26 ;  /* 0x0063601a01007387 */ /* 0x008fe80000100a00 */
[----:B----4-:R-:W-:Y:S04]  /*81720*/  STL.64 [R1+0x6358], R24 ;  /* 0x0063581801007387 */ /* 0x010fe80000100a00 */
        /* <DEDUP_REMOVED lines=9> */
[----:B--2---:R-:W-:Y:S04]  /*817c0*/  STL.64 [R1+0x6378], R46 ;  /* 0x0063782e01007387 */ /* 0x004fe80000100a00 */
[----:B----4-:R0:W-:Y:S04]  /*817d0*/  STL.64 [R1+0x6370], R44 ;  /* 0x0063702c01007387 */ /* 0x0101e80000100a00 */
[----:B------:R-:W2:Y:S04]  /*817e0*/  LDL.LU R14, [R1+0x63f4] ;  /* 0x0063f400010e7983 */ /* 0x000ea80000300800 */
[----:B------:R-:W4:Y:S04]  /*817f0*/  LDL.LU R22, [R1+0x63f0] ;  /* 0x0063f00001167983 */ /* 0x000f280000300800 */
[----:B------:R4:W-:Y:S04]  /*81800*/  STL.64 [R1+0x6380], R52 ;  /* 0x0063803401007387 */ /* 0x0009e80000100a00 */
[----:B------:R-:W4:Y:S04]  /*81810*/  LDL.LU R48, [R1+0x670] ;  /* 0x0006700001307983 */ /* 0x000f280000300800 */
[----:B------:R-:W4:Y:S04]  /*81820*/  LDL.LU R49, [R1+0x674] ;  /* 0x0006740001317983 */ /* 0x000f280000300800 */
[----:B------:R-:W4:Y:S04]  /*81830*/  LDL.LU R50, [R1+0x678] ;  /* 0x0006780001327983 */ /* 0x000f280000300800 */
[----:B------:R-:W4:Y:S01]  /*81840*/  LDL.LU R51, [R1+0x67c] ;  /* 0x00067c0001337983 */ /* 0x000f220000300800 */
[----:B------:R-:W-:-:S02]  /*81850*/  IMAD.MOV.U32 R32, RZ, RZ, R18 ;  /* 0x000000ffff207224 */ /* 0x000fc400078e0012 */
[----:B------:R-:W-:Y:S02]  /*81860*/  IMAD.MOV.U32 R33, RZ, RZ, R23 ;  /* 0x000000ffff217224 */ /* 0x000fe400078e0017 */
[----:B---3--:R-:W-:Y:S02]  /*81870*/  IMAD.MOV.U32 R41, RZ, RZ, R15 ;  /* 0x000000ffff297224 */ /* 0x008fe400078e000f */
[----:B--2---:R-:W-:Y:S01]  /*81880*/  IMAD.MOV.U32 R40, RZ, RZ, R14 ;  /* 0x000000ffff287224 */ /* 0x004fe200078e000e */
[----:B----4-:R-:W-:Y:S04]  /*81890*/  STL.64 [R1+0x6390], R50 ;  /* 0x0063903201007387 */ /* 0x010fe80000100a00 */
[----:B------:R-:W-:Y:S04]  /*818a0*/  STL.64 [R1+0x6388], R48 ;  /* 0x0063883001007387 */ /* 0x000fe80000100a00 */
[----:B------:R-:W2:Y:S04]  /*818b0*/  LDL.LU R18, [R1+0x63ec] ;  /* 0x0063ec0001127983 */ /* 0x000ea80000300800 */
[----:B------:R-:W3:Y:S04]  /*818c0*/  LDL.LU R23, [R1+0x63e8] ;  /* 0x0063e80001177983 */ /* 0x000ee80000300800 */
[----:B------:R1:W-:Y:S04]  /*818d0*/  STL.64 [R1+0x6398], R32 ;  /* 0x0063982001007387 */ /* 0x0003e80000100a00 */
[----:B------:R-:W4:Y:S04]  /*818e0*/  LDL.LU R14, [R1+0x63e4] ;  /* 0x0063e400010e7983 */ /* 0x000f280000300800 */
[----:B------:R-:W3:Y:S04]  /*818f0*/  LDL.LU R15, [R1+0x63e0] ;  /* 0x0063e000010f7983 */ /* 0x000ee80000300800 */
[----:B------:R-:W-:Y:S04]  /*81900*/  STL.64 [R1+0x63a0], R40 ;  /* 0x0063a02801007387 */ /* 0x000fe80000100a00 */
[----:B0-----:R-:W4:Y:S04]  /*81910*/  LDL.LU R44, [R1+0x690] ;  /* 0x00069000012c7983 */ /* 0x001f280000300800 */
[----:B------:R-:W4:Y:S04]  /*81920*/  LDL.LU R45, [R1+0x694] ;  /* 0x00069400012d7983 */ /* 0x000f280000300800 */
[----:B------:R-:W3:Y:S04]  /*81930*/  LDL.LU R46, [R1+0x698] ;  /* 0x00069800012e7983 */ /* 0x000ee80000300800 */
[----:B------:R-:W3:Y:S01]  /*81940*/  LDL.LU R47, [R1+0x69c] ;  /* 0x00069c00012f7983 */ /* 0x000ee20000300800 */
[----:B------:R-:W-:-:S02]  /*81950*/  IMAD.MOV.U32 R53, RZ, RZ, R22 ;  /* 0x000000ffff357224 */ /* 0x000fc400078e0016 */
[----:B--2---:R-:W-:Y:S01]  /*81960*/  IMAD.MOV.U32 R52, RZ, RZ, R18 ;  /* 0x000000ffff347224 */ /* 0x004fe200078e0012 */
[----:B---3--:R-:W-:Y:S04]  /*81970*/  STL.64 [R1+0x63b0], R46 ;  /* 0x0063b02e01007387 */ /* 0x008fe80000100a00 */
[----:B----4-:R0:W-:Y:S04]  /*81980*/  STL.64 [R1+0x63a8], R44 ;  /* 0x0063a82c01007387 */ /* 0x0101e80000100a00 */
[----:B------:R-:W2:Y:S04]  /*81990*/  LDL.LU R18, [R1+0x63dc] ;  /* 0x0063dc0001127983 */ /* 0x000ea80000300800 */
[----:B------:R-:W0:Y:S01]  /*819a0*/  LDL.LU R22, [R1+0x63d8] ;  /* 0x0063d80001167983 */ /* 0x000e220000300800 */
[----:B------:R-:W-:-:S03]  /*819b0*/  IMAD.MOV.U32 R17, RZ, RZ, R14 ;  /* 0x000000ffff117224 */ /* 0x000fc600078e000e */
[----:B-1----:R-:W3:Y:S01]  /*819c0*/  LDL R32, [R1+0xa0] ;  /* 0x0000a00001207983 */ /* 0x002ee20000100800 */
[----:B------:R-:W-:-:S03]  /*819d0*/  IMAD.MOV.U32 R16, RZ, RZ, R15 ;  /* 0x000000ffff107224 */ /* 0x000fc600078e000f */
[----:B------:R-:W4:Y:S04]  /*819e0*/  LDL.LU R12, [R1+0x6d0] ;  /* 0x0006d000010c7983 */ /* 0x000f280000300800 */
[----:B------:R-:W4:Y:S04]  /*819f0*/  LDL.LU R13, [R1+0x6d4] ;  /* 0x0006d400010d7983 */ /* 0x000f280000300800 */
[----:B------:R-:W4:Y:S04]  /*81a00*/  LDL.LU R14, [R1+0x6d8] ;  /* 0x0006d800010e7983 */ /* 0x000f280000300800 */
[----:B------:R-:W4:Y:S01]  /*81a10*/  LDL.LU R15, [R1+0x6dc] ;  /* 0x0006dc00010f7983 */ /* 0x000f220000300800 */
[----:B------:R-:W-:-:S03]  /*81a20*/  MOV R33, R23 ;  /* 0x0000001700217202 */ /* 0x000fc60000000f00 */
[----:B------:R-:W3:Y:S04]  /*81a30*/  LDL.LU R20, [R1+0x6c0] ;  /* 0x0006c00001147983 */ /* 0x000ee80000300800 */
[----:B------:R-:W3:Y:S01]  /*81a40*/  LDL.LU R21, [R1+0x6c4] ;  /* 0x0006c40001157983 */ /* 0x000ee20000300800 */
[----:B0-----:R-:W-:-:S03]  /*81a50*/  IMAD.MOV.U32 R44, RZ, RZ, R22 ;  /* 0x000000ffff2c7224 */ /* 0x001fc600078e0016 */
        /* <DEDUP_REMOVED lines=10> */
[----:B--2---:R-:W-:-:S02]  /*81b00*/  IMAD.MOV.U32 R45, RZ, RZ, R18 ;  /* 0x000000ffff2d7224 */ /* 0x004fc400078e0012 */
[----:B----4-:R-:W-:Y:S01]  /*81b10*/  HMMA.16816.F32.BF16 R16, R36, R16, R12 ;  /* 0x000000102410723c */ /* 0x010fe2000004180c */
[----:B------:R-:W2:Y:S04]  /*81b20*/  LDL.LU R24, [R1+0x680] ;  /* 0x0006800001187983 */ /* 0x000ea80000300800 */
[----:B------:R-:W2:Y:S04]  /*81b30*/  LDL.LU R25, [R1+0x684] ;  /* 0x0006840001197983 */ /* 0x000ea80000300800 */
[----:B------:R-:W2:Y:S04]  /*81b40*/  LDL.LU R26, [R1+0x688] ;  /* 0x00068800011a7983 */ /* 0x000ea80000300800 */
[----:B------:R-:W2:Y:S04]  /*81b50*/  LDL.LU R27, [R1+0x68c] ;  /* 0x00068c00011b7983 */ /* 0x000ea80000300800 */
[----:B------:R-:W4:Y:S04]  /*81b60*/  LDL.LU R4, [R1+0x640] ;  /* 0x0006400001047983 */ /* 0x000f280000300800 */
[----:B------:R-:W4:Y:S04]  /*81b70*/  LDL.LU R5, [R1+0x644] ;  /* 0x0006440001057983 */ /* 0x000f280000300800 */
[----:B------:R-:W4:Y:S04]  /*81b80*/  LDL.LU R6, [R1+0x648] ;  /* 0x0006480001067983 */ /* 0x000f280000300800 */
[----:B------:R-:W4:Y:S04]  /*81b90*/  LDL.LU R7, [R1+0x64c] ;  /* 0x00064c0001077983 */ /* 0x000f280000300800 */
[----:B------:R-:W4:Y:S04]  /*81ba0*/  LDL.LU R56, [R1+0x630] ;  /* 0x0006300001387983 */ /* 0x000f280000300800 */
[----:B------:R-:W4:Y:S04]  /*81bb0*/  LDL.LU R57, [R1+0x634] ;  /* 0x0006340001397983 */ /* 0x000f280000300800 */
[----:B------:R-:W4:Y:S01]  /*81bc0*/  LDL.LU R58, [R1+0x638] ;  /* 0x00063800013a7983 */ /* 0x000f220000300800 */
[----:B------:R-:W-:-:S03]  /*81bd0*/  IMAD.MOV.U32 R15, RZ, RZ, R19 ;  /* 0x000000ffff0f7224 */ /* 0x000fc600078e0013 */
[----:B------:R-:W4:Y:S01]  /*81be0*/  LDL.LU R59, [R1+0x63c] ;  /* 0x00063c00013b7983 */ /* 0x000f220000300800 */
[----:B------:R-:W-:-:S03]  /*81bf0*/  IMAD.MOV.U32 R14, RZ, RZ, R18 ;  /* 0x000000ffff0e7224 */ /* 0x000fc600078e0012 */
[----:B------:R-:W4:Y:S01]  /*81c00*/  LDL.LU R28, [R1+0x600] ;  /* 0x00060000011c7983 */ /* 0x000f220000300800 */
[----:B------:R-:W-:-:S03]  /*81c10*/  IMAD.MOV.U32 R10, RZ, RZ, R17 ;  /* 0x000000ffff0a7224 */ /* 0x000fc600078e0011 */
[----:B------:R-:W4:Y:S01]  /*81c20*/  LDL.LU R29, [R1+0x604] ;  /* 0x00060400011d7983 */ /* 0x000f220000300800 */
[----:B------:R-:W-:-:S03]  /*81c30*/  IMAD.MOV.U32 R11, RZ, RZ, R16 ;  /* 0x000000ffff0b7224 */ /* 0x000fc600078e0010 */
[----:B------:R-:W4:Y:S04]  /*81c40*/  LDL.LU R30, [R1+0x608] ;  /* 0x00060800011e7983 */ /* 0x000f280000300800 */
[----:B------:R-:W4:Y:S04]  /*81c50*/  LDL.LU R31, [R1+0x60c] ;  /* 0x00060c00011f7983 */ /* 0x000f280000300800 */
[----:B------:R-:W4:Y:S04]  /*81c60*/  LDL.LU.64 R12, [R1+0x63d0] ;  /* 0x0063d000010c7983 */ /* 0x000f280000300a00 */
[----:B------:R-:W4:Y:S04]  /*81c70*/  LDL.LU R19, [R1+0x63c8] ;  /* 0x0063c80001137983 */ /* 0x000f280000300800 */
[----:B------:R-:W4:Y:S04]  /*81c80*/  LDL.LU.64 R16, [R1+0x63c0] ;  /* 0x0063c00001107983 */ /* 0x000f280000300a00 */
[----:B------:R-:W-:Y:S04]  /*81c90*/  STL [R1+0x5db4], R15 ;  /* 0x005db40f01007387 */ /* 0x000fe80000100800 */
[----:B------:R-:W-:Y:S04]  /*81ca0*/  STL [R1+0x5db0], R14 ;  /* 0x005db00e01007387 */ /* 0x000fe80000100800 */
[----:B------:R-:W-:Y:S04]  /*81cb0*/  STL [R1+0x5dac], R10 ;  /* 0x005dac0a01007387 */ /* 0x000fe80000100800 */
[----:B------:R-:W-:Y:S01]  /*81cc0*/  STL [R1+0x5da8], R11 ;  /* 0x005da80b01007387 */ /* 0x000fe20000100800 */
[C---:B---3--:R-:W-:Y:S03]  /*81cd0*/  HMMA.16816.F32.BF16 R44, R36.reuse, R44, R20 ;  /* 0x0000002c242c723c */ /* 0x048fe60000041814 */
[----:B------:R-:W3:Y:S03]  /*81ce0*/  LDL.LU.64 R20, [R1+0x63b8] ;  /* 0x0063b80001147983 */ /* 0x000ee60000300a00 */
[----:B------:R-:W-:-:S15]  /*81cf0*/  HMMA.16816.F32.BF16 R32, R36, R32, R40 ;  /* 0x000000202420723c */ /* 0x000fde0000041828 */
[----:B------:R-:W-:-:S02]  /*81d00*/  NOP ;  /* 0x0000000000007918 */ /* 0x000fc40000000000 */
[----:B------:R0:W-:Y:S01]  /*81d10*/  STL [R1+0x6c0], R44 ;  /* 0x0006c02c01007387 */ /* 0x0001e20000100800 */
[----:B------:R-:W-:Y:S02]  /*81d20*/  IMAD.MOV.U32 R22, RZ, RZ, R46 ;  /* 0x000000ffff167224 */ /* 0x000fe400078e002e */
[----:B------:R-:W-:Y:S02]  /*81d30*/  IMAD.MOV.U32 R23, RZ, RZ, R47 ;  /* 0x000000ffff177224 */ /* 0x000fe400078e002f */
[----:B------:R-:W-:Y:S01]  /*81d40*/  IMAD.MOV.U32 R18, RZ, RZ, R45 ;  /* 0x000000ffff127224 */ /* 0x000fe200078e002d */
[----:B------:R-:W2:Y:S04]  /*81d50*/  LDL.LU.64 R46, [R1+0x63b0] ;  /* 0x0063b000012e7983 */ /* 0x000ea80000300a00 */
[----:B0-----:R-:W2:Y:S04]  /*81d60*/  LDL.LU.64 R44, [R1+0x63a8] ;  /* 0x0063a800012c7983 */ /* 0x001ea80000300a00 */
[----:B------:R-:W2:Y:S04]  /*81d70*/  LDL.LU.64 R40, [R1+0x63a0] ;  /* 0x0063a00001287983 */ /* 0x000ea80000300a00 */
[----:B------:R0:W-:Y:S04]  /*81d80*/  STL.64 [R1+0x6b0], R32 ;  /* 0x0006b02001007387 */ /* 0x0001e80000100a00 */
[----:B0-----:R-:W4:Y:S01]  /*81d90*/  LDL.LU.64 R32, [R1+0x6398] ;  /* 0x0063980001207983 */ /* 0x001f220000300a00 */
[----:B------:R-:W-:Y:S03]  /*81da0*/  HMMA.16816.F32.BF16 R52, R36, R52, R48 ;  /* 0x000000342434723c */ /* 0x000fe60000041830 */
[----:B------:R-:W3:Y:S04]  /*81db0*/  LDL.LU.64 R50, [R1+0x6390] ;  /* 0x0063900001327983 */ /* 0x000ee80000300a00 */
[----:B------:R-:W3:-:S15]  /*81dc0*/  LDL.LU.64 R48, [R1+0x6388] ;  /* 0x0063880001307983 */ /* 0x000ede0000300a00 */
[----:B------:R-:W-:-:S01]  /*81dd0*/  NOP ;  /* 0x0000000000007918 */ /* 0x000fc20000000000 */
[----:B------:R0:W-:Y:S04]  /*81de0*/  STL.64 [R1+0x6a0], R52 ;  /* 0x0006a03401007387 */ /* 0x0001e80000100a00 */
[----:B------:R-:W-:Y:S04]  /*81df0*/  STL.64 [R1+0x6a8], R54 ;  /* 0x0006a83601007387 */ /* 0x000fe80000100a00 */
[----:B0-----:R-:W3:Y:S01]  /*81e00*/  LDL.LU.64 R52, [R1+0x6380] ;  /* 0x0063800001347983 */ /* 0x001ee20000300a00 */
[----:B------:R-:W-:Y:S02]  /*81e10*/  IMAD.MOV.U32 R15, RZ, RZ, R34 ;  /* 0x000000ffff0f7224 */ /* 0x000fe400078e0022 */
[----:B------:R-:W-:Y:S01]  /*81e20*/  IMAD.MOV.U32 R14, RZ, RZ, R35 ;  /* 0x000000ffff0e7224 */ /* 0x000fe200078e0023 */
[C---:B--2---:R-:W-:Y:S01]  /*81e30*/  HMMA.16816.F32.BF16 R40, R36.reuse, R40, R44 ;  /* 0x000000282428723c */ /* 0x044fe2000004182c */
[----:B------:R-:W2:Y:S04]  /*81e40*/  LDL.LU.64 R46, [R1+0x6378] ;  /* 0x00637800012e7983 */ /* 0x000ea80000300a00 */
[----:B------:R-:W2:Y:S01]  /*81e50*/  LDL.LU.64 R44, [R1+0x6370] ;  /* 0x00637000012c7983 */ /* 0x000ea20000300a00 */
[----:B----4-:R-:W-:-:S15]  /*81e60*/  HMMA.16816.F32.BF16 R32, R36, R32, R24 ;  /* 0x000000202420723c */ /* 0x010fde0000041818 */
[----:B------:R-:W-:-:S02]  /*81e70*/  NOP ;  /* 0x0000000000007918 */ /* 0x000fc40000000000 */
[----:B------:R0:W-:Y:S04]  /*81e80*/  STL.64 [R1+0x690], R40 ;  /* 0x0006902801007387 */ /* 0x0001e80000100a00 */
[----:B------:R-:W-:Y:S04]  /*81e90*/  STL.64 [R1+0x698], R42 ;  /* 0x0006982a01007387 */ /* 0x000fe80000100a00 */
[----:B0-----:R-:W2:Y:S04]  /*81ea0*/  LDL.LU.64 R40, [R1+0x6368] ;  /* 0x0063680001287983 */ /* 0x001ea80000300a00 */
[----:B------:R-:W4:Y:S04]  /*81eb0*/  LDL.LU.64 R26, [R1+0x6360] ;  /* 0x00636000011a7983 */ /* 0x000f280000300a00 */
[----:B------:R-:W4:Y:S04]  /*81ec0*/  LDL.LU.64 R24, [R1+0x6358] ;  /* 0x0063580001187983 */ /* 0x000f280000300a00 */
[----:B------:R0:W-:Y:S04]  /*81ed0*/  STL.64 [R1+0x680], R32 ;  /* 0x0006802001007387 */ /* 0x0001e80000100a00 */
[----:B------:R-:W-:Y:S04]  /*81ee0*/  STL.64 [R1+0x688], R34 ;  /* 0x0006882201007387 */ /* 0x000fe80000100a00 */
[----:B0-----:R-:W4:Y:S01]  /*81ef0*/  LDL.LU.64 R32, [R1+0x6350] ;  /* 0x0063500001207983 */ /* 0x001f220000300a00 */
[----:B---3--:R-:W-:Y:S03]  /*81f00*/  HMMA.16816.F32.BF16 R52, R36, R52, R48 ;  /* 0x000000342434723c */ /* 0x008fe60000041830 */
[----:B------:R-:W3:-:S15]  /*81f10*/  LDL.LU.64 R48, [R1+0x6348] ;  /* 0x0063480001307983 */ /* 0x000ede0000300a00 */
[----:B------:R-:W-:-:S05]  /*81f20*/  NOP ;  /* 0x0000000000007918 */ /* 0x000fca0000000000 */
[----:B------:R0:W-:Y:S04]  /*81f30*/  STL.64 [R1+0x670], R52 ;  /* 0x0006703401007387 */ /* 0x0001e80000100a00 */
[----:B------:R-:W-:Y:S04]  /*81f40*/  STL.64 [R1+0x678], R54 ;  /* 0x0006783601007387 */ /* 0x000fe80000100a00 */
[----:B0-----:R-:W3:Y:S01]  /*81f50*/  LDL.LU.64 R52, [R1+0x6340] ;  /* 0x0063400001347983 */ /* 0x001ee20000300a00 */
[C---:B--2---:R-:W-:Y:S03]  /*81f60*/  HMMA.16816.F32.BF16 R40, R36.reuse, R40, R44 ;  /* 0x000000282428723c */ /* 0x044fe6000004182c */
[----:B------:R-:W2:Y:S04]  /*81f70*/  LDL.LU.64 R46, [R1+0x6338] ;  /* 0x00633800012e7983 */ /* 0x000ea80000300a00 */
[----:B------:R-:W2:Y:S01]  /*81f80*/  LDL.LU.64 R44, [R1+0x6330] ;  /* 0x00633000012c7983 */ /* 0x000ea20000300a00 */
[----:B----4-:R-:W-:-:S15]  /*81f90*/  HMMA.16816.F32.BF16 R32, R36, R32, R24 ;  /* 0x000000202420723c */ /* 0x010fde0000041818 */
[----:B------:R0:W-:Y:S04]  /*81fa0*/  STL.64 [R1+0x660], R40 ;  /* 0x0006602801007387 */ /* 0x0001e80000100a00 */
[----:B------:R-:W-:Y:S01]  /*81fb0*/  STL.64 [R1+0x668], R42 ;  /* 0x0006682a01007387 */ /* 0x000fe20000100a00 */
[C---:B---3--:R-:W-:Y:S03]  /*81fc0*/  HMMA.16816.F32.BF16 R48, R36.reuse, R48, R4 ;  /* 0x000000302430723c */ /* 0x048fe60000041804 */
[----:B0-----:R-:W2:Y:S04]  /*81fd0*/  LDL.LU.64 R40, [R1+0x6328] ;  /* 0x0063280001287983 */ /* 0x001ea80000300a00 */
[----:B------:R-:W3:Y:S04]  /*81fe0*/  LDL.LU.64 R26, [R1+0x6320] ;  /* 0x00632000011a7983 */ /* 0x000ee80000300a00 */
[----:B------:R-:W3:Y:S04]  /*81ff0*/  LDL.LU.64 R24, [R1+0x6318] ;  /* 0x0063180001187983 */ /* 0x000ee80000300a00 */
[----:B------:R0:W-:Y:S04]  /*82000*/  STL.64 [R1+0x650], R32 ;  /* 0x0006502001007387 */ /* 0x0001e80000100a00 */
[----:B------:R-:W-:Y:S04]  /*82010*/  STL.64 [R1+0x658], R34 ;  /* 0x0006582201007387 */ /* 0x000fe80000100a00 */
[----:B0-----:R-:W3:Y:S04]  /*82020*/  LDL.LU.64 R32, [R1+0x6310] ;  /* 0x0063100001207983 */ /* 0x001ee80000300a00 */
[----:B------:R-:W4:Y:S04]  /*82030*/  LDL.LU.64 R6, [R1+0x6308] ;  /* 0x0063080001067983 */ /* 0x000f280000300a00 */
[----:B------:R-:W4:Y:S04]  /*82040*/  LDL.LU.64 R4, [R1+0x6300] ;  /* 0x0063000001047983 */ /* 0x000f280000300a00 */
[----:B------:R0:W-:Y:S01]  /*82050*/  STL.64 [R1+0x640], R48 ;  /* 0x0006403001007387 */ /* 0x0001e20000100a00 */
[C---:B------:R-:W-:Y:S03]  /*82060*/  HMMA.16816.F32.BF16 R52, R36.reuse, R52, R56 ;  /* 0x000000342434723c */ /* 0x040fe60000041838 */
[----:B------:R1:W-:Y:S04]  /*82070*/  STL.64 [R1+0x648], R50 ;  /* 0x0006483201007387 */ /* 0x0003e80000100a00 */
[----:B0-----:R-:W4:Y:S04]  /*82080*/  LDL.LU R48, [R1+0x5f0] ;  /* 0x0005f00001307983 */ /* 0x001f280000300800 */
[----:B------:R-:W4:Y:S04]  /*82090*/  LDL.LU R49, [R1+0x5f4] ;  /* 0x0005f40001317983 */ /* 0x000f280000300800 */
[----:B-1----:R-:W4:Y:S04]  /*820a0*/  LDL.LU R50, [R1+0x5f8] ;  /* 0x0005f80001327983 */ /* 0x002f280000300800 */
[----:B------:R-:W4:Y:S04]  /*820b0*/  LDL.LU R51, [R1+0x5fc] ;  /* 0x0005fc0001337983 */ /* 0x000f280000300800 */
[----:B------:R-:W4:Y:S04]  /*820c0*/  LDL.LU.64 R58, [R1+0x62f8] ;  /* 0x0062f800013a7983 */ /* 0x000f280000300a00 */
[----:B------:R-:W4:Y:S04]  /*820d0*/  LDL.LU.64 R56, [R1+0x62f0] ;  /* 0x0062f00001387983 */ /* 0x000f280000300a00 */
[----:B------:R-:W-:Y:S04]  /*820e0*/  STL.64 [R1+0x630], R52 ;  /* 0x0006303401007387 */ /* 0x000fe80000100a00 */
[----:B------:R0:W-:Y:S04]  /*820f0*/  STL.64 [R1+0x638], R54 ;  /* 0x0006383601007387 */ /* 0x0001e80000100a00 */
[----:B0-----:R-:W4:Y:S04]  /*82100*/  LDL.LU.64 R54, [R1+0x62e8] ;  /* 0x0062e80001367983 */ /* 0x001f280000300a00 */
[----:B------:R-:W4:Y:S01]  /*82110*/  LDL.LU.64 R52, [R1+0x62e0] ;  /* 0x0062e00001347983 */ /* 0x000f220000300a00 */
[C---:B--2---:R-:W-:Y:S06]  /*82120*/  HMMA.16816.F32.BF16 R40, R36.reuse, R40, R44 ;  /* 0x000000282428723c */ /* 0x044fec000004182c */
[----:B---3--:R-:W-:Y:S01]  /*82130*/  HMMA.16816.F32.BF16 R24, R36, R32, R24 ;  /* 0x000000202418723c */ /* 0x008fe20000041818 */
[----:B------:R-:W2:-:S15]  /*82140*/  LDL.LU R32, [R1+0x5e0] ;  /* 0x0005e00001207983 */ /* 0x000e9e0000300800 */
[----:B------:R-:W-:-:S01]  /*82150*/  NOP ;  /* 0x0000000000007918 */ /* 0x000fc20000000000 */
[----:B------:R-:W-:Y:S04]  /*82160*/  STL.64 [R1+0x620], R40 ;  /* 0x0006202801007387 */ /* 0x000fe80000100a00 */
[----:B------:R-:W-:Y:S04]  /*82170*/  STL.64 [R1+0x628], R42 ;  /* 0x0006282a01007387 */ /* 0x000fe80000100a00 */
[----:B------:R-:W-:Y:S04]  /*82180*/  STL.64 [R1+0x610], R24 ;  /* 0x0006101801007387 */ /* 0x000fe80000100a00 */
[----:B------:R4:W-:Y:S04]  /*82190*/  STL.64 [R1+0x618], R26 ;  /* 0x0006181a01007387 */ /* 0x0009e80000100a00 */
[----:B------:R-:W2:Y:S04]  /*821a0*/  LDL.LU R33, [R1+0x5e4] ;  /* 0x0005e40001217983 */ /* 0x000ea80000300800 */
[----:B------:R-:W2:Y:S04]  /*821b0*/  LDL.LU R34, [R1+0x5e8] ;  /* 0x0005e80001227983 */ /* 0x000ea80000300800 */
[----:B------:R-:W2:Y:S01]  /*821c0*/  LDL.LU R35, [R1+0x5ec] ;  /* 0x0005ec0001237983 */ /* 0x000ea20000300800 */
[----:B----4-:R-:W-:Y:S03]  /*821d0*/  HMMA.16816.F32.BF16 R24, R36, R56, R28 ;  /* 0x000000382418723c */ /* 0x010fe6000004181c */
[----:B------:R-:W3:-:S15]  /*821e0*/  LDL.LU R28, [R1+0x5d0] ;  /* 0x0005d000011c7983 */ /* 0x000ede0000300800 */
[----:B------:R-:W-:-:S05]  /*821f0*/  NOP ;  /* 0x0000000000007918 */ /* 0x000fca0000000000 */
[----:B------:R0:W-:Y:S01]  /*82200*/  STL.64 [R1+0x600], R24 ;  /* 0x0006001801007387 */ /* 0x0001e20000100a00 */
[C---:B------:R-:W-:Y:S03]  /*82210*/  HMMA.16816.F32.BF16 R48, R36.reuse, R52, R48 ;  /* 0x000000342430723c */ /* 0x040fe60000041830 */
[----:B------:R1:W-:Y:S04]  /*82220*/  STL.64 [R1+0x608], R26 ;  /* 0x0006081a01007387 */ /* 0x0003e80000100a00 */
[----:B------:R-:W3:Y:S04]  /*82230*/  LDL.LU R29, [R1+0x5d4] ;  /* 0x0005d400011d7983 */ /* 0x000ee80000300800 */
[----:B------:R-:W3:Y:S04]  /*82240*/  LDL.LU R30, [R1+0x5d8] ;  /* 0x0005d800011e7983 */ /* 0x000ee80000300800 */
[----:B------:R-:W3:Y:S04]  /*82250*/  LDL.LU R31, [R1+0x5dc] ;  /* 0x0005dc00011f7983 */ /* 0x000ee80000300800 */
        /* <DEDUP_REMOVED lines=20> */
[----:B0-----:R-:W3:Y:S04]  /*823a0*/  LDL.LU.64 R50, [R1+0x62d8] ;  /* 0x0062d80001327983 */ /* 0x001ee80000300a00 */
[----:B------:R-:W2:Y:S04]  /*823b0*/  LDL.LU.64 R48, [R1+0x62d0] ;  /* 0x0062d00001307983 */ /* 0x000ea80000300a00 */
[----:B------:R-:W-:Y:S04]  /*823c0*/  STL.64 [R1+0x61f8], R54 ;  /* 0x0061f83601007387 */ /* 0x000fe80000100a00 */
[----:B------:R0:W-:Y:S04]  /*823d0*/  STL.64 [R1+0x61f0], R52 ;  /* 0x0061f03401007387 */ /* 0x0001e80000100a00 */
[----:B0-----:R-:W4:Y:S04]  /*823e0*/  LDL.LU R52, [R1+0x580] ;  /* 0x0005800001347983 */ /* 0x001f280000300800 */
[----:B------:R-:W4:Y:S04]  /*823f0*/  LDL.LU R53, [R1+0x584] ;  /* 0x0005840001357983 */ /* 0x000f280000300800 */
[----:B------:R-:W4:Y:S04]  /*82400*/  LDL.LU R54, [R1+0x588] ;  /* 0x0005880001367983 */ /* 0x000f280000300800 */
[----:B------:R-:W4:Y:S01]  /*82410*/  LDL.LU R55, [R1+0x58c] ;  /* 0x00058c0001377983 */ /* 0x000f220000300800 */
[----:B--2---:R-:W-:-:S15]  /*82420*/  HMMA.16816.F32.BF16 R32, R36, R48, R32 ;  /* 0x000000302420723c */ /* 0x004fde0000041820 */
[----:B------:R-:W-:-:S08]  /*82430*/  NOP ;  /* 0x0000000000007918 */ /* 0x000fd00000000000 */
[----:B------:R-:W-:Y:S04]  /*82440*/  STL.64 [R1+0x5e0], R32 ;  /* 0x0005e02001007387 */ /* 0x000fe80000100a00 */
[----:B------:R0:W-:Y:S04]  /*82450*/  STL.64 [R1+0x5e8], R34 ;  /* 0x0005e82201007387 */ /* 0x0001e80000100a00 */
[----:B0-----:R-:W2:Y:S04]  /*82460*/  LDL.LU.64 R34, [R1+0x62c8] ;  /* 0x0062c80001227983 */ /* 0x001ea80000300a00 */
[----:B------:R-:W4:Y:S04]  /*82470*/  LDL.LU.64 R32, [R1+0x62c0] ;  /* 0x0062c00001207983 */ /* 0x000f280000300a00 */
[----:B---3--:R-:W-:Y:S04]  /*82480*/  STL.64 [R1+0x6208], R50 ;  /* 0x0062083201007387 */ /* 0x008fe80000100a00 */
[----:B------:R0:W-:Y:S04]  /*82490*/  STL.64 [R1+0x6200], R48 ;  /* 0x0062003001007387 */ /* 0x0001e80000100a00 */
        /* <DEDUP_REMOVED lines=10> */
[----:B--2---:R-:W-:Y:S04]  /*82540*/  STL.64 [R1+0x6218], R34 ;  /* 0x0062182201007387 */ /* 0x004fe80000100a00 */
[----:B------:R0:W-:Y:S04]  /*82550*/  STL.64 [R1+0x6210], R32 ;  /* 0x0062102001007387 */ /* 0x0001e80000100a00 */
        /* <DEDUP_REMOVED lines=9> */
[----:B------:R-:W2:Y:S04]  /*825f0*/  LDL.LU.64 R24, [R1+0x62a0] ;  /* 0x0062a00001187983 */ /* 0x000ea80000300a00 */
[----:B----4-:R-:W-:Y:S04]  /*82600*/  STL.64 [R1+0x6228], R30 ;  /* 0x0062281e01007387 */ /* 0x010fe80000100a00 */
[----:B------:R2:W-:Y:S04]  /*82610*/  STL.64 [R1+0x6220], R28 ;  /* 0x0062201c01007387 */ /* 0x0005e80000100a00 */
[----:B---3--:R-:W-:Y:S01]  /*82620*/  STL.64 [R1+0x6238], R26 ;  /* 0x0062381a01007387 */ /* 0x008fe20000100a00 */
[C---:B--2---:R-:W-:Y:S06]  /*82630*/  HMMA.16816.F32.BF16 R28, R36.reuse, R24, R32 ;  /* 0x00000018241c723c */ /* 0x044fec0000041820 */
[----:B------:R0:W-:Y:S02]  /*82640*/  STL.64 [R1+0x6230], R24 ;  /* 0x0062301801007387 */ /* 0x0001e40000100a00 */
[----:B0-----:R-:W-:Y:S01]  /*82650*/  HMMA.16816.F32.BF16 R24, R36, R20, R40 ;  /* 0x000000142418723c */ /* 0x001fe20000041828 */
[----:B------:R-:W0:-:S14]  /*82660*/  S2R R42, SR_TID.X ;  /* 0x00000000002a7919 */ /* 0x000e1c0000002100 */
[----:B------:R-:W-:Y:S04]  /*82670*/  STL.64 [R1+0x5b0], R28 ;  /* 0x0005b01c01007387 */ /* 0x000fe80000100a00 */
[----:B------:R-:W-:Y:S04]  /*82680*/  STL.64 [R1+0x5b8], R30 ;  /* 0x0005b81e01007387 */ /* 0x000fe80000100a00 */
[----:B------:R-:W-:Y:S04]  /*82690*/  STL.64 [R1+0x61d8], R22 ;  /* 0x0061d81601007387 */ /* 0x000fe80000100a00 */
[----:B------:R1:W-:Y:S02]  /*826a0*/  STL.64 [R1+0x61d0], R20 ;  /* 0x0061d01401007387 */ /* 0x0003e40000100a00 */
[----:B-1----:R-:W-:Y:S01]  /*826b0*/  HMMA.16816.F32.BF16 R20, R36, R16, R48 ;  /* 0x000000102414723c */ /* 0x002fe20000041830 */
[C---:B0-----:R-:W-:Y:S01]  /*826c0*/  LOP3.LUT R43, R42.reuse, 0x7, RZ, 0xc0, !PT ;  /* 0x000000072a2b7812 */ /* 0x041fe200078ec0ff */
[C---:B------:R-:W-:Y:S01]  /*826d0*/  IMAD.SHL.U32 R41, R42.reuse, 0x2, RZ ;  /* 0x000000022a297824 */ /* 0x040fe200078e00ff */
[----:B------:R-:W-:Y:S03]  /*826e0*/  STL.64 [R1+0x5a0], R24 ;  /* 0x0005a01801007387 */ /* 0x000fe60000100a00 */
[----:B------:R-:W-:Y:S01]  /*826f0*/  IMAD R43, R43, 0x90, RZ ;  /* 0x000000902b2b7824 */ /* 0x000fe200078e02ff */
[----:B------:R-:W-:Y:S01]  /*82700*/  STL.64 [R1+0x5a8], R26 ;  /* 0x0005a81a01007387 */ /* 0x000fe20000100a00 */
[----:B------:R-:W-:-:S03]  /*82710*/  IMAD.SHL.U32 R42, R42, 0x40, RZ ;  /* 0x000000402a2a7824 */ /* 0x000fc600078e00ff */
[----:B------:R-:W-:Y:S01]  /*82720*/  STL [R1+0x6280], R18 ;  /* 0x0062801201007387 */ /* 0x000fe20000100800 */
[----:B------:R-:W-:-:S03]  /*82730*/  LOP3.LUT R43, R43, 0x10, R41, 0x78, !PT ;  /* 0x000000102b2b7812 */ /* 0x000fc600078e7829 */
[----:B------:R-:W-:Y:S01]  /*82740*/  STL.64 [R1+0x6278], R16 ;  /* 0x0062781001007387 */ /* 0x000fe20000100a00 */
[----:B------:R-:W-:-:S07]  /*82750*/  LOP3.LUT R43, R43, 0x400, R42, 0xf8, !PT ;  /* 0x000004002b2b7812 */ /* 0x000fce00078ef82a */
[----:B------:R-:W-:Y:S04]  /*82760*/  STL.64 [R1+0x590], R20 ;  /* 0x0005901401007387 */ /* 0x000fe80000100a00 */
[----:B------:R0:W-:Y:S01]  /*82770*/  STL.64 [R1+0x598], R22 ;  /* 0x0005981601007387 */ /* 0x0001e20000100a00 */
[----:B------:R-:W-:-:S06]  /*82780*/  LOP3.LUT R43, R43, 0x60, RZ, 0x3c, !PT ;  /* 0x000000602b2b7812 */ /* 0x000fcc00078e3cff */
[----:B------:R-:W1:Y:S01]  /*82790*/  LDSM.16.MT88.4 R40, [R43+UR4+0x11000] ;  /* 0x011000042b28783b */ /* 0x000e620008004200 */
[----:B0-----:R-:W-:Y:S03]  /*827a0*/  HMMA.16816.F32.BF16 R20, R36, R12, R52 ;  /* 0x0000000c2414723c */ /* 0x001fe60000041834 */
[----:B------:R-:W-:-:S15]  /*827b0*/  STL.64 [R1+0x61b8], R14 ;  /* 0x0061b80e01007387 */ /* 0x000fde0000100a00 */
[----:B------:R-:W-:-:S05]  /*827c0*/  NOP ;  /* 0x0000000000007918 */ /* 0x000fca0000000000 */
[----:B------:R-:W-:Y:S04]  /*827d0*/  STL.64 [R1+0x580], R20 ;  /* 0x0005801401007387 */ /* 0x000fe80000100a00 */
[----:B------:R-:W-:Y:S04]  /*827e0*/  STL.64 [R1+0x588], R22 ;  /* 0x0005881601007387 */ /* 0x000fe80000100a00 */
[----:B------:R0:W-:Y:S04]  /*827f0*/  STL.64 [R1+0x61b0], R12 ;  /* 0x0061b00c01007387 */ /* 0x0001e80000100a00 */
[----:B------:R2:W-:Y:S01]  /*82800*/  STL.64 [R1+0x6240], R8 ;  /* 0x0062400801007387 */ /* 0x0005e20000100a00 */
[C---:B0-----:R-:W-:Y:S06]  /*82810*/  HMMA.16816.F32.BF16 R12, R36.reuse, R8, R56 ;  /* 0x00000008240c723c */ /* 0x041fec0000041838 */
[----:B--2---:R-:W-:-:S15]  /*82820*/  HMMA.16816.F32.BF16 R8, R36, R4, R44 ;  /* 0x000000042408723c */ /* 0x004fde000004182c */
[----:B------:R-:W-:-:S02]  /*82830*/  NOP ;  /* 0x0000000000007918 */ /* 0x000fc40000000000 */
[----:B------:R-:W-:Y:S04]  /*82840*/  STL.64 [R1+0x570], R12 ;  /* 0x0005700c01007387 */ /* 0x000fe80000100a00 */
[----:B------:R-:W-:Y:S04]  /*82850*/  STL.64 [R1+0x578], R14 ;  /* 0x0005780e01007387 */ /* 0x000fe80000100a00 */
[----:B-1----:R-:W-:Y:S04]  /*82860*/  STL.64 [R1+0x6168], R42 ;  /* 0x0061682a01007387 */ /* 0x002fe80000100a00 */
[----:B------:R-:W-:Y:S04]  /*82870*/  STL.64 [R1+0x6160], R40 ;  /* 0x0061602801007387 */ /* 0x000fe80000100a00 */
[----:B------:R-:W2:Y:S04]  /*82880*/  LDL.LU R32, [R1+0x550] ;  /* 0x0005500001207983 */ /* 0x000ea80000300800 */
[----:B------:R-:W-:Y:S04]  /*82890*/  STL.64 [R1+0x930], R8 ;  /* 0x0009300801007387 */ /* 0x000fe80000100a00 */
[----:B------:R-:W-:Y:S04]  /*828a0*/  STL.64 [R1+0x938], R10 ;  /* 0x0009380a01007387 */ /* 0x000fe80000100a00 */
[----:B------:R-:W2:Y:S04]  /*828b0*/  LDL.LU R33, [R1+0x554] ;  /* 0x0005540001217983 */ /* 0x000ea80000300800 */
[----:B------:R-:W3:Y:S04]  /*828c0*/  LDL.LU R34, [R1+0x558] ;  /* 0x0005580001227983 */ /* 0x000ee80000300800 */
[----:B------:R-:W3:Y:S01]  /*828d0*/  LDL.LU R35, [R1+0x55c] ;  /* 0x00055c0001237983 */ /* 0x000ee20000300800 */
[----:B------:R-:W-:-:S02]  /*828e0*/  IMAD.MOV.U32 R44, RZ, RZ, R61 ;  /* 0x000000ffff2c7224 */ /* 0x000fc400078e003d */
[----:B------:R-:W-:Y:S01]  /*828f0*/  IMAD.MOV.U32 R45, RZ, RZ, R19 ;  /* 0x000000ffff2d7224 */ /* 0x000fe200078e0013 */
[----:B---3--:R-:W-:Y:S04]  /*82900*/  STL.64 [R1+0x6290], R34 ;  /* 0x0062902201007387 */ /* 0x008fe80000100a00 */
[----:B--2---:R-:W-:Y:S04]  /*82910*/  STL.64 [R1+0x6288], R32 ;  /* 0x0062882001007387 */ /* 0x004fe80000100a00 */
[----:B------:R0:W-:Y:S04]  /*82920*/  STL.64 [R1+0x6298], R44 ;  /* 0x0062982c01007387 */ /* 0x0001e80000100a00 */
[----:B------:R-:W2:Y:S04]  /*82930*/  LDL.LU R16, [R1+0x560] ;  /* 0x0005600001107983 */ /* 0x000ea80000300800 */
[----:B------:R-:W2:Y:S04]  /*82940*/  LDL.LU R17, [R1+0x564] ;  /* 0x0005640001117983 */ /* 0x000ea80000300800 */
[----:B------:R-:W2:Y:S04]  /*82950*/  LDL.LU R18, [R1+0x568] ;  /* 0x0005680001127983 */ /* 0x000ea80000300800 */
[----:B------:R-:W2:Y:S04]  /*82960*/  LDL.LU R19, [R1+0x56c] ;  /* 0x00056c0001137983 */ /* 0x000ea80000300800 */
[----:B0-----:R-:W3:Y:S04]  /*82970*/  LDL.LU R44, [R1+0x920] ;  /* 0x00092000012c7983 */ /* 0x001ee80000300800 */
[----:B------:R-:W3:Y:S04]  /*82980*/  LDL.LU R45, [R1+0x924] ;  /* 0x00092400012d7983 */ /* 0x000ee80000300800 */
[----:B------:R-:W3:Y:S04]  /*82990*/  LDL.LU R46, [R1+0x928] ;  /* 0x00092800012e7983 */ /* 0x000ee80000300800 */
[----:B------:R-:W3:Y:S04]  /*829a0*/  LDL.LU R47, [R1+0x92c] ;  /* 0x00092c00012f7983 */ /* 0x000ee80000300800 */
[----:B------:R-:W4:Y:S04]  /*829b0*/  LDL.LU.64 R48, [R1+0x120] ;  /* 0x0001200001307983 */ /* 0x000f280000300a00 */
[----:B------:R-:W2:Y:S04]  /*829c0*/  LDL.LU R52, [R1+0x4f0] ;  /* 0x0004f00001347983 */ /* 0x000ea80000300800 */
[----:B------:R-:W2:Y:S04]  /*829d0*/  LDL.LU R53, [R1+0x4f4] ;  /* 0x0004f40001357983 */ /* 0x000ea80000300800 */
[----:B------:R-:W3:Y:S04]  /*829e0*/  LDL.LU R54, [R1+0x4f8] ;  /* 0x0004f80001367983 */ /* 0x000ee80000300800 */
[----:B------:R-:W3:Y:S01]  /*829f0*/  LDL.LU R55, [R1+0x4fc] ;  /* 0x0004fc0001377983 */ /* 0x000ee20000300800 */
[----:B------:R-:W-:Y:S01]  /*82a00*/  MOV R32, R60 ;  /* 0x0000003c00207202 */ /* 0x000fe20000000f00 */
[----:B------:R-:W-:-:S02]  /*82a10*/  IMAD.MOV.U32 R33, RZ, RZ, R3 ;  /* 0x000000ffff217224 */ /* 0x000fc400078e0003 */
[----:B---3--:R-:W-:Y:S04]  /*82a20*/  STL.64 [R1+0x6260], R54 ;  /* 0x0062603601007387 */ /* 0x008fe80000100a00 */
[----:B--2---:R0:W-:Y:S04]  /*82a30*/  STL.64 [R1+0x6258], R52 ;  /* 0x0062583401007387 */ /* 0x0041e80000100a00 */
[----:B------:R-:W2:Y:S04]  /*82a40*/  LDL.LU R12, [R1+0x520] ;  /* 0x00052000010c7983 */ /* 0x000ea80000300800 */
[----:B------:R-:W2:Y:S04]  /*82a50*/  LDL.LU R13, [R1+0x524] ;  /* 0x00052400010d7983 */ /* 0x000ea80000300800 */
[----:B------:R-:W2:Y:S04]  /*82a60*/  LDL.LU R14, [R1+0x528] ;  /* 0x00052800010e7983 */ /* 0x000ea80000300800 */
[----:B------:R-:W2:Y:S04]  /*82a70*/  LDL.LU R15, [R1+0x52c] ;  /* 0x00052c00010f7983 */ /* 0x000ea80000300800 */
[----:B0-----:R-:W3:Y:S04]  /*82a80*/  LDL.LU.64 R52, [R1+0x110] ;  /* 0x0001100001347983 */ /* 0x001ee80000300a00 */
[----:B------:R-:W2:Y:S04]  /*82a90*/  LDL.LU.64 R40, [R1+0xf0] ;  /* 0x0000f00001287983 */ /* 0x000ea80000300a00 */
[----:B------:R-:W2:Y:S04]  /*82aa0*/  LDL.LU R8, [R1+0x510] ;  /* 0x0005100001087983 */ /* 0x000ea80000300800 */
[----:B------:R-:W2:Y:S04]  /*82ab0*/  LDL.LU R9, [R1+0x514] ;  /* 0x0005140001097983 */ /* 0x000ea80000300800 */
[----:B------:R-:W2:Y:S04]  /*82ac0*/  LDL.LU R10, [R1+0x518] ;  /* 0x00051800010a7983 */ /* 0x000ea80000300800 */
[----:B------:R-:W2:Y:S04]  /*82ad0*/  LDL.LU R11, [R1+0x51c] ;  /* 0x00051c00010b7983 */ /* 0x000ea80000300800 */
[----:B------:R-:W2:Y:S04]  /*82ae0*/  LDL.LU.64 R20, [R1+0xe0] ;  /* 0x0000e00001147983 */ /* 0x000ea80000300a00 */
[----:B------:R-:W2:Y:S04]  /*82af0*/  LDL.LU R24, [R1+0x500] ;  /* 0x0005000001187983 */ /* 0x000ea80000300800 */
[----:B------:R-:W2:Y:S04]  /*82b00*/  LDL.LU R25, [R1+0x504] ;  /* 0x0005040001197983 */ /* 0x000ea80000300800 */
[----:B------:R-:W2:Y:S04]  /*82b10*/  LDL.LU R26, [R1+0x508] ;  /* 0x00050800011a7983 */ /* 0x000ea80000300800 */
[----:B------:R-:W2:Y:S04]  /*82b20*/  LDL.LU R27, [R1+0x50c] ;  /* 0x00050c00011b7983 */ /* 0x000ea80000300800 */
[----:B------:R-:W2:Y:S04]  /*82b30*/  LDL.LU.64 R56, [R1+0xc0] ;  /* 0x0000c00001387983 */ /* 0x000ea80000300a00 */
[----:B------:R-:W-:Y:S04]  /*82b40*/  STL.64 [R1+0x6198], R6 ;  /* 0x0061980601007387 */ /* 0x000fe80000100a00 */
[----:B------:R0:W-:Y:S01]  /*82b50*/  STL.64 [R1+0x6190], R4 ;  /* 0x0061900401007387 */ /* 0x0001e20000100a00 */
[C---:B------:R-:W-:Y:S03]  /*82b60*/  HMMA.16816.F32.BF16 R32, R36.reuse, R32, R44 ;  /* 0x000000202420723c */ /* 0x040fe6000004182c */
[----:B0-----:R-:W3:Y:S04]  /*82b70*/  LDL.LU R4, [R1+0x540] ;  /* 0x0005400001047983 */ /* 0x001ee80000300800 */
[----:B------:R-:W3:Y:S04]  /*82b80*/  LDL.LU R5, [R1+0x544] ;  /* 0x0005440001057983 */ /* 0x000ee80000300800 */
[----:B------:R-:W3:Y:S04]  /*82b90*/  LDL.LU R6, [R1+0x548] ;  /* 0x0005480001067983 */ /* 0x000ee80000300800 */
[----:B------:R-:W3:Y:S04]  /*82ba0*/  LDL.LU R7, [R1+0x54c] ;  /* 0x00054c0001077983 */ /* 0x000ee80000300800 */
[----:B------:R-:W4:Y:S04]  /*82bb0*/  LDL.LU.64 R44, [R1+0x6298] ;  /* 0x00629800012c7983 */ /* 0x000f280000300a00 */
[----:B------:R-:W-:Y:S04]  /*82bc0*/  STL.64 [R1+0x920], R32 ;  /* 0x0009202001007387 */ /* 0x000fe80000100a00 */
[----:B------:R0:W-:Y:S04]  /*82bd0*/  STL.64 [R1+0x928], R34 ;  /* 0x0009282201007387 */ /* 0x0001e80000100a00 */
[----:B0-----:R-:W2:Y:S04]  /*82be0*/  LDL.LU.64 R34, [R1+0x6290] ;  /* 0x0062900001227983 */ /* 0x001ea80000300a00 */
[----:B------:R-:W2:Y:S01]  /*82bf0*/  LDL.LU.64 R32, [R1+0x6288] ;  /* 0x0062880001207983 */ /* 0x000ea20000300a00 */
[----:B----4-:R-:W-:Y:S03]  /*82c00*/  HMMA.16816.F32.BF16 R36, R36, R44, R16 ;  /* 0x0000002c2424723c */ /* 0x010fe60000041810 */
[----:B------:R-:W4:Y:S04]  /*82c10*/  LDL.LU R18, [R1+0x6280] ;  /* 0x0062800001127983 */ /* 0x000f280000300800 */
[----:B------:R-:W3:Y:S04]  /*82c20*/  LDL.LU.64 R16, [R1+0x6278] ;  /* 0x0062780001107983 */ /* 0x000ee80000300a00 */
[----:B------:R-:W2:Y:S04]  /*82c30*/  LDL.LU.64 R46, [R1+0x6270] ;  /* 0x00627000012e7983 */ /* 0x000ea80000300a00 */
[----:B------:R-:W2:Y:S01]  /*82c40*/  LDL.LU.64 R44, [R1+0x6268] ;  /* 0x00626800012c7983 */ /* 0x000ea20000300a00 */
[----:B------:R-:W-:-:S07]  /*82c50*/  IMAD.MOV.U32 R19, RZ, RZ, R48 ;  /* 0x000000ffff137224 */ /* 0x000fce00078e0030 */
[----:B------:R0:W-:Y:S04]  /*82c60*/  STL.64 [R1+0x560], R36 ;  /* 0x0005602401007387 */ /* 0x0001e80000100a00 */
[----:B------:R-:W-:Y:S01]  /*82c70*/  STL.64 [R1+0x568], R38 ;  /* 0x0005682601007387 */ /* 0x000fe20000100a00 */
[----:B------:R-:W-:-:S03]  /*82c80*/  IMAD.MOV.U32 R3, RZ, RZ, R49 ;  /* 0x000000ffff037224 */ /* 0x000fc600078e0031 */
[----:B0-----:R-:W3:Y:S01]  /*82c90*/  LDL.LU.64 R36, [R1+0x100] ;  /* 0x0001000001247983 */ /* 0x001ee20000300a00 */
[----:B--2---:R-:W-:-:S15]  /*82ca0*/  HMMA.16816.F32.BF16 R32, R44, R48, R32 ;  /* 0x000000302c20723c */ /* 0x004fde0000041820 */
[----:B------:R-:W-:-:S08]  /*82cb0*/  NOP ;  /* 0x0000000000007918 */ /* 0x000fd00000000000 */
[----:B------:R0:W-:Y:S04]  /*82cc0*/  STL.64 [R1+0x550], R32 ;  /* 0x0005502001007387 */ /* 0x0001e80000100a00 */
[----:B------:R1:W-:Y:S04]  /*82cd0*/  STL.64 [R1+0x558], R34 ;  /* 0x0005582201007387 */ /* 0x0003e80000100a00 */
[----:B0-----:R-:W2:Y:S04]  /*82ce0*/  LDL.LU R32, [R1+0x4e0] ;  /* 0x0004e00001207983 */ /* 0x001ea80000300800 */
[----:B------:R-:W2:Y:S04]  /*82cf0*/  LDL.LU R33, [R1+0x4e4] ;  /* 0x0004e40001217983 */ /* 0x000ea80000300800 */
[----:B-1----:R-:W2:Y:S04]  /*82d00*/  LDL.LU R34, [R1+0x4e8] ;  /* 0x0004e80001227983 */ /* 0x002ea80000300800 */
[----:B------:R-:W2:Y:S04]  /*82d10*/  LDL.LU R35, [R1+0x4ec] ;  /* 0x0004ec0001237983 */ /* 0x000ea80000300800 */
[----:B------:R-:W2:Y:S04]  /*82d20*/  LDL.LU.64 R48, [R1+0xb0] ;  /* 0x0000b00001307983 */ /* 0x000ea80000300a00 */
[----:B----4-:R-:W-:Y:S04]  /*82d30*/  STL.64 [R1+0x61c8], R18 ;  /* 0x0061c81201007387 */ /* 0x010fe80000100a00 */
[----:B---3--:R0:W-:Y:S04]  /*82d40*/  STL.64 [R1+0x61c0], R16 ;  /* 0x0061c01001007387 */ /* 0x0081e80000100a00 */
[----:B0-----:R-:W3:Y:S04]  /*82d50*/  LDL.LU R16, [R1+0x530] ;  /* 0x0005300001107983 */ /* 0x001ee80000300800 */
[----:B------:R-:W3:Y:S04]  /*82d60*/  LDL.LU R17, [R1+0x534] ;  /* 0x0005340001117983 */ /* 0x000ee80000300800 */
[----:B------:R-:W3:Y:S04]  /*82d70*/  LDL.LU R18, [R1+0x538] ;  /* 0x0005380001127983 */ /* 0x000ee80000300800 */
[----:B------:R-:W3:Y:S01]  /*82d80*/  LDL.LU R19, [R1+0x53c] ;  /* 0x00053c0001137983 */ /* 0x000ee20000300800 */
[----:B------:R-:W-:-:S15]  /*82d90*/  HMMA.16816.F32.BF16 R4, R44, R52, R4 ;  /* 0x000000342c04723c */ /* 0x000fde0000041804 */
[----:B------:R-:W-:-:S08]  /*82da0*/  NOP ;  /* 0x0000000000007918 */ /* 0x000fd00000000000 */
[----:B------:R0:W-:Y:S04]  /*82db0*/  STL.64 [R1+0x540], R4 ;  /* 0x0005400401007387 */ /* 0x0001e80000100a00 */
[----:B------:R1:W-:Y:S04]  /*82dc0*/  STL.64 [R1+0x548], R6 ;  /* 0x0005480601007387 */ /* 0x0003e80000100a00 */
[----:B------:R-:W4:Y:S01]  /*82dd0*/  LDL.LU.64 R54, [R1+0x6260] ;  /* 0x0062600001367983 */ /* 0x000f220000300a00 */
[----:B0-----:R-:W-:Y:S02]  /*82de0*/  IMAD.MOV.U32 R5, RZ, RZ, R52 ;  /* 0x000000ffff057224 */ /* 0x001fe400078e0034 */
[----:B------:R-:W-:-:S02]  /*82df0*/  IMAD.MOV.U32 R4, RZ, RZ, R53 ;  /* 0x000000ffff047224 */ /* 0x000fc400078e0035 */
[----:B------:R-:W4:Y:S01]  /*82e00*/  LDL.LU.64 R52, [R1+0x6258] ;  /* 0x0062580001347983 */ /* 0x000f220000300a00 */
[----:B-1----:R-:W-:Y:S02]  /*82e10*/  IMAD.MOV.U32 R7, RZ, RZ, R36 ;  /* 0x000000ffff077224 */ /* 0x002fe400078e0024 */
[----:B------:R-:W-:Y:S02]  /*82e20*/  IMAD.MOV.U32 R6, RZ, RZ, R37 ;  /* 0x000000ffff067224 */ /* 0x000fe400078e0025 */
[----:B------:R-:W-:Y:S02]  /*82e30*/  IMAD.MOV.U32 R28, RZ, RZ, R2 ;  /* 0x000000ffff1c7224 */ /* 0x000fe400078e0002 */
[----:B------:R-:W-:Y:S02]  /*82e40*/  IMAD.MOV.U32 R29, RZ, RZ, R0 ;  /* 0x000000ffff1d7224 */ /* 0x000fe400078e0000 */
[----:B------:R-:W-:Y:S02]  /*82e50*/  IMAD.MOV.U32 R0, RZ, RZ, R21 ;  /* 0x000000ffff007224 */ /* 0x000fe400078e0015 */
[----:B------:R-:W-:-:S02]  /*82e60*/  IMAD.MOV.U32 R60, RZ, RZ, R20 ;  /* 0x000000ffff3c7224 */ /* 0x000fc400078e0014 */
[----:B------:R-:W-:Y:S02]  /*82e70*/  IMAD.MOV.U32 R2, RZ, RZ, R56 ;  /* 0x000000ffff027224 */ /* 0x000fe400078e0038 */
[----:B------:R-:W-:Y:S01]  /*82e80*/  IMAD.MOV.U32 R61, RZ, RZ, R57 ;  /* 0x000000ffff3d7224 */ /* 0x000fe200078e0039 */
[----:B---3--:R-:W-:-:S15]  /*82e90*/  HMMA.16816.F32.BF16 R16, R44, R36, R16 ;  /* 0x000000242c10723c */ /* 0x008fde0000041810 */
[----:B------:R-:W-:-:S08]  /*82ea0*/  NOP ;  /* 0x0000000000007918 */ /* 0x000fd00000000000 */
[----:B------:R-:W-:Y:S04]  /*82eb0*/  STL.64 [R1+0x530], R16 ;  /* 0x0005301001007387 */ /* 0x000fe80000100a00 */
[----:B------:R-:W-:Y:S04]  /*82ec0*/  STL.64 [R1+0x538], R18 ;  /* 0x0005381201007387 */ /* 0x000fe80000100a00 */
[----:B------:R-:W-:Y:S04]  /*82ed0*/  STL.64 [R1+0x6250], R6 ;  /* 0x0062500601007387 */ /* 0x000fe80000100a00 */
[----:B------:R0:W-:Y:S02]  /*82ee0*/  STL.64 [R1+0x6248], R4 ;  /* 0x0062480401007387 */ /* 0x0001e40000100a00 */
[----:B0-----:R-:W-:-:S15]  /*82ef0*/  HMMA.16816.F32.BF16 R4, R44, R40, R12 ;  /* 0x000000282c04723c */ /* 0x001fde000004180c */
[----:B------:R-:W-:-:S08]  /*82f00*/  NOP ;  /* 0x0000000000007918 */ /* 0x000fd00000000000 */
[----:B------:R-:W-:Y:S04]  /*82f10*/  STL.64 [R1+0x520], R4 ;  /* 0x0005200401007387 */ /* 0x000fe80000100a00 */
[----:B------:R0:W-:Y:S02]  /*82f20*/  STL.64 [R1+0x528], R6 ;  /* 0x0005280601007387 */ /* 0x0001e40000100a00 */
[C---:B0-----:R-:W-:Y:S06]  /*82f30*/  HMMA.16816.F32.BF16 R4, R44.reuse, R20, R8 ;  /* 0x000000142c04723c */ /* 0x041fec0000041808 */
[----:B------:R-:W-:-:S15]  /*82f40*/  HMMA.16816.F32.BF16 R8, R44, R28, R24 ;  /* 0x0000001c2c08723c */ /* 0x000fde0000041818 */
[----:B------:R-:W-:-:S02]  /*82f50*/  NOP ;  /* 0x0000000000007918 */ /* 0x000fc40000000000 */
[----:B------:R-:W-:Y:S04]  /*82f60*/  STL.64 [R1+0x510], R4 ;  /* 0x0005100401007387 */ /* 0x000fe80000100a00 */
[----:B------:R4:W-:Y:S02]  /*82f70*/  STL.64 [R1+0x518], R6 ;  /* 0x0005180601007387 */ /* 0x0009e40000100a00 */
[C---:B----4-:R-:W-:Y:S02]  /*82f80*/  HMMA.16816.F32.BF16 R4, R44.reuse, R56, R52 ;  /* 0x000000382c04723c */ /* 0x050fe40000041834 */
[----:B------:R-:W-:Y:S04]  /*82f90*/  STL [R1+0x6114], R0 ;  /* 0x0061140001007387 */ /* 0x000fe80000100800 */
[----:B------:R-:W-:Y:S04]  /*82fa0*/  STL [R1+0x6110], R60 ;  /* 0x0061103c01007387 */ /* 0x000fe80000100800 */
[----:B------:R-:W-:Y:S04]  /*82fb0*/  STL.64 [R1+0x500], R8 ;  /* 0x0005000801007387 */ /* 0x000fe80000100a00 */
[----:B------:R-:W-:Y:S09]  /*82fc0*/  STL.64 [R1+0x508], R10 ;  /* 0x0005080a01007387 */ /* 0x000ff20000100a00 */
[----:B------:R0:W-:Y:S04]  /*82fd0*/  STL.64 [R1+0x4f0], R4 ;  /* 0x0004f00401007387 */ /* 0x0001e80000100a00 */
[----:B------:R1:W-:Y:S04]  /*82fe0*/  STL.64 [R1+0x4f8], R6 ;  /* 0x0004f80601007387 */ /* 0x0003e80000100a00 */
[----:B0-----:R-:W3:Y:S04]  /*82ff0*/  LDL.LU R4, [R1+0x4d0] ;  /* 0x0004d00001047983 */ /* 0x001ee80000300800 */
[----:B------:R-:W3:Y:S04]  /*83000*/  LDL.LU R5, [R1+0x4d4] ;  /* 0x0004d40001057983 */ /* 0x000ee80000300800 */
[----:B-1----:R-:W3:Y:S04]  /*83010*/  LDL.LU R6, [R1+0x4d8] ;  /* 0x0004d80001067983 */ /* 0x002ee80000300800 */
[----:B------:R-:W3:Y:S04]  /*83020*/  LDL.LU R7, [R1+0x4dc] ;  /* 0x0004dc0001077983 */ /* 0x000ee80000300800 */
[----:B------:R-:W3:Y:S04]  /*83030*/  LDL.LU.64 R8, [R1+0xa0] ;  /* 0x0000a00001087983 */ /* 0x000ee80000300a00 */
[----:B------:R-:W4:Y:S04]  /*83040*/  LDL.LU R52, [R1+0x4c0] ;  /* 0x0004c00001347983 */ /* 0x000f280000300800 */
[----:B------:R-:W4:Y:S04]  /*83050*/  LDL.LU R53, [R1+0x4c4] ;  /* 0x0004c40001357983 */ /* 0x000f280000300800 */
[----:B------:R-:W4:Y:S04]  /*83060*/  LDL.LU R54, [R1+0x4c8] ;  /* 0x0004c80001367983 */ /* 0x000f280000300800 */
[----:B------:R-:W4:Y:S04]  /*83070*/  LDL.LU R55, [R1+0x4cc] ;  /* 0x0004cc0001377983 */ /* 0x000f280000300800 */
[----:B------:R-:W4:Y:S01]  /*83080*/  LDL.LU.64 R56, [R1+0x90] ;  /* 0x0000900001387983 */ /* 0x000f220000300a00 */
[----:B--2---:R-:W-:Y:S03]  /*83090*/  HMMA.16816.F32.BF16 R16, R44, R48, R32 ;  /* 0x000000302c10723c */ /* 0x004fe60000041820 */
[----:B------:R-:W-:Y:S04]  /*830a0*/  STL [R1+0x611c], R61 ;  /* 0x00611c3d01007387 */ /* 0x000fe80000100800 */
[----:B------:R-:W-:-:S15]  /*830b0*/  STL [R1+0x6118], R2 ;  /* 0x0061180201007387 */ /* 0x000fde0000100800 */
[----:B------:R-:W-:-:S01]  /*830c0*/  NOP ;  /* 0x0000000000007918 */ /* 0x000fc20000000000 */
[----:B------:R0:W-:Y:S04]  /*830d0*/  STL.64 [R1+0x4e0], R16 ;  /* 0x0004e01001007387 */ /* 0x0001e80000100a00 */
[----:B------:R1:W-:Y:S04]  /*830e0*/  STL.64 [R1+0x4e8], R18 ;  /* 0x0004e81201007387 */ /* 0x0003e80000100a00 */
[----:B0-----:R-:W2:Y:S04]  /*830f0*/  LDL.LU R16, [R1+0x4b0] ;  /* 0x0004b00001107983 */ /* 0x001ea80000300800 */
[----:B------:R-:W2:Y:S04]  /*83100*/  LDL.LU R17, [R1+0x4b4] ;  /* 0x0004b40001117983 */ /* 0x000ea80000300800 */
[----:B-1----:R-:W2:Y:S04]  /*83110*/  LDL.LU R18, [R1+0x4b8] ;  /* 0x0004b80001127983 */ /* 0x002ea80000300800 */
[----:B------:R-:W2:Y:S04]  /*83120*/  LDL.LU R19, [R1+0x4bc] ;  /* 0x0004bc0001137983 */ /* 0x000ea80000300800 */
[----:B------:R-:W2:Y:S01]  /*83130*/  LDL.LU.64 R36, [R1+0x80] ;  /* 0x0000800001247983 */ /* 0x000ea20000300a00 */
[----:B------:R-:W-:-:S02]  /*83140*/  IMAD.MOV.U32 R13, RZ, RZ, R40 ;  /* 0x000000ffff0d7224 */ /* 0x000fc400078e0028 */
[----:B------:R-:W-:Y:S01]  /*83150*/  IMAD.MOV.U32 R12, RZ, RZ, R41 ;  /* 0x000000ffff0c7224 */ /* 0x000fe200078e0029 */
        /* <DEDUP_REMOVED lines=17> */
[----:B------:R0:W-:Y:S04]  /*83270*/  STL [R1+0x6124], R60 ;  /* 0x0061243c01007387 */ /* 0x0001e80000100800 */
[----:B------:R-:W-:Y:S01]  /*83280*/  STL [R1+0x6120], R0 ;  /* 0x0061200001007387 */ /* 0x000fe20000100800 */
[C---:B---3--:R-:W-:Y:S06]  /*83290*/  HMMA.16816.F32.BF16 R4, R44.reuse, R8, R4 ;  /* 0x000000082c04723c */ /* 0x048fec0000041804 */
[----:B------:R-:W-:Y:S01]  /*832a0*/  IMAD.MOV.U32 R2, RZ, RZ, R9 ;  /* 0x000000ffff027224 */ /* 0x000fe200078e0009 */
[----:B------:R-:W-:Y:S01]  /*832b0*/  MOV R61, R8 ;  /* 0x00000008003d7202 */ /* 0x000fe20000000f00 */
[----:B----4-:R-:W-:-:S15]  /*832c0*/  HMMA.16816.F32.BF16 R52, R44, R56, R52 ;  /* 0x000000382c34723c */ /* 0x010fde0000041834 */
[----:B------:R-:W-:Y:S04]  /*832d0*/  STL.64 [R1+0x4d0], R4 ;  /* 0x0004d00401007387 */ /* 0x000fe80000100a00 */
[----:B------:R1:W-:Y:S01]  /*832e0*/  STL.64 [R1+0x4d8], R6 ;  /* 0x0004d80601007387 */ /* 0x0003e20000100a00 */
[----:B0-----:R-:W-:-:S03]  /*832f0*/  IMAD.MOV.U32 R60, RZ, RZ, R56 ;  /* 0x000000ffff3c7224 */ /* 0x001fc600078e0038 */
[----:B-1----:R-:W3:Y:S04]  /*83300*/  LDL.LU.64 R6, [R1+0x6250] ;  /* 0x0062500001067983 */ /* 0x002ee80000300a00 */
[----:B------:R-:W4:Y:S04]  /*83310*/  LDL.LU.64 R4, [R1+0x6248] ;  /* 0x0062480001047983 */ /* 0x000f280000300a00 */
[----:B------:R-:W3:Y:S04]  /*83320*/  LDL.LU.64 R8, [R1+0x6240] ;  /* 0x0062400001087983 */ /* 0x000ee80000300a00 */
[----:B------:R-:W-:Y:S04]  /*83330*/  STL [R1+0x612c], R2 ;  /* 0x00612c0201007387 */ /* 0x000fe80000100800 */
[----:B------:R-:W-:Y:S04]  /*83340*/  STL [R1+0x6128], R61 ;  /* 0x0061283d01007387 */ /* 0x000fe80000100800 */
[----:B------:R0:W-:Y:S04]  /*83350*/  STL.64 [R1+0x4c0], R52 ;  /* 0x0004c03401007387 */ /* 0x0001e80000100a00 */
[----:B------:R1:W-:Y:S01]  /*83360*/  STL.64 [R1+0x4c8], R54 ;  /* 0x0004c83601007387 */ /* 0x0003e20000100a00 */
[----:B------:R-:W-:-:S03]  /*83370*/  IMAD.MOV.U32 R0, RZ, RZ, R57 ;  /* 0x000000ffff007224 */ /* 0x000fc600078e0039 */
[----:B0-----:R-:W4:Y:S04]  /*83380*/  LDL.LU R52, [R1+0x470] ;  /* 0x0004700001347983 */ /* 0x001f280000300800 */
[----:B------:R-:W4:Y:S04]  /*83390*/  LDL.LU R53, [R1+0x474] ;  /* 0x0004740001357983 */ /* 0x000f280000300800 */
[----:B-1----:R-:W4:Y:S04]  /*833a0*/  LDL.LU R54, [R1+0x478] ;  /* 0x0004780001367983 */ /* 0x002f280000300800 */
[----:B------:R-:W4:Y:S04]  /*833b0*/  LDL.LU R55, [R1+0x47c] ;  /* 0x00047c0001377983 */ /* 0x000f280000300800 */
[----:B------:R-:W4:Y:S01]  /*833c0*/  LDL.LU.64 R56, [R1+0x40] ;  /* 0x0000400001387983 */ /* 0x000f220000300a00 */
[----:B--2---:R-:W-:Y:S03]  /*833d0*/  HMMA.16816.F32.BF16 R16, R44, R36, R16 ;  /* 0x000000242c10723c */ /* 0x004fe60000041810 */
[----:B------:R-:W-:Y:S04]  /*833e0*/  STL [R1+0x6134], R0 ;  /* 0x0061340001007387 */ /* 0x000fe80000100800 */
[----:B------:R-:W-:-:S15]  /*833f0*/  STL [R1+0x6130], R60 ;  /* 0x0061303c01007387 */ /* 0x000fde0000100800 */
[----:B------:R-:W-:-:S01]  /*83400*/  NOP ;  /* 0x0000000000007918 */ /* 0x000fc20000000000 */
[----:B------:R-:W-:Y:S04]  /*83410*/  STL.64 [R1+0x4b0], R16 ;  /* 0x0004b01001007387 */ /* 0x000fe80000100a00 */
[----:B------:R0:W-:Y:S02]  /*83420*/  STL.64 [R1+0x4b8], R18 ;  /* 0x0004b81201007387 */ /* 0x0001e40000100a00 */
[----:B0-----:R-:W-:Y:S01]  /*83430*/  HMMA.16816.F32.BF16 R16, R44, R20, R40 ;  /* 0x000000142c10723c */ /* 0x001fe20000041828 */
[----:B------:R-:W-:Y:S02]  /*83440*/  IMAD.MOV.U32 R61, RZ, RZ, R37 ;  /* 0x000000ffff3d7224 */ /* 0x000fe400078e0025 */
[----:B------:R-:W-:-:S03]  /*83450*/  IMAD.MOV.U32 R2, RZ, RZ, R36 ;  /* 0x000000ffff027224 */ /* 0x000fc600078e0024 */
[----:B------:R-:W-:Y:S04]  /*83460*/  STL [R1+0x613c], R61 ;  /* 0x00613c3d01007387 */ /* 0x000fe80000100800 */
[----:B------:R-:W-:-:S13]  /*83470*/  STL [R1+0x6138], R2 ;  /* 0x0061380201007387 */ /* 0x000fda0000100800 */
        /* <DEDUP_REMOVED lines=20> */
[----:B------:R-:W2:Y:S01]  /*835c0*/  LDL.LU.64 R28, [R1+0x30] ;  /* 0x00003000011c7983 */ /* 0x000ea20000300a00 */
[----:B------:R-:W-:-:S03]  /*835d0*/  IMAD.MOV.U32 R2, RZ, RZ, R49 ;  /* 0x000000ffff027224 */ /* 0x000fc600078e0031 */
[----:B------:R-:W3:Y:S01]  /*835e0*/  LDL.LU R36, [R1+0x450] ;  /* 0x0004500001247983 */ /* 0x000ee20000300800 */
[----:B------:R-:W-:-:S03]  /*835f0*/  IMAD.MOV.U32 R61, RZ, RZ, R48 ;  /* 0x000000ffff3d7224 */ /* 0x000fc600078e0030 */
[----:B------:R-:W3:Y:S04]  /*83600*/  LDL.LU R37, [R1+0x454] ;  /* 0x0004540001257983 */ /* 0x000ee80000300800 */
[----:B------:R-:W3:Y:S04]  /*83610*/  LDL.LU R38, [R1+0x458] ;  /* 0x0004580001267983 */ /* 0x000ee80000300800 */
[----:B------:R-:W3:Y:S04]  /*83620*/  LDL.LU R39, [R1+0x45c] ;  /* 0x00045c0001277983 */ /* 0x000ee80000300800 */
[----:B------:R-:W3:Y:S04]  /*83630*/  LDL.LU.64 R32, [R1+0x20] ;  /* 0x0000200001207983 */ /* 0x000ee80000300a00 */
        /* <DEDUP_REMOVED lines=11> */
[----:B------:R-:W4:Y:S04]  /*836f0*/  LDL.LU.64 R20, [R1+0x10] ;  /* 0x0000100001147983 */ /* 0x000f280000300a00 */
        /* <DEDUP_REMOVED lines=8> */
[----:B------:R-:W4:Y:S04]  /*83780*/  LDL.LU.64 R56, [R1] ;  /* 0x0000000001387983 */ /* 0x000f280000300a00 */
[----:B------:R-:W4:Y:S04]  /*83790*/  LDL.LU R40, [R1+0x3f0] ;  /* 0x0003f00001287983 */ /* 0x000f280000300800 */
[----:B------:R-:W4:Y:S04]  /*837a0*/  LDL.LU R41, [R1+0x3f4] ;  /* 0x0003f40001297983 */ /* 0x000f280000300800 */
[----:B------:R-:W4:Y:S04]  /*837b0*/  LDL.LU R42, [R1+0x3f8] ;  /* 0x0003f800012a7983 */ /* 0x000f280000300800 */
[----:B------:R-:W4:Y:S04]  /*837c0*/  LDL.LU R43, [R1+0x3fc] ;  /* 0x0003fc00012b7983 */ /* 0x000f280000300800 */
[----:B------:R-:W-:Y:S04]  /*837d0*/  STL [R1+0x615c], R0 ;  /* 0x00615c0001007387 */ /* 0x000fe80000100800 */
[----:B------:R-:W-:Y:S01]  /*837e0*/  STL [R1+0x6158], R60 ;  /* 0x0061583c01007387 */ /* 0x000fe20000100800 */
[----:B--2---:R-:W-:Y:S06]  /*837f0*/  HMMA.16816.F32.BF16 R24, R44, R28, R24 ;  /* 0x0000001c2c18723c */ /* 0x004fec0000041818 */
[----:B------:R-:W-:-:S02]  /*83800*/  IMAD.MOV.U32 R10, RZ, RZ, R28 ;  /* 0x000000ffff0a7224 */ /* 0x000fc400078e001c */
[----:B------:R-:W-:Y:S01]  /*83810*/  IMAD.MOV.U32 R11, RZ, RZ, R29 ;  /* 0x000000ffff0b7224 */ /* 0x000fe200078e001d */
[----:B---3--:R-:W-:-:S14]  /*83820*/  HMMA.16816.F32.BF16 R36, R44, R32, R36 ;  /* 0x000000202c24723c */ /* 0x008fdc0000041824 */
        /* <DEDUP_REMOVED lines=14> */
[----:B------:R-:W3:Y:S01]  /*83910*/  LDL.LU.64 R34, [R1+0x6218] ;  /* 0x0062180001227983 */ /* 0x000ee20000300a00 */
[----:B0-----:R-:W-:-:S02]  /*83920*/  IMAD.MOV.U32 R39, RZ, RZ, R32 ;  /* 0x000000ffff277224 */ /* 0x001fc400078e0020 */
[----:B------:R-:W-:Y:S02]  /*83930*/  IMAD.MOV.U32 R38, RZ, RZ, R33 ;  /* 0x000000ffff267224 */ /* 0x000fe400078e0021 */
[----:B------:R-:W3:Y:S04]  /*83940*/  LDL.LU.64 R32, [R1+0x6210] ;  /* 0x0062100001207983 */ /* 0x000ee80000300a00 */
[----:B------:R0:W-:Y:S04]  /*83950*/  STL.64 [R1+0x6178], R38 ;  /* 0x0061782601007387 */ /* 0x0001e80000100a00 */
[----:B------:R-:W3:Y:S04]  /*83960*/  LDL.LU R36, [R1+0x420] ;  /* 0x0004200001247983 */ /* 0x000ee80000300800 */
[----:B------:R-:W3:Y:S04]  /*83970*/  LDL.LU R37, [R1+0x424] ;  /* 0x0004240001257983 */ /* 0x000ee80000300800 */
[----:B0-----:R-:W3:Y:S04]  /*83980*/  LDL.LU R38, [R1+0x428] ;  /* 0x0004280001267983 */ /* 0x001ee80000300800 */
[----:B------:R-:W3:Y:S01]  /*83990*/  LDL.LU R39, [R1+0x42c] ;  /* 0x00042c0001277983 */ /* 0x000ee20000300800 */
[C---:B----4-:R-:W-:Y:S06]  /*839a0*/  HMMA.16816.F32.BF16 R48, R44.reuse, R20, R48 ;  /* 0x000000142c30723c */ /* 0x050fec0000041830 */
[----:B------:R-:W-:Y:S01]  /*839b0*/  MOV R2, R20 ;  /* 0x0000001400027202 */ /* 0x000fe20000000f00 */
[----:B------:R-:W-:Y:S01]  /*839c0*/  IMAD.MOV.U32 R61, RZ, RZ, R21 ;  /* 0x000000ffff3d7224 */ /* 0x000fe200078e0015 */
[----:B------:R-:W-:-:S15]  /*839d0*/  HMMA.16816.F32.BF16 R52, R44, R56, R52 ;  /* 0x000000382c34723c */ /* 0x000fde0000041834 */
[----:B------:R-:W-:Y:S04]  /*839e0*/  STL.64 [R1+0x440], R48 ;  /* 0x0004403001007387 */ /* 0x000fe80000100a00 */
[----:B------:R0:W-:Y:S01]  /*839f0*/  STL.64 [R1+0x448], R50 ;  /* 0x0004483201007387 */ /* 0x0001e20000100a00 */
[----:B------:R-:W-:-:S03]  /*83a00*/  IMAD.MOV.U32 R0, RZ, RZ, R56 ;  /* 0x000000ffff007224 */ /* 0x000fc600078e0038 */
[----:B0-----:R-:W4:Y:S04]  /*83a10*/  LDL.LU.64 R50, [R1+0x6208] ;  /* 0x0062080001327983 */ /* 0x001f280000300a00 */
[----:B------:R-:W4:Y:S04]  /*83a20*/  LDL.LU.64 R48, [R1+0x6200] ;  /* 0x0062000001307983 */ /* 0x000f280000300a00 */
[----:B------:R-:W4:Y:S04]  /*83a30*/  LDL.LU R20, [R1+0x3e0] ;  /* 0x0003e00001147983 */ /* 0x000f280000300800 */
[----:B------:R-:W4:Y:S04]  /*83a40*/  LDL.LU R21, [R1+0x3e4] ;  /* 0x0003e40001157983 */ /* 0x000f280000300800 */
[----:B------:R-:W4:Y:S04]  /*83a50*/  LDL.LU R22, [R1+0x3e8] ;  /* 0x0003e80001167983 */ /* 0x000f280000300800 */
[----:B------:R-:W4:Y:S04]  /*83a60*/  LDL.LU R23, [R1+0x3ec] ;  /* 0x0003ec0001177983 */ /* 0x000f280000300800 */
[----:B------:R-:W-:Y:S01]  /*83a70*/  STL.64 [R1+0x430], R52 ;  /* 0x0004303401007387 */ /* 0x000fe20000100a00 */
[----:B------:R-:W-:-:S03]  /*83a80*/  IMAD.MOV.U32 R60, RZ, RZ, R57 ;  /* 0x000000ffff3c7224 */ /* 0x000fc600078e0039 */
[----:B------:R0:W-:Y:S04]  /*83a90*/  STL.64 [R1+0x438], R54 ;  /* 0x0004383601007387 */ /* 0x0001e80000100a00 */
[----:B0-----:R-:W4:Y:S04]  /*83aa0*/  LDL.LU.64 R54, [R1+0x61f8] ;  /* 0x0061f80001367983 */ /* 0x001f280000300a00 */
[----:B------:R-:W2:Y:S04]  /*83ab0*/  LDL.LU.64 R52, [R1+0x61f0] ;  /* 0x0061f00001347983 */ /* 0x000ea80000300a00 */
[----:B------:R-:W4:Y:S04]  /*83ac0*/  LDL.LU.64 R58, [R1+0x61e8] ;  /* 0x0061e800013a7983 */ /* 0x000f280000300a00 */
[----:B------:R-:W3:Y:S01]  /*83ad0*/  LDL.LU.64 R56, [R1+0x61e0] ;  /* 0x0061e00001387983 */ /* 0x000ee20000300a00 */
[C---:B--2---:R-:W-:Y:S06]  /*83ae0*/  HMMA.16816.F32.BF16 R8, R44.reuse, R52, R8 ;  /* 0x000000342c08723c */ /* 0x044fec0000041808 */
[----:B---3--:R-:W-:Y:S01]  /*83af0*/  HMMA.16816.F32.BF16 R36, R44, R56, R36 ;  /* 0x000000382c24723c */ /* 0x008fe20000041824 */
[----:B----4-:R-:W-:Y:S05]  /*83b00*/  STL.64 [R1+0x5fb0], R58 ;  /* 0x005fb03a01007387 */ /* 0x010fea0000100a00 */
[----:B------:R-:W-:-:S15]  /*83b10*/  STL.64 [R1+0x5fa8], R56 ;  /* 0x005fa83801007387 */ /* 0x000fde0000100a00 */
[----:B------:R-:W-:-:S02]  /*83b20*/  NOP ;  /* 0x0000000000007918 */ /* 0x000fc40000000000 */
[----:B------:R-:W-:Y:S04]  /*83b30*/  STL.64 [R1+0x420], R36 ;  /* 0x0004202401007387 */ /* 0x000fe80000100a00 */
[----:B------:R-:W-:Y:S04]  /*83b40*/  STL.64 [R1+0x428], R38 ;  /* 0x0004282601007387 */ /* 0x000fe80000100a00 */
[----:B------:R-:W-:Y:S04]  /*83b50*/  STL.64 [R1+0x5fa0], R54 ;  /* 0x005fa03601007387 */ /* 0x000fe80000100a00 */
[----:B------:R-:W-:Y:S04]  /*83b60*/  STL.64 [R1+0x5f98], R52 ;  /* 0x005f983401007387 */ /* 0x000fe80000100a00 */
[----:B------:R-:W-:Y:S04]  /*83b70*/  STL.64 [R1+0x410], R8 ;  /* 0x0004100801007387 */ /* 0x000fe80000100a00 */
[----:B------:R0:W-:Y:S02]  /*83b80*/  STL.64 [R1+0x418], R10 ;  /* 0x0004180a01007387 */ /* 0x0001e40000100a00 */
[----:B0-----:R-:W-:Y:S02]  /*83b90*/  HMMA.16816.F32.BF16 R8, R44, R48, R16 ;  /* 0x000000302c08723c */ /* 0x001fe40000041810 */
[----:B------:R-:W-:Y:S04]  /*83ba0*/  STL.64 [R1+0x5f90], R50 ;  /* 0x005f903201007387 */ /* 0x000fe80000100a00 */
[----:B------:R-:W-:-:S15]  /*83bb0*/  STL.64 [R1+0x5f88], R48 ;  /* 0x005f883001007387 */ /* 0x000fde0000100a00 */
[----:B------:R-:W-:-:S02]  /*83bc0*/  NOP ;  /* 0x0000000000007918 */ /* 0x000fc40000000000 */
[----:B------:R-:W-:Y:S04]  /*83bd0*/  STL.64 [R1+0x400], R8 ;  /* 0x0004000801007387 */ /* 0x000fe80000100a00 */
[----:B------:R0:W-:Y:S02]  /*83be0*/  STL.64 [R1+0x408], R10 ;  /* 0x0004080a01007387 */ /* 0x0001e40000100a00 */
[----:B0-----:R-:W-:Y:S01]  /*83bf0*/  HMMA.16816.F32.BF16 R8, R44, R32, R40 ;  /* 0x000000202c08723c */ /* 0x001fe20000041828 */
[----:B------:R-:W-:Y:S02]  /*83c00*/  IMAD.MOV.U32 R56, RZ, RZ, R13 ;  /* 0x000000ffff387224 */ /* 0x000fe400078e000d */
[----:B------:R-:W-:-:S15]  /*83c10*/  IMAD.MOV.U32 R57, RZ, RZ, R12 ;  /* 0x000000ffff397224 */ /* 0x000fde00078e000c */
[----:B------:R-:W-:-:S05]  /*83c20*/  NOP ;  /* 0x0000000000007918 */ /* 0x000fca0000000000 */
[----:B------:R-:W-:Y:S04]  /*83c30*/  STL.64 [R1+0x3f0], R8 ;  /* 0x0003f00801007387 */ /* 0x000fe80000100a00 */
[----:B------:R0:W-:Y:S04]  /*83c40*/  STL.64 [R1+0x3f8], R10 ;  /* 0x0003f80a01007387 */ /* 0x0001e80000100a00 */
[----:B------:R-:W-:Y:S04]  /*83c50*/  STL.64 [R1+0x6170], R56 ;  /* 0x0061703801007387 */ /* 0x000fe80000100a00 */
[----:B------:R-:W2:Y:S04]  /*83c60*/  LDL.LU R52, [R1+0x2f0] ;  /* 0x0002f00001347983 */ /* 0x000ea80000300800 */
[----:B------:R-:W2:Y:S04]  /*83c70*/  LDL.LU R53, [R1+0x2f4] ;  /* 0x0002f40001357983 */ /* 0x000ea80000300800 */
[----:B------:R-:W3:Y:S04]  /*83c80*/  LDL.LU R54, [R1+0x2f8] ;  /* 0x0002f80001367983 */ /* 0x000ee80000300800 */
[----:B------:R-:W3:Y:S01]  /*83c90*/  LDL.LU R55, [R1+0x2fc] ;  /* 0x0002fc0001377983 */ /* 0x000ee20000300800 */
[----:B0-----:R-:W-:Y:S03]  /*83ca0*/  HMMA.16816.F32.BF16 R8, R44, R28, R20 ;  /* 0x0000001c2c08723c */ /* 0x001fe60000041814 */
[----:B---3--:R-:W-:Y:S04]  /*83cb0*/  STL.64 [R1+0x6188], R54 ;  /* 0x0061883601007387 */ /* 0x008fe80000100a00 */
[----:B--2---:R-:W-:Y:S04]  /*83cc0*/  STL.64 [R1+0x6180], R52 ;  /* 0x0061803401007387 */ /* 0x004fe80000100a00 */
[----:B------:R-:W-:Y:S04]  /*83cd0*/  STL.64 [R1+0x5f80], R34 ;  /* 0x005f802201007387 */ /* 0x000fe80000100a00 */
[----:B------:R0:W-:Y:S04]  /*83ce0*/  STL.64 [R1+0x5f78], R32 ;  /* 0x005f782001007387 */ /* 0x0001e80000100a00 */
[----:B0-----:R-:W2:Y:S04]  /*83cf0*/  LDL.LU R32, [R1+0x300] ;  /* 0x0003000001207983 */ /* 0x001ea80000300800 */
[----:B------:R-:W2:Y:S04]  /*83d00*/  LDL.LU R33, [R1+0x304] ;  /* 0x0003040001217983 */ /* 0x000ea80000300800 */
[----:B------:R-:W2:Y:S04]  /*83d10*/  LDL.LU R34, [R1+0x308] ;  /* 0x0003080001227983 */ /* 0x000ea80000300800 */
[----:B------:R-:W2:Y:S04]  /*83d20*/  LDL.LU R35, [R1+0x30c] ;  /* 0x00030c0001237983 */ /* 0x000ea80000300800 */
[----:B------:R-:W3:Y:S04]  /*83d30*/  LDL.LU R20, [R1+0x3d0] ;  /* 0x0003d00001147983 */ /* 0x000ee80000300800 */
[----:B------:R-:W-:Y:S04]  /*83d40*/  STL.64 [R1+0x3e0], R8 ;  /* 0x0003e00801007387 */ /* 0x000fe80000100a00 */
[----:B------:R-:W-:Y:S04]  /*83d50*/  STL.64 [R1+0x3e8], R10 ;  /* 0x0003e80a01007387 */ /* 0x000fe80000100a00 */
[----:B------:R-:W3:Y:S04]  /*83d60*/  LDL.LU R21, [R1+0x3d4] ;  /* 0x0003d40001157983 */ /* 0x000ee80000300800 */
[----:B------:R-:W3:Y:S04]  /*83d70*/  LDL.LU R22, [R1+0x3d8] ;  /* 0x0003d80001167983 */ /* 0x000ee80000300800 */
[----:B------:R-:W3:Y:S04]  /*83d80*/  LDL.LU R23, [R1+0x3dc] ;  /* 0x0003dc0001177983 */ /* 0x000ee80000300800 */
[----:B------:R-:W-:Y:S04]  /*83d90*/  STL.64 [R1+0x5f70], R30 ;  /* 0x005f701e01007387 */ /* 0x000fe80000100a00 */
[----:B------:R0:W-:Y:S04]  /*83da0*/  STL.64 [R1+0x5f68], R28 ;  /* 0x005f681c01007387 */ /* 0x0001e80000100a00 */
[----:B------:R-:W4:Y:S04]  /*83db0*/  LDL.LU R16, [R1+0x3c0] ;  /* 0x0003c00001107983 */ /* 0x000f280000300800 */
[----:B------:R-:W4:Y:S04]  /*83dc0*/  LDL.LU R17, [R1+0x3c4] ;  /* 0x0003c40001117983 */ /* 0x000f280000300800 */
[----:B------:R-:W4:Y:S04]  /*83dd0*/  LDL.LU R18, [R1+0x3c8] ;  /* 0x0003c80001127983 */ /* 0x000f280000300800 */
[----:B------:R-:W4:Y:S04]  /*83de0*/  LDL.LU R19, [R1+0x3cc] ;  /* 0x0003cc0001137983 */ /* 0x000f280000300800 */
[----:B------:R-:W2:Y:S04]  /*83df0*/  LDL.LU R12, [R1+0x3b0] ;  /* 0x0003b000010c7983 */ /* 0x000ea80000300800 */
[----:B------:R-:W2:Y:S04]  /*83e00*/  LDL.LU R13, [R1+0x3b4] ;  /* 0x0003b400010d7983 */ /* 0x000ea80000300800 */
[----:B------:R-:W2:Y:S04]  /*83e10*/  LDL.LU R14, [R1+0x3b8] ;  /* 0x0003b800010e7983 */ /* 0x000ea80000300800 */
[----:B------:R-:W2:Y:S01]  /*83e20*/  LDL.LU R15, [R1+0x3bc] ;  /* 0x0003bc00010f7983 */ /* 0x000ea20000300800 */
[----:B0-----:R-:W-:-:S03]  /*83e30*/  IMAD.MOV.U32 R29, RZ, RZ, R4 ;  /* 0x000000ffff1d7224 */ /* 0x001fc600078e0004 */
[----:B------:R-:W2:Y:S01]  /*83e40*/  LDL.LU R8, [R1+0x3a0] ;  /* 0x0003a00001087983 */ /* 0x000ea20000300800 */
[----:B------:R-:W-:-:S03]  /*83e50*/  IMAD.MOV.U32 R28, RZ, RZ, R5 ;  /* 0x000000ffff1c7224 */ /* 0x000fc600078e0005 */
        /* <DEDUP_REMOVED lines=27> */
[----:B------:R-:W4:Y:S04]  /*84010*/  LDL.LU.64 R20, [R1+0x61d0] ;  /* 0x0061d00001147983 */ /* 0x000f280000300a00 */
        /* <DEDUP_REMOVED lines=12> */
[----:B---3--:R-:W-:Y:S04]  /*840e0*/  STL.64 [R1+0x5f60], R22 ;  /* 0x005f601601007387 */ /* 0x008fe80000100a00 */
        /* <DEDUP_REMOVED lines=24> */
[----:B------:R-:W3:Y:S04]  /*84270*/  LDL.LU.64 R4, [R1+0x6190] ;  /* 0x0061900001047983 */ /* 0x000ee80000300a00 */
[----:B------:R-:W-:Y:S01]  /*84280*/  STL.64 [R1+0x5fd8], R8 ;  /* 0x005fd80801007387 */ /* 0x000fe20000100a00 */
[----:B---3--:R-:W-:-:S15]  /*84290*/  HMMA.16816.F32.BF16 R52, R44, R4, R52 ;  /* 0x000000042c34723c */ /* 0x008fde0000041834 */
[----:B------:R-:W-:-:S08]  /*842a0*/  NOP ;  /* 0x0000000000007918 */ /* 0x000fd00000000000 */
[----:B------:R-:W-:Y:S04]  /*842b0*/  STL.64 [R1+0x380], R52 ;  /* 0x0003803401007387 */ /* 0x000fe80000100a00 */
[----:B------:R0:W-:Y:S04]  /*842c0*/  STL.64 [R1+0x388], R54 ;  /* 0x0003883601007387 */ /* 0x0001e80000100a00 */
[----:B0-----:R-:W3:Y:S04]  /*842d0*/  LDL.LU.64 R54, [R1+0x6188] ;  /* 0x0061880001367983 */ /* 0x001ee80000300a00 */
[----:B------:R-:W3:Y:S04]  /*842e0*/  LDL.LU.64 R52, [R1+0x6180] ;  /* 0x0061800001347983 */ /* 0x000ee80000300a00 */
[----:B----4-:R-:W-:Y:S04]  /*842f0*/  STL.64 [R1+0x5f40], R6 ;  /* 0x005f400601007387 */ /* 0x010fe80000100a00 */
[----:B------:R0:W-:Y:S04]  /*84300*/  STL.64 [R1+0x5f38], R4 ;  /* 0x005f380401007387 */ /* 0x0001e80000100a00 */
[----:B0-----:R-:W4:Y:S01]  /*84310*/  LDL.LU.64 R4, [R1+0x150] ;  /* 0x0001500001047983 */ /* 0x001f220000300a00 */
[----:B------:R-:W-:-:S15]  /*84320*/  HMMA.16816.F32.BF16 R36, R44, R56, R36 ;  /* 0x000000382c24723c */ /* 0x000fde0000041824 */
[----:B------:R-:W-:-:S08]  /*84330*/  NOP ;  /* 0x0000000000007918 */ /* 0x000fd00000000000 */
[----:B------:R0:W-:Y:S04]  /*84340*/  STL.64 [R1+0x370], R36 ;  /* 0x0003702401007387 */ /* 0x0001e80000100a00 */
[----:B------:R1:W-:Y:S01]  /*84350*/  STL.64 [R1+0x378], R38 ;  /* 0x0003782601007387 */ /* 0x0003e20000100a00 */
[----:B0-----:R-:W-:Y:S02]  /*84360*/  IMAD.MOV.U32 R37, RZ, RZ, R56 ;  /* 0x000000ffff257224 */ /* 0x001fe400078e0038 */
[----:B------:R-:W-:Y:S01]  /*84370*/  IMAD.MOV.U32 R36, RZ, RZ, R57 ;  /* 0x000000ffff247224 */ /* 0x000fe200078e0039 */
[----:B-1----:R-:W3:Y:S04]  /*84380*/  LDL.LU.64 R38, [R1+0x6178] ;  /* 0x0061780001267983 */ /* 0x002ee80000300a00 */
[----:B------:R-:W3:Y:S04]  /*84390*/  LDL.LU.64 R56, [R1+0x6170] ;  /* 0x0061700001387983 */ /* 0x000ee80000300a00 */
[----:B------:R-:W-:Y:S01]  /*843a0*/  STL.64 [R1+0x5fe0], R36 ;  /* 0x005fe02401007387 */ /* 0x000fe20000100a00 */
[----:B----4-:R-:W-:Y:S03]  /*843b0*/  HMMA.16816.F32.BF16 R44, R44, R4, R40 ;  /* 0x000000042c2c723c */ /* 0x010fe60000041828 */
[----:B------:R-:W2:Y:S04]  /*843c0*/  LDL.LU.64 R42, [R1+0x6168] ;  /* 0x00616800012a7983 */ /* 0x000ea80000300a00 */
[----:B------:R-:W2:Y:S01]  /*843d0*/  LDL.LU.64 R40, [R1+0x6160] ;  /* 0x0061600001287983 */ /* 0x000ea20000300a00 */
[----:B------:R-:W-:-:S02]  /*843e0*/  IMAD.MOV.U32 R20, RZ, RZ, R19 ;  /* 0x000000ffff147224 */ /* 0x000fc400078e0013 */
[----:B------:R-:W-:Y:S02]  /*843f0*/  IMAD.MOV.U32 R21, RZ, RZ, R3 ;  /* 0x000000ffff157224 */ /* 0x000fe400078e0003 */
[----:B------:R-:W-:Y:S02]  /*84400*/  IMAD.MOV.U32 R3, RZ, RZ, R4 ;  /* 0x000000ffff037224 */ /* 0x000fe400078e0004 */
[----:B------:R-:W-:-:S09]  /*84410*/  IMAD.MOV.U32 R19, RZ, RZ, R5 ;  /* 0x000000ffff137224 */ /* 0x000fd200078e0005 */
[----:B------:R-:W-:Y:S04]  /*84420*/  STL.64 [R1+0x330], R44 ;  /* 0x0003302c01007387 */ /* 0x000fe80000100a00 */
[----:B------:R-:W-:Y:S04]  /*84430*/  STL.64 [R1+0x338], R46 ;  /* 0x0003382e01007387 */ /* 0x000fe80000100a00 */
[----:B------:R-:W-:Y:S04]  /*84440*/  STL.64 [R1+0x5ff0], R18 ;  /* 0x005ff01201007387 */ /* 0x000fe80000100a00 */
[----:B------:R0:W-:Y:S01]  /*84450*/  STL.64 [R1+0x5fe8], R16 ;  /* 0x005fe81001007387 */ /* 0x0001e20000100a00 */
[C---:B--2---:R-:W-:Y:S06]  /*84460*/  HMMA.16816.F32.BF16 R4, R40.reuse, R20, R12 ;  /* 0x000000142804723c */ /* 0x044fec000004180c */
[C---:B0-----:R-:W-:Y:S06]  /*84470*/  HMMA.16816.F32.BF16 R16, R40.reuse, R28, R24 ;  /* 0x0000001c2810723c */ /* 0x041fec0000041818 */
[C---:B------:R-:W-:Y:S11]  /*84480*/  HMMA.16816.F32.BF16 R12, R40.reuse, R48, R32 ;  /* 0x00000030280c723c */ /* 0x040ff60000041820 */
[----:B------:R-:W-:Y:S04]  /*84490*/  STL.64 [R1+0x320], R4 ;  /* 0x0003200401007387 */ /* 0x000fe80000100a00 */
[----:B------:R3:W-:Y:S02]  /*844a0*/  STL.64 [R1+0x328], R6 ;  /* 0x0003280601007387 */ /* 0x0007e40000100a00 */
[----:B---3--:R-:W-:Y:S02]  /*844b0*/  HMMA.16816.F32.BF16 R4, R40, R56, R52 ;  /* 0x000000382804723c */ /* 0x008fe40000041834 */
[----:B------:R-:W-:Y:S04]  /*844c0*/  STL.64 [R1+0x310], R16 ;  /* 0x0003101001007387 */ /* 0x000fe80000100a00 */
[----:B------:R-:W-:Y:S04]  /*844d0*/  STL.64 [R1+0x318], R18 ;  /* 0x0003181201007387 */ /* 0x000fe80000100a00 */
[----:B------:R-:W2:Y:S04]  /*844e0*/  LDL.LU R28, [R1+0x1c0] ;  /* 0x0001c000011c7983 */ /* 0x000ea80000300800 */
[----:B------:R-:W-:Y:S04]  /*844f0*/  STL.64 [R1+0x300], R12 ;  /* 0x0003000c01007387 */ /* 0x000fe80000100a00 */
[----:B------:R-:W-:Y:S05]  /*84500*/  STL.64 [R1+0x308], R14 ;  /* 0x0003080e01007387 */ /* 0x000fea0000100a00 */
[----:B------:R0:W-:Y:S04]  /*84510*/  STL.64 [R1+0x2f0], R4 ;  /* 0x0002f00401007387 */ /* 0x0001e80000100a00 */
[----:B------:R-:W-:Y:S04]  /*84520*/  STL.64 [R1+0x2f8], R6 ;  /* 0x0002f80601007387 */ /* 0x000fe80000100a00 */
[----:B------:R-:W2:Y:S04]  /*84530*/  LDL.LU R29, [R1+0x1c4] ;  /* 0x0001c400011d7983 */ /* 0x000ea80000300800 */
[----:B------:R-:W3:Y:S04]  /*84540*/  LDL.LU R30, [R1+0x1c8] ;  /* 0x0001c800011e7983 */ /* 0x000ee80000300800 */
[----:B------:R-:W3:Y:S04]  /*84550*/  LDL.LU R31, [R1+0x1cc] ;  /* 0x0001cc00011f7983 */ /* 0x000ee80000300800 */
[----:B---3--:R-:W-:Y:S04]  /*84560*/  STL.64 [R1+0x6000], R30 ;  /* 0x0060001e01007387 */ /* 0x008fe80000100a00 */
[----:B--2---:R1:W-:Y:S04]  /*84570*/  STL.64 [R1+0x5ff8], R28 ;  /* 0x005ff81c01007387 */ /* 0x0043e80000100a00 */
[----:B------:R-:W2:Y:S04]  /*84580*/  LDL.LU R32, [R1+0x1d0] ;  /* 0x0001d00001207983 */ /* 0x000ea80000300800 */
[----:B------:R-:W2:Y:S04]  /*84590*/  LDL.LU R33, [R1+0x1d4] ;  /* 0x0001d40001217983 */ /* 0x000ea80000300800 */
[----:B------:R-:W3:Y:S04]  /*845a0*/  LDL.LU R34, [R1+0x1d8] ;  /* 0x0001d80001227983 */ /* 0x000ee80000300800 */
[----:B------:R-:W3:Y:S04]  /*845b0*/  LDL.LU R35, [R1+0x1dc] ;  /* 0x0001dc0001237983 */ /* 0x000ee80000300800 */
[----:B---3--:R-:W-:Y:S04]  /*845c0*/  STL.64 [R1+0x6010], R34 ;  /* 0x0060102201007387 */ /* 0x008fe80000100a00 */
[----:B--2---:R2:W-:Y:S04]  /*845d0*/  STL.64 [R1+0x6008], R32 ;  /* 0x0060082001007387 */ /* 0x0045e80000100a00 */
[----:B------:R-:W3:Y:S04]  /*845e0*/  LDL.LU R48, [R1+0x1e0] ;  /* 0x0001e00001307983 */ /* 0x000ee80000300800 */
[----:B------:R-:W3:Y:S04]  /*845f0*/  LDL.LU R49, [R1+0x1e4] ;  /* 0x0001e40001317983 */ /* 0x000ee80000300800 */
[----:B------:R-:W4:Y:S04]  /*84600*/  LDL.LU R50, [R1+0x1e8] ;  /* 0x0001e80001327983 */ /* 0x000f280000300800 */
[----:B------:R-:W4:Y:S01]  /*84610*/  LDL.LU R51, [R1+0x1ec] ;  /* 0x0001ec0001337983 */ /* 0x000f220000300800 */
[----:B0-----:R-:W-:-:S02]  /*84620*/  IMAD.MOV.U32 R4, RZ, RZ, R0 ;  /* 0x000000ffff047224 */ /* 0x001fc400078e0000 */
[----:B------:R-:W-:Y:S01]  /*84630*/  IMAD.MOV.U32 R5, RZ, RZ, R60 ;  /* 0x000000ffff057224 */ /* 0x000fe200078e003c */
[----:B------:R-:W-:Y:S01]  /*84640*/  MOV R24, R2 ;  /* 0x0000000200187202 */ /* 0x000fe20000000f00 */
[----:B------:R-:W-:Y:S01]  /*84650*/  IMAD.MOV.U32 R25, RZ, RZ, R61 ;  /* 0x000000ffff197224 */ /* 0x000fe200078e003d */
[----:B----4-:R-:W-:Y:S04]  /*84660*/  STL.64 [R1+0x6020], R50 ;  /* 0x0060203201007387 */ /* 0x010fe80000100a00 */
[----:B---3--:R-:W-:Y:S04]  /*84670*/  STL.64 [R1+0x6018], R48 ;  /* 0x0060183001007387 */ /* 0x008fe80000100a00 */
[----:B------:R-:W3:Y:S04]  /*84680*/  LDL.LU R0, [R1+0x615c] ;  /* 0x00615c0001007983 */ /* 0x000ee80000300800 */
[----:B------:R-:W2:Y:S04]  /*84690*/  LDL.LU R60, [R1+0x6158] ;  /* 0x00615800013c7983 */ /* 0x000ea80000300800 */
[----:B------:R0:W-:Y:S04]  /*846a0*/  STL.64 [R1+0x6028], R4 ;  /* 0x0060280401007387 */ /* 0x0001e80000100a00 */
[----:B------:R-:W4:Y:S04]  /*846b0*/  LDL.LU R2, [R1+0x6154] ;  /* 0x0061540001027983 */ /* 0x000f280000300800 */
[----:B------:R-:W0:Y:S04]  /*846c0*/  LDL.LU R61, [R1+0x6150] ;  /* 0x00615000013d7983 */ /* 0x000e280000300800 */
[----:B------:R4:W-:Y:S04]  /*846d0*/  STL.64 [R1+0x6030], R24 ;  /* 0x0060301801007387 */ /* 0x0009e80000100a00 */
[----:B------:R-:W3:Y:S04]  /*846e0*/  LDL.LU R12, [R1+0x210] ;  /* 0x00021000010c7983 */ /* 0x000ee80000300800 */
[----:B------:R-:W3:Y:S04]  /*846f0*/  LDL.LU R13, [R1+0x214] ;  /* 0x00021400010d7983 */ /* 0x000ee80000300800 */
[----:B------:R-:W2:Y:S04]  /*84700*/  LDL.LU R14, [R1+0x218] ;  /* 0x00021800010e7983 */ /* 0x000ea80000300800 */
[----:B------:R-:W2:Y:S01]  /*84710*/  LDL.LU R15, [R1+0x21c] ;  /* 0x00021c00010f7983 */ /* 0x000ea20000300800 */
[----:B------:R-:W-:-:S02]  /*84720*/  IMAD.MOV.U32 R8, RZ, RZ, R39 ;  /* 0x000000ffff087224 */ /* 0x000fc400078e0027 */
[----:B------:R-:W-:Y:S01]  /*84730*/  IMAD.MOV.U32 R9, RZ, RZ, R38 ;  /* 0x000000ffff097224 */ /* 0x000fe200078e0026 */
[----:B--2---:R-:W-:Y:S04]  /*84740*/  STL.64 [R1+0x6040], R14 ;  /* 0x0060400e01007387 */ /* 0x004fe80000100a00 */
[----:B---3--:R2:W-:Y:S04]  /*84750*/  STL.64 [R1+0x6038], R12 ;  /* 0x0060380c01007387 */ /* 0x0085e80000100a00 */
        /* <DEDUP_REMOVED lines=9> */
[----:B------:R-:W4:Y:S04]  /*847f0*/  LDL.LU R10, [R1+0x614c] ;  /* 0x00614c00010a7983 */ /* 0x000f280000300800 */
[----:B------:R-:W3:Y:S04]  /*84800*/  LDL.LU R11, [R1+0x6148] ;  /* 0x00614800010b7983 */ /* 0x000ee80000300800 */
[----:B------:R2:W-:Y:S04]  /*84810*/  STL.64 [R1+0x6060], R16 ;  /* 0x0060601001007387 */ /* 0x0005e80000100a00 */
[----:B-1----:R-:W2:Y:S04]  /*84820*/  LDL.LU R28, [R1+0x230] ;  /* 0x00023000011c7983 */ /* 0x002ea80000300800 */
[----:B------:R-:W2:Y:S04]  /*84830*/  LDL.LU R29, [R1+0x234] ;  /* 0x00023400011d7983 */ /* 0x000ea80000300800 */
[----:B------:R-:W4:Y:S04]  /*84840*/  LDL.LU R30, [R1+0x238] ;  /* 0x00023800011e7983 */ /* 0x000f280000300800 */
[----:B------:R-:W4:Y:S01]  /*84850*/  LDL.LU R31, [R1+0x23c] ;  /* 0x00023c00011f7983 */ /* 0x000f220000300800 */
[----:B------:R-:W-:-:S02]  /*84860*/  IMAD.MOV.U32 R32, RZ, RZ, R60 ;  /* 0x000000ffff207224 */ /* 0x000fc400078e003c */
[----:B------:R-:W-:Y:S02]  /*84870*/  IMAD.MOV.U32 R33, RZ, RZ, R0 ;  /* 0x000000ffff217224 */ /* 0x000fe400078e0000 */
[----:B0-----:R-:W-:Y:S02]  /*84880*/  IMAD.MOV.U32 R4, RZ, RZ, R61 ;  /* 0x000000ffff047224 */ /* 0x001fe400078e003d */
[----:B------:R-:W-:Y:S01]  /*84890*/  IMAD.MOV.U32 R5, RZ, RZ, R2 ;  /* 0x000000ffff057224 */ /* 0x000fe200078e0002 */
[----:B----4-:R-:W-:Y:S04]  /*848a0*/  STL.64 [R1+0x6070], R30 ;  /* 0x0060701e01007387 */ /* 0x010fe80000100a00 */
[----:B--2---:R0:W-:Y:S04]  /*848b0*/  STL.64 [R1+0x6068], R28 ;  /* 0x0060681c01007387 */ /* 0x0041e80000100a00 */
[----:B------:R-:W2:Y:S04]  /*848c0*/  LDL.LU R60, [R1+0x6144] ;  /* 0x00614400013c7983 */ /* 0x000ea80000300800 */
[----:B------:R-:W4:Y:S04]  /*848d0*/  LDL.LU R0, [R1+0x6140] ;  /* 0x0061400001007983 */ /* 0x000f280000300800 */
[----:B------:R-:W-:Y:S04]  /*848e0*/  STL.64 [R1+0x6078], R32 ;  /* 0x0060782001007387 */ /* 0x000fe80000100a00 */
[----:B------:R-:W2:Y:S04]  /*848f0*/  LDL.LU R61, [R1+0x613c] ;  /* 0x00613c00013d7983 */ /* 0x000ea80000300800 */
[----:B------:R-:W0:Y:S04]  /*84900*/  LDL.LU R2, [R1+0x6138] ;  /* 0x0061380001027983 */ /* 0x000e280000300800 */
[----:B------:R1:W-:Y:S04]  /*84910*/  STL.64 [R1+0x6080], R4 ;  /* 0x0060800401007387 */ /* 0x0003e80000100a00 */
[----:B------:R-:W4:Y:S04]  /*84920*/  LDL.LU R24, [R1+0x250] ;  /* 0x0002500001187983 */ /* 0x000f280000300800 */
[----:B------:R-:W4:Y:S04]  /*84930*/  LDL.LU R25, [R1+0x254] ;  /* 0x0002540001197983 */ /* 0x000f280000300800 */
[----:B------:R-:W2:Y:S04]  /*84940*/  LDL.LU R26, [R1+0x258] ;  /* 0x00025800011a7983 */ /* 0x000ea80000300800 */
[----:B------:R-:W2:Y:S01]  /*84950*/  LDL.LU R27, [R1+0x25c] ;  /* 0x00025c00011b7983 */ /* 0x000ea20000300800 */
[----:B---3--:R-:W-:-:S02]  /*84960*/  IMAD.MOV.U32 R12, RZ, RZ, R11 ;  /* 0x000000ffff0c7224 */ /* 0x008fc400078e000b */
[----:B------:R-:W-:Y:S01]  /*84970*/  IMAD.MOV.U32 R13, RZ, RZ, R10 ;  /* 0x000000ffff0d7224 */ /* 0x000fe200078e000a */
[----:B--2---:R-:W-:Y:S04]  /*84980*/  STL.64 [R1+0x6090], R26 ;  /* 0x0060901a01007387 */ /* 0x004fe80000100a00 */
[----:B----4-:R2:W-:Y:S04]  /*84990*/  STL.64 [R1+0x6088], R24 ;  /* 0x0060881801007387 */ /* 0x0105e80000100a00 */
        /* <DEDUP_REMOVED lines=9> */
[----:B------:R-:W1:Y:S04]  /*84a30*/  LDL.LU R0, [R1+0x6134] ;  /* 0x0061340001007983 */ /* 0x000e680000300800 */
[----:B------:R-:W4:Y:S04]  /*84a40*/  LDL.LU R60, [R1+0x6130] ;  /* 0x00613000013c7983 */ /* 0x000f280000300800 */
[----:B------:R2:W-:Y:S04]  /*84a50*/  STL.64 [R1+0x60b0], R36 ;  /* 0x0060b02401007387 */ /* 0x0005e80000100a00 */
[----:B------:R-:W3:Y:S04]  /*84a60*/  LDL.LU R16, [R1+0x270] ;  /* 0x0002700001107983 */ /* 0x000ee80000300800 */
[----:B------:R-:W3:Y:S04]  /*84a70*/  LDL.LU R17, [R1+0x274] ;  /* 0x0002740001117983 */ /* 0x000ee80000300800 */
[----:B------:R-:W2:Y:S04]  /*84a80*/  LDL.LU R18, [R1+0x278] ;  /* 0x0002780001127983 */ /* 0x000ea80000300800 */
[----:B------:R-:W2:Y:S01]  /*84a90*/  LDL.LU R19, [R1+0x27c] ;  /* 0x00027c0001137983 */ /* 0x000ea20000300800 */
[----:B0-----:R-:W-:-:S02]  /*84aa0*/  IMAD.MOV.U32 R28, RZ, RZ, R2 ;  /* 0x000000ffff1c7224 */ /* 0x001fc400078e0002 */
[----:B------:R-:W-:Y:S02]  /*84ab0*/  IMAD.MOV.U32 R29, RZ, RZ, R61 ;  /* 0x000000ffff1d7224 */ /* 0x000fe400078e003d */
[----:B-1----:R-:W-:Y:S02]  /*84ac0*/  IMAD.MOV.U32 R5, RZ, RZ, R0 ;  /* 0x000000ffff057224 */ /* 0x002fe400078e0000 */
[----:B----4-:R-:W-:Y:S01]  /*84ad0*/  IMAD.MOV.U32 R4, RZ, RZ, R60 ;  /* 0x000000ffff047224 */ /* 0x010fe200078e003c */
[----:B--2---:R-:W-:Y:S04]  /*84ae0*/  STL.64 [R1+0x60c0], R18 ;  /* 0x0060c01201007387 */ /* 0x004fe80000100a00 */
[----:B---3--:R0:W-:Y:S04]  /*84af0*/  STL.64 [R1+0x60b8], R16 ;  /* 0x0060b81001007387 */ /* 0x0081e80000100a00 */
[----:B------:R-:W2:Y:S04]  /*84b00*/  LDL.LU R2, [R1+0x612c] ;  /* 0x00612c0001027983 */ /* 0x000ea80000300800 */
[----:B------:R-:W3:Y:S04]  /*84b10*/  LDL.LU R61, [R1+0x6128] ;  /* 0x00612800013d7983 */ /* 0x000ee80000300800 */
[----:B------:R-:W-:Y:S04]  /*84b20*/  STL.64 [R1+0x60c8], R28 ;  /* 0x0060c81c01007387 */ /* 0x000fe80000100a00 */
[----:B------:R-:W4:Y:S04]  /*84b30*/  LDL.LU R60, [R1+0x6124] ;  /* 0x00612400013c7983 */ /* 0x000f280000300800 */
[----:B------:R-:W4:Y:S04]  /*84b40*/  LDL.LU R0, [R1+0x6120] ;  /* 0x0061200001007983 */ /* 0x000f280000300800 */
[----:B------:R-:W-:Y:S04]  /*84b50*/  STL.64 [R1+0x60d0], R4 ;  /* 0x0060d00401007387 */ /* 0x000fe80000100a00 */
[----:B------:R-:W4:Y:S04]  /*84b60*/  LDL.LU R24, [R1+0x290] ;  /* 0x0002900001187983 */ /* 0x000f280000300800 */
[----:B------:R-:W4:Y:S04]  /*84b70*/  LDL.LU R25, [R1+0x294] ;  /* 0x0002940001197983 */ /* 0x000f280000300800 */
[----:B------:R-:W4:Y:S04]  /*84b80*/  LDL.LU R26, [R1+0x298] ;  /* 0x00029800011a7983 */ /* 0x000f280000300800 */
[----:B------:R-:W4:Y:S01]  /*84b90*/  LDL.LU R27, [R1+0x29c] ;  /* 0x00029c00011b7983 */ /* 0x000f220000300800 */
[----:B--2---:R-:W-:Y:S01]  /*84ba0*/  IMAD.MOV.U32 R13, RZ, RZ, R2 ;  /* 0x000000ffff0d7224 */ /* 0x004fe200078e0002 */
[----:B---3--:R-:W-:-:S02]  /*84bb0*/  MOV R12, R61 ;  /* 0x0000003d000c7202 */ /* 0x008fc40000000f00 */
[----:B----4-:R-:W-:Y:S04]  /*84bc0*/  STL.64 [R1+0x60e0], R26 ;  /* 0x0060e01a01007387 */ /* 0x010fe80000100a00 */
[----:B------:R1:W-:Y:S04]  /*84bd0*/  STL.64 [R1+0x60d8], R24 ;  /* 0x0060d81801007387 */ /* 0x0003e80000100a00 */
        /* <DEDUP_REMOVED lines=12> */
[----:B------:R-:W2:Y:S04]  /*84ca0*/  LDL.LU R60, [R1+0x6110] ;  /* 0x00611000013c7983 */ /* 0x000ea80000300800 */
[----:B0-----:R-:W2:Y:S04]  /*84cb0*/  LDL.LU R16, [R1+0x2b0] ;  /* 0x0002b00001107983 */ /* 0x001ea80000300800 */
[----:B------:R-:W2:Y:S04]  /*84cc0*/  LDL.LU R17, [R1+0x2b4] ;  /* 0x0002b40001117983 */ /* 0x000ea80000300800 */
[----:B------:R-:W2:Y:S04]  /*84cd0*/  LDL.LU R18, [R1+0x2b8] ;  /* 0x0002b80001127983 */ /* 0x000ea80000300800 */
[----:B------:R-:W2:Y:S04]  /*84ce0*/  LDL.LU R19, [R1+0x2bc] ;  /* 0x0002bc0001137983 */ /* 0x000ea80000300800 */
[----:B------:R-:W2:Y:S04]  /*84cf0*/  LDL.LU R20, [R1+0xd0] ;  /* 0x0000d00001147983 */ /* 0x000ea80000300800 */
[----:B------:R-:W2:Y:S04]  /*84d00*/  LDL.LU R21, [R1+0xd4] ;  /* 0x0000d40001157983 */ /* 0x000ea80000300800 */
[----:B-1----:R-:W2:Y:S04]  /*84d10*/  LDL.LU R24, [R1+0x2d0] ;  /* 0x0002d00001187983 */ /* 0x002ea80000300800 */
[----:B------:R-:W2:Y:S04]  /*84d20*/  LDL.LU R25, [R1+0x2d4] ;  /* 0x0002d40001197983 */ /* 0x000ea80000300800 */
[----:B------:R-:W2:Y:S04]  /*84d30*/  LDL.LU R26, [R1+0x2d8] ;  /* 0x0002d800011a7983 */ /* 0x000ea80000300800 */
[----:B------:R-:W2:Y:S01]  /*84d40*/  LDL.LU R27, [R1+0x2dc] ;  /* 0x0002dc00011b7983 */ /* 0x000ea20000300800 */
[----:B---3--:R-:W-:-:S02]  /*84d50*/  IMAD.MOV.U32 R28, RZ, RZ, R2 ;  /* 0x000000ffff1c7224 */ /* 0x008fc400078e0002 */
[----:B------:R-:W-:Y:S02]  /*84d60*/  IMAD.MOV.U32 R29, RZ, RZ, R61 ;  /* 0x000000ffff1d7224 */ /* 0x000fe400078e003d */
[----:B----4-:R-:W-:Y:S02]  /*84d70*/  IMAD.MOV.U32 R13, RZ, RZ, R0 ;  /* 0x000000ffff0d7224 */ /* 0x010fe400078e0000 */
[----:B--2---:R-:W-:Y:S02]  /*84d80*/  IMAD.MOV.U32 R12, RZ, RZ, R60 ;  /* 0x000000ffff0c7224 */ /* 0x004fe400078e003c */
[----:B------:R-:W2:Y:S04]  /*84d90*/  LDL.LU R60, [R1+0x610c] ;  /* 0x00610c00013c7983 */ /* 0x000ea80000300800 */
[----:B------:R-:W3:Y:S04]  /*84da0*/  LDL.LU R0, [R1+0x6108] ;  /* 0x0061080001007983 */ /* 0x000ee80000300800 */
[----:B------:R-:W4:Y:S04]  /*84db0*/  LDL.LU R8, [R1+0x2e0] ;  /* 0x0002e00001087983 */ /* 0x000f280000300800 */
[----:B------:R-:W4:Y:S04]  /*84dc0*/  LDL.LU R9, [R1+0x2e4] ;  /* 0x0002e40001097983 */ /* 0x000f280000300800 */
[----:B------:R-:W4:Y:S04]  /*84dd0*/  LDL.LU R10, [R1+0x2e8] ;  /* 0x0002e800010a7983 */ /* 0x000f280000300800 */
        /* <DEDUP_REMOVED lines=23> */
[C---:B------:R-:W-:Y:S03]  /*84f50*/  HMMA.16816.F32.BF16 R20, R40.reuse, R20, R24 ;  /* 0x000000142814723c */ /* 0x040fe60000041818 */
[----:B---3--:R-:W0:Y:S03]  /*84f60*/  LDSM.16.MT88.4 R44, [R0+UR4+0x11800] ;  /* 0x01180004002c783b */ /* 0x008e260008004200 */
[C---:B----4-:R-:W-:Y:S01]  /*84f70*/  HMMA.16816.F32.BF16 R12, R40.reuse, R12, R8 ;  /* 0x0000000c280c723c */ /* 0x050fe20000041808 */
[----:B0-----:R-:W-:Y:S04]  /*84f80*/  STL.64 [R1+0x5f20], R46 ;  /* 0x005f202e01007387 */ /* 0x001fe80000100a00 */
[----:B------:R0:W-:Y:S04]  /*84f90*/  STL.64 [R1+0x5f18], R44 ;  /* 0x005f182c01007387 */ /* 0x0001e80000100a00 */
[----:B0-----:R-:W3:Y:S04]  /*84fa0*/  LDL.LU R44, [R1+0x1b0] ;  /* 0x0001b000012c7983 */ /* 0x001ee80000300800 */
[----:B------:R-:W3:Y:S04]  /*84fb0*/  LDL.LU R45, [R1+0x1b4] ;  /* 0x0001b400012d7983 */ /* 0x000ee80000300800 */
[----:B------:R-:W3:Y:S04]  /*84fc0*/  LDL.LU R46, [R1+0x1b8] ;  /* 0x0001b800012e7983 */ /* 0x000ee80000300800 */
[----:B------:R-:W3:Y:S04]  /*84fd0*/  LDL.LU R47, [R1+0x1bc] ;  /* 0x0001bc00012f7983 */ /* 0x000ee80000300800 */
[----:B------:R-:W-:Y:S04]  /*84fe0*/  STL [R1+0x5a24], R0 ;  /* 0x005a240001007387 */ /* 0x000fe80000100800 */
[----:B------:R-:W4:Y:S04]  /*84ff0*/  LDL.LU.64 R10, [R1+0x60f8] ;  /* 0x0060f800010a7983 */ /* 0x000f280000300a00 */
[----:B------:R-:W4:Y:S04]  /*85000*/  LDL.LU.64 R8, [R1+0x60f0] ;  /* 0x0060f00001087983 */ /* 0x000f280000300a00 */
[----:B------:R0:W-:Y:S04]  /*85010*/  STL.64 [R1+0x2e0], R12 ;  /* 0x0002e00c01007387 */ /* 0x0001e80000100a00 */
[----:B------:R-:W-:Y:S04]  /*85020*/  STL.64 [R1+0x2e8], R14 ;  /* 0x0002e80e01007387 */ /* 0x000fe80000100a00 */
[----:B0-----:R-:W4:Y:S04]  /*85030*/  LDL.LU.64 R12, [R1+0x60e8] ;  /* 0x0060e800010c7983 */ /* 0x001f280000300a00 */
[----:B------:R-:W3:Y:S04]  /*85040*/  LDL.LU.64 R26, [R1+0x60e0] ;  /* 0x0060e000011a7983 */ /* 0x000ee80000300a00 */
[----:B------:R-:W3:Y:S04]  /*85050*/  LDL.LU.64 R24, [R1+0x60d8] ;  /* 0x0060d80001187983 */ /* 0x000ee80000300a00 */
[----:B------:R0:W-:Y:S04]  /*85060*/  STL.64 [R1+0x2d0], R20 ;  /* 0x0002d01401007387 */ /* 0x0001e80000100a00 */
[----:B------:R1:W-:Y:S01]  /*85070*/  STL.64 [R1+0x2d8], R22 ;  /* 0x0002d81601007387 */ /* 0x0003e20000100a00 */
[C---:B--2---:R-:W-:Y:S03]  /*85080*/  HMMA.16816.F32.BF16 R28, R40.reuse, R28, R4 ;  /* 0x0000001c281c723c */ /* 0x044fe60000041804 */
[----:B0-----:R-:W2:Y:S04]  /*85090*/  LDL.LU R20, [R1+0x1a0] ;  /* 0x0001a00001147983 */ /* 0x001ea80000300800 */
[----:B------:R-:W2:Y:S04]  /*850a0*/  LDL.LU R21, [R1+0x1a4] ;  /* 0x0001a40001157983 */ /* 0x000ea80000300800 */
[----:B-1----:R-:W2:Y:S04]  /*850b0*/  LDL.LU R22, [R1+0x1a8] ;  /* 0x0001a80001167983 */ /* 0x002ea80000300800 */
[----:B------:R-:W2:Y:S04]  /*850c0*/  LDL.LU R23, [R1+0x1ac] ;  /* 0x0001ac0001177983 */ /* 0x000ea80000300800 */
[----:B------:R-:W3:Y:S01]  /*850d0*/  LDL.LU.64 R4, [R1+0x60d0] ;  /* 0x0060d00001047983 */ /* 0x000ee20000300a00 */
[C---:B------:R-:W-:Y:S03]  /*850e0*/  HMMA.16816.F32.BF16 R36, R40.reuse, R36, R16 ;  /* 0x000000242824723c */ /* 0x040fe60000041810 */
[----:B------:R0:W-:Y:S04]  /*850f0*/  STL.64 [R1+0x2c0], R28 ;  /* 0x0002c01c01007387 */ /* 0x0001e80000100a00 */
[----:B------:R-:W-:Y:S04]  /*85100*/  STL.64 [R1+0x2c8], R30 ;  /* 0x0002c81e01007387 */ /* 0x000fe80000100a00 */
[----:B0-----:R-:W2:Y:S04]  /*85110*/  LDL.LU.64 R28, [R1+0x60c8] ;  /* 0x0060c800011c7983 */ /* 0x001ea80000300a00 */
[----:B------:R-:W2:Y:S04]  /*85120*/  LDL.LU.64 R18, [R1+0x60c0] ;  /* 0x0060c00001127983 */ /* 0x000ea80000300a00 */
[----:B------:R-:W2:Y:S04]  /*85130*/  LDL.LU.64 R16, [R1+0x60b8] ;  /* 0x0060b80001107983 */ /* 0x000ea80000300a00 */
[----:B------:R0:W-:Y:S04]  /*85140*/  STL.64 [R1+0x2b0], R36 ;  /* 0x0002b02401007387 */ /* 0x0001e80000100a00 */
[----:B------:R-:W-:Y:S04]  /*85150*/  STL.64 [R1+0x2b8], R38 ;  /* 0x0002b82601007387 */ /* 0x000fe80000100a00 */
[----:B0-----:R-:W2:Y:S01]  /*85160*/  LDL.LU.64 R36, [R1+0x60b0] ;  /* 0x0060b00001247983 */ /* 0x001ea20000300a00 */
[----:B----4-:R-:W-:Y:S03]  /*85170*/  HMMA.16816.F32.BF16 R12, R40, R12, R8 ;  /* 0x0000000c280c723c */ /* 0x010fe60000041808 */
[----:B------:R-:W4:Y:S04]  /*85180*/  LDL.LU.64 R10, [R1+0x60a8] ;  /* 0x0060a800010a7983 */ /* 0x000f280000300a00 */
[----:B------:R-:W4:-:S15]  /*85190*/  LDL.LU.64 R8, [R1+0x60a0] ;  /* 0x0060a00001087983 */ /* 0x000f1e0000300a00 */
[----:B------:R-:W-:-:S01]  /*851a0*/  NOP ;  /* 0x0000000000007918 */ /* 0x000fc20000000000 */
[----:B------:R0:W-:Y:S04]  /*851b0*/  STL.64 [R1+0x2a0], R12 ;  /* 0x0002a00c01007387 */ /* 0x0001e80000100a00 */
[----:B------:R-:W-:Y:S04]  /*851c0*/  STL.64 [R1+0x2a8], R14 ;  /* 0x0002a80e01007387 */ /* 0x000fe80000100a00 */
[----:B0-----:R-:W4:Y:S01]  /*851d0*/  LDL.LU.64 R12, [R1+0x6098] ;  /* 0x00609800010c7983 */ /* 0x001f220000300a00 */
[----:B---3--:R-:W-:Y:S03]  /*851e0*/  HMMA.16816.F32.BF16 R4, R40, R4, R24 ;  /* 0x000000042804723c */ /* 0x008fe60000041818 */
[----:B------:R-:W3:Y:S04]  /*851f0*/  LDL.LU.64 R26, [R1+0x6090] ;  /* 0x00609000011a7983 */ /* 0x000ee80000300a00 */
[----:B------:R-:W3:-:S15]  /*85200*/  LDL.LU.64 R24, [R1+0x6088] ;  /* 0x0060880001187983 */ /* 0x000ede0000300a00 */
[----:B------:R-:W-:-:S01]  /*85210*/  NOP ;  /* 0x0000000000007918 */ /* 0x000fc20000000000 */
[----:B------:R0:W-:Y:S04]  /*85220*/  STL.64 [R1+0x290], R4 ;  /* 0x0002900401007387 */ /* 0x0001e80000100a00 */
[----:B------:R-:W-:Y:S04]  /*85230*/  STL.64 [R1+0x298], R6 ;  /* 0x0002980601007387 */ /* 0x000fe80000100a00 */
[----:B0-----:R-:W3:Y:S01]  /*85240*/  LDL.LU.64 R4, [R1+0x6080] ;  /* 0x0060800001047983 */ /* 0x001ee20000300a00 */
[C---:B--2---:R-:W-:Y:S03]  /*85250*/  HMMA.16816.F32.BF16 R28, R40.reuse, R28, R32 ;  /* 0x0000001c281c723c */ /* 0x044fe60000041820 */
[----:B------:R-:W2:Y:S03]  /*85260*/  LDL.LU.64 R32, [R1+0x6078] ;  /* 0x0060780001207983 */ /* 0x000ea60000300a00 */
[----:B------:R-:W-:-:S15]  /*85270*/  HMMA.16816.F32.BF16 R36, R40, R36, R16 ;  /* 0x000000242824723c */ /* 0x000fde0000041810 */
        /* <DEDUP_REMOVED lines=11> */
[----:B------:R-:W4:-:S15]  /*85330*/  LDL.LU.64 R8, [R1+0x6048] ;  /* 0x0060480001087983 */ /* 0x000f1e0000300a00 */
[----:B------:R-:W-:-:S05]  /*85340*/  NOP ;  /* 0x0000000000007918 */ /* 0x000fca0000000000 */
[----:B------:R-:W-:Y:S04]  /*85350*/  STL.64 [R1+0x260], R12 ;  /* 0x0002600c01007387 */ /* 0x000fe80000100a00 */
[----:B------:R0:W-:Y:S04]  /*85360*/  STL.64 [R1+0x268], R14 ;  /* 0x0002680e01007387 */ /* 0x0001e80000100a00 */
        /* <DEDUP_REMOVED lines=9> */
[----:B------:R-:W2:Y:S04]  /*85400*/  LDL.LU.64 R50, [R1+0x6020] ;  /* 0x0060200001327983 */ /* 0x000ea80000300a00 */
[----:B------:R-:W2:Y:S01]  /*85410*/  LDL.LU.64 R48, [R1+0x6018] ;  /* 0x0060180001307983 */ /* 0x000ea20000300a00 */
[----:B------:R-:W-:-:S15]  /*85420*/  HMMA.16816.F32.BF16 R16, R40, R16, R28 ;  /* 0x000000102810723c */ /* 0x000fde000004181c */
[----:B------:R-:W-:Y:S04]  /*85430*/  STL.64 [R1+0x240], R32 ;  /* 0x0002402001007387 */ /* 0x000fe80000100a00 */
[----:B------:R0:W-:Y:S04]  /*85440*/  STL.64 [R1+0x248], R34 ;  /* 0x0002482201007387 */ /* 0x0001e80000100a00 */
[----:B0-----:R-:W2:Y:S04]  /*85450*/  LDL.LU.64 R34, [R1+0x6010] ;  /* 0x0060100001227983 */ /* 0x001ea80000300a00 */
[----:B------:R-:W2:Y:S04]  /*85460*/  LDL.LU.64 R32, [R1+0x6008] ;  /* 0x0060080001207983 */ /* 0x000ea80000300a00 */
        /* <DEDUP_REMOVED lines=9> */
[----:B------:R0:W-:Y:S04]  /*85500*/  STL.64 [R1+0x220], R8 ;  /* 0x0002200801007387 */ /* 0x0001e80000100a00 */
[----:B------:R-:W-:Y:S04]  /*85510*/  STL.64 [R1+0x228], R10 ;  /* 0x0002280a01007387 */ /* 0x000fe80000100a00 */
[----:B0-----:R-:W4:Y:S01]  /*85520*/  LDL.LU.64 R8, [R1+0x5fd8] ;  /* 0x005fd80001087983 */ /* 0x001f220000300a00 */
[----:B---3--:R-:W-:Y:S03]  /*85530*/  HMMA.16816.F32.BF16 R24, R40, R24, R12 ;  /* 0x000000182818723c */ /* 0x008fe6000004180c */
[----:B------:R-:W3:Y:S04]  /*85540*/  LDL.LU.64 R14, [R1+0x5fd0] ;  /* 0x005fd000010e7983 */ /* 0x000ee80000300a00 */
[----:B------:R-:W4:-:S15]  /*85550*/  LDL.LU.64 R12, [R1+0x5fc8] ;  /* 0x005fc800010c7983 */ /* 0x000f1e0000300a00 */
[----:B------:R-:W-:-:S01]  /*85560*/  NOP ;  /* 0x0000000000007918 */ /* 0x000fc20000000000 */
[----:B------:R-:W-:Y:S04]  /*85570*/  STL.64 [R1+0x210], R24 ;  /* 0x0002101801007387 */ /* 0x000fe80000100a00 */
[----:B------:R0:W-:Y:S01]  /*85580*/  STL.64 [R1+0x218], R26 ;  /* 0x0002181a01007387 */ /* 0x0001e20000100a00 */
[C---:B------:R-:W-:Y:S03]  /*85590*/  HMMA.16816.F32.BF16 R4, R40.reuse, R4, R56 ;  /* 0x000000042804723c */ /* 0x040fe60000041838 */
[----:B0-----:R-:W3:Y:S04]  /*855a0*/  LDL.LU.64 R26, [R1+0x5fc0] ;  /* 0x005fc000011a7983 */ /* 0x001ee80000300a00 */
[----:B------:R-:W4:Y:S04]  /*855b0*/  LDL.LU.64 R24, [R1+0x5fb8] ;  /* 0x005fb80001187983 */ /* 0x000f280000300a00 */
[----:B------:R-:W3:Y:S04]  /*855c0*/  LDL.LU.64 R58, [R1+0x5fb0] ;  /* 0x005fb000013a7983 */ /* 0x000ee80000300a00 */
[----:B------:R-:W2:Y:S08]  /*855d0*/  LDL.LU.64 R56, [R1+0x5fa8] ;  /* 0x005fa80001387983 */ /* 0x000eb00000300a00 */
[----:B------:R0:W-:Y:S04]  /*855e0*/  STL.64 [R1+0x200], R4 ;  /* 0x0002000401007387 */ /* 0x0001e80000100a00 */
[----:B------:R1:W-:Y:S04]  /*855f0*/  STL.64 [R1+0x208], R6 ;  /* 0x0002080601007387 */ /* 0x0003e80000100a00 */
[----:B0-----:R-:W3:Y:S04]  /*85600*/  LDL.LU R4, [R1+0x180] ;  /* 0x0001800001047983 */ /* 0x001ee80000300800 */
[----:B------:R-:W3:Y:S04]  /*85610*/  LDL.LU R5, [R1+0x184] ;  /* 0x0001840001057983 */ /* 0x000ee80000300800 */
[----:B-1----:R-:W3:Y:S01]  /*85620*/  LDL.LU R6, [R1+0x188] ;  /* 0x0001880001067983 */ /* 0x002ee20000300800 */
        /* <DEDUP_REMOVED lines=23> */
[----:B------:R-:W4:Y:S01]  /*857a0*/  LDL.LU.64 R28, [R1+0x5f68] ;  /* 0x005f6800011c7983 */ /* 0x000f220000300a00 */
[----:B------:R-:W-:Y:S01]  /*857b0*/  HMMA.16816.F32.BF16 R20, R40, R24, R20 ;  /* 0x000000182814723c */ /* 0x000fe20000041814 */
[----:B------:R-:W-:-:S15]  /*857c0*/  IMAD.MOV.U32 R7, RZ, RZ, R61 ;  /* 0x000000ffff077224 */ /* 0x000fde00078e003d */
[----:B------:R-:W-:-:S08]  /*857d0*/  NOP ;  /* 0x0000000000007918 */ /* 0x000fd00000000000 */
[----:B------:R-:W-:Y:S02]  /*857e0*/  IMAD.MOV.U32 R25, RZ, RZ, R21 ;  /* 0x000000ffff197224 */ /* 0x000fe400078e0015 */
[----:B------:R-:W-:Y:S01]  /*857f0*/  IMAD.MOV.U32 R24, RZ, RZ, R22 ;  /* 0x000000ffff187224 */ /* 0x000fe200078e0016 */
[----:B----4-:R-:W-:Y:S07]  /*85800*/  HMMA.16816.F32.BF16 R44, R40, R28, R44 ;  /* 0x0000001c282c723c */ /* 0x010fee000004182c */
[----:B------:R-:W-:-:S15]  /*85810*/  IMAD.MOV.U32 R28, RZ, RZ, R20 ;  /* 0x000000ffff1c7224 */ /* 0x000fde00078e0014 */
[----:B------:R-:W-:-:S01]  /*85820*/  NOP ;  /* 0x0000000000007918 */ /* 0x000fc20000000000 */
[----:B------:R0:W-:Y:S01]  /*85830*/  STL.64 [R1+0x1b0], R44 ;  /* 0x0001b02c01007387 */ /* 0x0001e20000100a00 */
[----:B------:R-:W-:Y:S02]  /*85840*/  IMAD.MOV.U32 R61, RZ, RZ, R47 ;  /* 0x000000ffff3d7224 */ /* 0x000fe400078e002f */
[----:B------:R-:W-:Y:S02]  /*85850*/  IMAD.MOV.U32 R0, RZ, RZ, R46 ;  /* 0x000000ffff007224 */ /* 0x000fe400078e002e */
[----:B------:R-:W-:Y:S02]  /*85860*/  IMAD.MOV.U32 R47, RZ, RZ, R2 ;  /* 0x000000ffff2f7224 */ /* 0x000fe400078e0002 */
[----:B------:R-:W-:Y:S01]  /*85870*/  IMAD.MOV.U32 R2, RZ, RZ, R23 ;  /* 0x000000ffff027224 */ /* 0x000fe200078e0017 */
[----:B0-----:R-:W4:Y:S04]  /*85880*/  LDL.LU R44, [R1+0x170] ;  /* 0x00017000012c7983 */ /* 0x001f280000300800 */
[----:B------:R-:W4:Y:S04]  /*85890*/  LDL.LU R45, [R1+0x174] ;  /* 0x00017400012d7983 */ /* 0x000f280000300800 */
[----:B------:R-:W4:Y:S04]  /*858a0*/  LDL.LU R46, [R1+0x178] ;  /* 0x00017800012e7983 */ /* 0x000f280000300800 */
[----:B------:R-:W-:Y:S04]  /*858b0*/  STL [R1+0x5a5c], R61 ;  /* 0x005a5c3d01007387 */ /* 0x000fe80000100800 */
[----:B------:R-:W-:Y:S04]  /*858c0*/  STL [R1+0x5a58], R0 ;  /* 0x005a580001007387 */ /* 0x000fe80000100800 */
[----:B------:R-:W3:Y:S04]  /*858d0*/  LDL.LU.64 R22, [R1+0x5f60] ;  /* 0x005f600001167983 */ /* 0x000ee80000300a00 */
[----:B------:R-:W2:Y:S04]  /*858e0*/  LDL.LU.64 R20, [R1+0x5f58] ;  /* 0x005f580001147983 */ /* 0x000ea80000300a00 */
[----:B------:R-:W-:Y:S04]  /*858f0*/  STL.64 [R1+0x5dc0], R26 ;  /* 0x005dc01a01007387 */ /* 0x000fe80000100a00 */
[----:B------:R0:W-:Y:S04]  /*85900*/  STL.64 [R1+0x5db8], R24 ;  /* 0x005db81801007387 */ /* 0x0001e80000100a00 */
[----:B0-----:R-:W2:Y:S04]  /*85910*/  LDL.LU R24, [R1+0x190] ;  /* 0x0001900001187983 */ /* 0x001ea80000300800 */
[----:B------:R-:W2:Y:S04]  /*85920*/  LDL.LU R25, [R1+0x194] ;  /* 0x0001940001197983 */ /* 0x000ea80000300800 */
[----:B------:R-:W2:Y:S04]  /*85930*/  LDL.LU R26, [R1+0x198] ;  /* 0x00019800011a7983 */ /* 0x000ea80000300800 */
[----:B------:R-:W2:Y:S01]  /*85940*/  LDL.LU R27, [R1+0x19c] ;  /* 0x00019c00011b7983 */ /* 0x000ea20000300800 */
[----:B------:R-:W-:Y:S03]  /*85950*/  HMMA.16816.F32.BF16 R4, R40, R16, R4 ;  /* 0x000000102804723c */ /* 0x000fe60000041804 */
[----:B------:R-:W-:-:S15]  /*85960*/  STL [R1+0x5a60], R2 ;  /* 0x005a600201007387 */ /* 0x000fde0000100800 */
[----:B------:R-:W-:-:S06]  /*85970*/  NOP ;  /* 0x0000000000007918 */ /* 0x000fcc0000000000 */
[----:B------:R-:W-:Y:S02]  /*85980*/  IMAD.MOV.U32 R48, RZ, RZ, R4 ;  /* 0x000000ffff307224 */ /* 0x000fe400078e0004 */
[----:B------:R-:W-:Y:S02]  /*85990*/  IMAD.MOV.U32 R33, RZ, RZ, R5 ;  /* 0x000000ffff217224 */ /* 0x000fe400078e0005 */
[----:B------:R-:W-:Y:S02]  /*859a0*/  IMAD.MOV.U32 R17, RZ, RZ, R6 ;  /* 0x000000ffff117224 */ /* 0x000fe400078e0006 */
[----:B------:R-:W-:Y:S01]  /*859b0*/  IMAD.MOV.U32 R16, RZ, RZ, R7 ;  /* 0x000000ffff107224 */ /* 0x000fe200078e0007 */
[----:B---3--:R-:W-:Y:S01]  /*859c0*/  STL.64 [R1+0x5df8], R22 ;  /* 0x005df81601007387 */ /* 0x008fe20000100a00 */
[----:B--2---:R-:W-:-:S15]  /*859d0*/  HMMA.16816.F32.BF16 R24, R40, R20, R24 ;  /* 0x000000142818723c */ /* 0x004fde0000041818 */
[----:B------:R-:W-:-:S09]  /*859e0*/  NOP ;  /* 0x0000000000007918 */ /* 0x000fd20000000000 */
[----:B------:R-:W-:Y:S01]  /*859f0*/  MOV R21, R26 ;  /* 0x0000001a00157202 */ /* 0x000fe20000000f00 */
[----:B------:R-:W-:Y:S02]  /*85a00*/  IMAD.MOV.U32 R20, RZ, RZ, R27 ;  /* 0x000000ffff147224 */ /* 0x000fe400078e001b */
[----:B------:R-:W-:-:S03]  /*85a10*/  IMAD.MOV.U32 R29, RZ, RZ, R25 ;  /* 0x000000ffff1d7224 */ /* 0x000fc600078e0019 */
[----:B------:R4:W-:Y:S04]  /*85a20*/  STL.64 [R1+0x5df0], R20 ;  /* 0x005df01401007387 */ /* 0x0009e80000100a00 */
[----:B------:R-:W-:Y:S04]  /*85a30*/  STL.64 [R1+0x5de0], R30 ;  /* 0x005de01e01007387 */ /* 0x000fe80000100a00 */
[----:B------:R-:W-:Y:S04]  /*85a40*/  STL.64 [R1+0x5dd8], R28 ;  /* 0x005dd81c01007387 */ /* 0x000fe80000100a00 */
[----:B------:R-:W2:Y:S01]  /*85a50*/  LDL.LU R4, [R1+0x960] ;  /* 0x0009600001047983 */ /* 0x000ea20000300800 */
[----:B----4-:R-:W-:Y:S03]  /*85a60*/  HMMA.16816.F32.BF16 R20, R40, R12, R44 ;  /* 0x0000000c2814723c */ /* 0x010fe6000004182c */
[----:B------:R-:W2:Y:S04]  /*85a70*/  LDL.LU R5, [R1+0x964] ;  /* 0x0009640001057983 */ /* 0x000ea80000300800 */
[----:B------:R-:W2:Y:S04]  /*85a80*/  LDL.LU R6, [R1+0x968] ;  /* 0x0009680001067983 */ /* 0x000ea80000300800 */
[----:B------:R-:W2:Y:S01]  /*85a90*/  LDL.LU R7, [R1+0x96c] ;  /* 0x00096c0001077983 */ /* 0x000ea20000300800 */
[----:B------:R-:W-:-:S03]  /*85aa0*/  IMAD.MOV.U32 R32, RZ, RZ, R24 ;  /* 0x000000ffff207224 */ /* 0x000fc600078e0018 */
[----:B------:R-:W-:Y:S04]  /*85ab0*/  STL [R1+0x5ec0], R18 ;  /* 0x005ec01201007387 */ /* 0x000fe80000100800 */
[----:B------:R-:W-:Y:S04]  /*85ac0*/  STL.64 [R1+0x5eb8], R16 ;  /* 0x005eb81001007387 */ /* 0x000fe80000100a00 */
[----:B------:R0:W-:Y:S01]  /*85ad0*/  STL.64 [R1+0x5e08], R34 ;  /* 0x005e082201007387 */ /* 0x0001e20000100a00 */
[----:B------:R-:W-:Y:S02]  /*85ae0*/  IMAD.MOV.U32 R52, RZ, RZ, R20 ;  /* 0x000000ffff347224 */ /* 0x000fe400078e0014 */
[----:B------:R-:W-:Y:S01]  /*85af0*/  IMAD.MOV.U32 R49, RZ, RZ, R21 ;  /* 0x000000ffff317224 */ /* 0x000fe200078e0015 */
[----:B------:R1:W-:Y:S01]  /*85b00*/  STL.64 [R1+0x5e00], R32 ;  /* 0x005e002001007387 */ /* 0x0003e20000100a00 */
[----:B------:R-:W-:-:S02]  /*85b10*/  IMAD.MOV.U32 R13, RZ, RZ, R22 ;  /* 0x000000ffff0d7224 */ /* 0x000fc400078e0016 */
[----:B------:R-:W-:Y:S01]  /*85b20*/  IMAD.MOV.U32 R12, RZ, RZ, R23 ;  /* 0x000000ffff0c7224 */ /* 0x000fe200078e0017 */
[----:B------:R-:W3:Y:S01]  /*85b30*/  LDL.LU R20, [R1+0x8e0] ;  /* 0x0008e00001147983 */ /* 0x000ee20000300800 */
[----:B------:R-:W-:-:S03]  /*85b40*/  IMAD.MOV.U32 R23, RZ, RZ, R54 ;  /* 0x000000ffff177224 */ /* 0x000fc600078e0036 */
[----:B------:R-:W3:Y:S04]  /*85b50*/  LDL.LU R21, [R1+0x8e4] ;  /* 0x0008e40001157983 */ /* 0x000ee80000300800 */
[----:B------:R-:W3:Y:S04]  /*85b60*/  LDL.LU R22, [R1+0x8e8] ;  /* 0x0008e80001167983 */ /* 0x000ee80000300800 */
[----:B------:R-:W4:Y:S01]  /*85b70*/  LDL.LU R54, [R1+0x5f50] ;  /* 0x005f500001367983 */ /* 0x000f220000300800 */
[----:B0-----:R-:W-:-:S03]  /*85b80*/  IMAD.MOV.U32 R35, RZ, RZ, R55 ;  /* 0x000000ffff237224 */ /* 0x001fc600078e0037 */
[----:B-1----:R-:W3:Y:S04]  /*85b90*/  LDL.LU R32, [R1+0x8f0] ;  /* 0x0008f00001207983 */ /* 0x002ee80000300800 */
[----:B------:R-:W3:Y:S04]  /*85ba0*/  LDL.LU R33, [R1+0x8f4] ;  /* 0x0008f40001217983 */ /* 0x000ee80000300800 */
[----:B------:R-:W3:Y:S04]  /*85bb0*/  LDL.LU R34, [R1+0x8f8] ;  /* 0x0008f80001227983 */ /* 0x000ee80000300800 */
[----:B------:R-:W3:Y:S04]  /*85bc0*/  LDL.LU R55, [R1+0x5f4c] ;  /* 0x005f4c0001377983 */ /* 0x000ee80000300800 */
[----:B------:R-:W3:Y:S04]  /*85bd0*/  LDL.LU R44, [R1+0x940] ;  /* 0x00094000012c7983 */ /* 0x000ee80000300800 */
[----:B------:R-:W3:Y:S04]  /*85be0*/  LDL.LU R45, [R1+0x944] ;  /* 0x00094400012d7983 */ /* 0x000ee80000300800 */
[----:B------:R-:W3:Y:S04]  /*85bf0*/  LDL.LU R46, [R1+0x948] ;  /* 0x00094800012e7983 */ /* 0x000ee80000300800 */
[----:B------:R-:W3:Y:S04]  /*85c00*/  LDL.LU R47, [R1+0x94c] ;  /* 0x00094c00012f7983 */ /* 0x000ee80000300800 */
[----:B------:R-:W3:Y:S04]  /*85c10*/  LDL.64 R30, [R1+0x118] ;  /* 0x00011800011e7983 */ /* 0x000ee80000100a00 */
[----:B------:R-:W3:Y:S04]  /*85c20*/  LDL.64 R26, [R1+0x108] ;  /* 0x00010800011a7983 */ /* 0x000ee80000100a00 */
[----:B------:R0:W-:Y:S04]  /*85c30*/  STL.64 [R1+0x5e28], R14 ;  /* 0x005e280e01007387 */ /* 0x0001e80000100a00 */
[----:B------:R-:W-:Y:S04]  /*85c40*/  STL.64 [R1+0x5e20], R12 ;  /* 0x005e200c01007387 */ /* 0x000fe80000100a00 */
[----:B0-----:R-:W3:Y:S04]  /*85c50*/  LDL.64 R14, [R1+0x128] ;  /* 0x00012800010e7983 */ /* 0x001ee80000100a00 */
[----:B------:R-:W-:Y:S04]  /*85c60*/  STL.64 [R1+0x5e18], R50 ;  /* 0x005e183201007387 */ /* 0x000fe80000100a00 */
[----:B------:R0:W-:Y:S04]  /*85c70*/  STL.64 [R1+0x5e10], R48 ;  /* 0x005e103001007387 */ /* 0x0001e80000100a00 */
[----:B0-----:R-:W3:Y:S04]  /*85c80*/  LDL.LU R48, [R1+0x900] ;  /* 0x0009000001307983 */ /* 0x001ee80000300800 */
[----:B------:R-:W3:Y:S04]  /*85c90*/  LDL.LU R49, [R1+0x904] ;  /* 0x0009040001317983 */ /* 0x000ee80000300800 */
[----:B------:R-:W3:Y:S01]  /*85ca0*/  LDL.LU R50, [R1+0x908] ;  /* 0x0009080001327983 */ /* 0x000ee20000300800 */
[----:B--2---:R-:W-:-:S15]  /*85cb0*/  HMMA.16816.F32.BF16 R4, R40, R8, R4 ;  /* 0x000000082804723c */ /* 0x004fde0000041804 */
[----:B------:R-:W-:-:S09]  /*85cc0*/  NOP ;  /* 0x0000000000007918 */ /* 0x000fd20000000000 */
[----:B------:R-:W-:Y:S02]  /*85cd0*/  IMAD.MOV.U32 R9, RZ, RZ, R6 ;  /* 0x000000ffff097224 */ /* 0x000fe400078e0006 */
[----:B------:R-:W-:Y:S02]  /*85ce0*/  IMAD.MOV.U32 R8, RZ, RZ, R7 ;  /* 0x000000ffff087224 */ /* 0x000fe400078e0007 */
[----:B------:R-:W-:Y:S02]  /*85cf0*/  IMAD.MOV.U32 R56, RZ, RZ, R4 ;  /* 0x000000ffff387224 */ /* 0x000fe400078e0004 */
[----:B------:R-:W-:Y:S02]  /*85d00*/  IMAD.MOV.U32 R53, RZ, RZ, R5 ;  /* 0x000000ffff357224 */ /* 0x000fe400078e0005 */
[----:B----4-:R-:W-:Y:S02]  /*85d10*/  IMAD.MOV.U32 R51, RZ, RZ, R54 ;  /* 0x000000ffff337224 */ /* 0x010fe400078e0036 */
[----:B------:R-:W2:Y:S04]  /*85d20*/  LDL.LU R54, [R1+0x5f48] ;  /* 0x005f480001367983 */ /* 0x000ea80000300800 */
[----:B------:R-:W4:Y:S04]  /*85d30*/  LDL.LU.64 R6, [R1+0x5f40] ;  /* 0x005f400001067983 */ /* 0x000f280000300a00 */
[----:B------:R-:W4:Y:S04]  /*85d40*/  LDL.LU.64 R4, [R1+0x5f38] ;  /* 0x005f380001047983 */ /* 0x000f280000300a00 */
[----:B------:R3:W-:Y:S02]  /*85d50*/  STL.64 [R1+0x5ed0], R8 ;  /* 0x005ed00801007387 */ /* 0x0007e40000100a00 */
[----:B---3--:R-:W-:-:S02]  /*85d60*/  IMAD.MOV.U32 R8, RZ, RZ, R55 ;  /* 0x000000ffff087224 */ /* 0x008fc400078e0037 */
[----:B------:R-:W2:Y:S04]  /*85d70*/  LDL.LU R55, [R1+0x5f30] ;  /* 0x005f300001377983 */ /* 0x000ea80000300800 */
[----:B------:R-:W3:Y:S04]  /*85d80*/  LDL.LU R9, [R1+0x914] ;  /* 0x0009140001097983 */ /* 0x000ee80000300800 */
[----:B------:R-:W3:Y:S04]  /*85d90*/  LDL.LU R10, [R1+0x918] ;  /* 0x00091800010a7983 */ /* 0x000ee80000300800 */
[----:B------:R-:W3:Y:S04]  /*85da0*/  LDL.LU R11, [R1+0x91c] ;  /* 0x00091c00010b7983 */ /* 0x000ee80000300800 */
[----:B------:R-:W-:Y:S04]  /*85db0*/  STL.64 [R1+0x5ec8], R58 ;  /* 0x005ec83a01007387 */ /* 0x000fe80000100a00 */
[----:B------:R0:W-:Y:S01]  /*85dc0*/  STL [R1+0x5ec4], R56 ;  /* 0x005ec43801007387 */ /* 0x0001e20000100800 */
[----:B------:R-:W1:Y:S01]  /*85dd0*/  S2R R38, SR_TID.X ;  /* 0x0000000000267919 */ /* 0x000e620000002100 */
[----:B0-----:R-:W-:Y:S01]  /*85de0*/  MOV R56, R37 ;  /* 0x0000002500387202 */ /* 0x001fe20000000f00 */
[----:B------:R-:W-:Y:S01]  /*85df0*/  IMAD.MOV.U32 R57, RZ, RZ, R36 ;  /* 0x000000ffff397224 */ /* 0x000fe200078e0024 */
[----:B-1----:R-:W-:Y:S01]  /*85e00*/  LOP3.LUT R39, R38, 0x7, RZ, 0xc0, !PT ;  /* 0x0000000726277812 */ /* 0x002fe200078ec0ff */
[----:B--2---:R4:W-:Y:S04]  /*85e10*/  STL.64 [R1+0x5e38], R54 ;  /* 0x005e383601007387 */ /* 0x0049e80000100a00 */
[----:B------:R0:W-:Y:S01]  /*85e20*/  STL.64 [R1+0x5e30], R52 ;  /* 0x005e303401007387 */ /* 0x0001e20000100a00 */
[----:B----4-:R-:W-:-:S03]  /*85e30*/  IMAD.MOV.U32 R54, RZ, RZ, R7 ;  /* 0x000000ffff367224 */ /* 0x010fc600078e0007 */
[----:B0-----:R-:W2:Y:S01]  /*85e40*/  LDL.LU R52, [R1+0x950] ;  /* 0x0009500001347983 */ /* 0x001ea20000300800 */
[----:B------:R-:W-:-:S03]  /*85e50*/  IMAD.MOV.U32 R53, RZ, RZ, R6 ;  /* 0x000000ffff357224 */ /* 0x000fc600078e0006 */
[----:B------:R-:W4:Y:S04]  /*85e60*/  LDL.LU R6, [R1+0x5f2c] ;  /* 0x005f2c0001067983 */ /* 0x000f280000300800 */
[----:B------:R-:W4:Y:S01]  /*85e70*/  LDL.LU R7, [R1+0x5f28] ;  /* 0x005f280001077983 */ /* 0x000f220000300800 */
[----:B------:R-:W-:Y:S02]  /*85e80*/  IMAD R39, R39, 0x90, RZ ;  /* 0x0000009027277824 */ /* 0x000fe400078e02ff */
[C---:B------:R-:W-:Y:S01]  /*85e90*/  IMAD.SHL.U32 R37, R38.reuse, 0x2, RZ ;  /* 0x0000000226257824 */ /* 0x040fe200078e00ff */
[----:B------:R-:W-:Y:S01]  /*85ea0*/  HMMA.16816.F32.BF16 R44, R40, R4, R44 ;  /* 0x00000004282c723c */ /* 0x000fe2000004182c */
[----:B------:R-:W-:Y:S01]  /*85eb0*/  IMAD.SHL.U32 R38, R38, 0x40, RZ ;  /* 0x0000004026267824 */ /* 0x000fe200078e00ff */
[----:B------:R-:W2:Y:S02]  /*85ec0*/  LDL.LU R55, [R1+0x95c] ;  /* 0x00095c0001377983 */ /* 0x000ea40000300800 */
[----:B------:R-:W-:-:S04]  /*85ed0*/  LOP3.LUT R39, R39, 0x10, R37, 0x78, !PT ;  /* 0x0000001027277812 */ /* 0x000fc800078e7825 */
[----:B------:R-:W-:-:S04]  /*85ee0*/  LOP3.LUT R39, R39, 0x400, R38, 0xf8, !PT ;  /* 0x0000040027277812 */ /* 0x000fc800078ef826 */
[----:B------:R-:W-:-:S06]  /*85ef0*/  LOP3.LUT R39, R39, 0x20, RZ, 0x3c, !PT ;  /* 0x0000002027277812 */ /* 0x000fcc00078e3cff */
[----:B------:R-:W0:Y:S05]  /*85f00*/  LDSM.16.MT88.4 R36, [R39+UR4+0x11800] ;  /* 0x011800042724783b */ /* 0x000e2a0008004200 */
[----:B------:R-:W-:Y:S04]  /*85f10*/  STL.64 [R1+0x130], R44 ;  /* 0x0001302c01007387 */ /* 0x000fe80000100a00 */
[----:B------:R1:W-:Y:S04]  /*85f20*/  STL.64 [R1+0x138], R46 ;  /* 0x0001382e01007387 */ /* 0x0003e80000100a00 */
[----:B-1----:R-:W3:Y:S04]  /*85f30*/  LDL.LU.64 R46, [R1+0x5f20] ;  /* 0x005f2000012e7983 */ /* 0x002ee80000300a00 */
[----:B------:R-:W3:Y:S04]  /*85f40*/  LDL.LU.64 R44, [R1+0x5f18] ;  /* 0x005f1800012c7983 */ /* 0x000ee80000300a00 */
[----:B----4-:R-:W-:Y:S04]  /*85f50*/  STL.64 [R1+0x5ee8], R6 ;  /* 0x005ee80601007387 */ /* 0x010fe80000100a00 */
[----:B0-----:R-:W-:Y:S04]  /*85f60*/  STL.64 [R1+0x5d50], R38 ;  /* 0x005d502601007387 */ /* 0x001fe80000100a00 */
[----:B------:R0:W-:Y:S02]  /*85f70*/  STL.64 [R1+0x5d48], R36 ;  /* 0x005d482401007387 */ /* 0x0001e40000100a00 */
[----:B0-----:R-:W-:-:S02]  /*85f80*/  IMAD.MOV.U32 R36, RZ, RZ, R3 ;  /* 0x000000ffff247224 */ /* 0x001fc400078e0003 */
[----:B------:R-:W4:Y:S01]  /*85f90*/  LDL.LU R3, [R1+0x5f10] ;  /* 0x005f100001037983 */ /* 0x000f220000300800 */
[----:B------:R-:W-:-:S03]  /*85fa0*/  IMAD.MOV.U32 R37, RZ, RZ, R19 ;  /* 0x000000ffff257224 */ /* 0x000fc600078e0013 */
[----:B------:R-:W4:Y:S04]  /*85fb0*/  LDL.LU R19, [R1+0x5f0c] ;  /* 0x005f0c0001137983 */ /* 0x000f280000300800 */
[----:B------:R-:W4:Y:S04]  /*85fc0*/  LDL R38, [R1+0x158] ;  /* 0x0001580001267983 */ /* 0x000f280000100800 */
[----:B------:R-:W4:Y:S01]  /*85fd0*/  LDL R39, [R1+0x15c] ;  /* 0x00015c0001277983 */ /* 0x000f220000100800 */
[C---:B--2---:R-:W-:Y:S06]  /*85fe0*/  HMMA.16816.F32.BF16 R4, R40.reuse, R56, R52 ;  /* 0x000000382804723c */ /* 0x044fec0000041834 */
[----:B---3--:R-:W-:Y:S07]  /*85ff0*/  HMMA.16816.F32.BF16 R8, R40, R36, R8 ;  /* 0x000000242808723c */ /* 0x008fee0000041808 */
[----:B------:R-:W-:-:S02]  /*86000*/  IMAD.MOV.U32 R41, RZ, RZ, R14 ;  /* 0x000000ffff297224 */ /* 0x000fc400078e000e */
[----:B------:R-:W-:Y:S01]  /*86010*/  IMAD.MOV.U32 R40, RZ, RZ, R15 ;  /* 0x000000ffff287224 */ /* 0x000fe200078e000f */
[----:B----4-:R-:W-:Y:S07]  /*86020*/  STL.64 [R1+0x5d60], R38 ;  /* 0x005d602601007387 */ /* 0x010fee0000100a00 */
        /* <DEDUP_REMOVED lines=8> */
[----:B0-----:R-:W-:Y:S02]  /*860b0*/  HMMA.16816.F32.BF16 R4, R44, R30, R32 ;  /* 0x0000001e2c04723c */ /* 0x001fe40000041820 */
[----:B------:R-:W-:-:S15]  /*860c0*/  STL.64 [R1+0x5ed8], R40 ;  /* 0x005ed82801007387 */ /* 0x000fde0000100a00 */
[----:B------:R-:W-:-:S06]  /*860d0*/  NOP ;  /* 0x0000000000007918 */ /* 0x000fcc0000000000 */
[----:B------:R-:W-:Y:S04]  /*860e0*/  STL.64 [R1+0x8f0], R4 ;  /* 0x0008f00401007387 */ /* 0x000fe80000100a00 */
[----:B------:R0:W-:Y:S02]  /*860f0*/  STL.64 [R1+0x8f8], R6 ;  /* 0x0008f80601007387 */ /* 0x0001e40000100a00 */
[----:B0-----:R-:W-:Y:S06]  /*86100*/  HMMA.16816.F32.BF16 R4, R44, R26, R20 ;  /* 0x0000001a2c04723c */ /* 0x001fec0000041814 */
[----:B------:R-:W-:-:S02]  /*86110*/  IMAD.MOV.U32 R39, RZ, RZ, R26 ;  /* 0x000000ffff277224 */ /* 0x000fc400078e001a */
[----:B------:R-:W-:-:S15]  /*86120*/  IMAD.MOV.U32 R38, RZ, RZ, R27 ;  /* 0x000000ffff267224 */ /* 0x000fde00078e001b */
[----:B------:R-:W-:Y:S04]  /*86130*/  STL.64 [R1+0x8e0], R4 ;  /* 0x0008e00401007387 */ /* 0x000fe80000100a00 */
[----:B------:R-:W-:Y:S04]  /*86140*/  STL.64 [R1+0x8e8], R6 ;  /* 0x0008e80601007387 */ /* 0x000fe80000100a00 */
[----:B------:R-:W2:Y:S04]  /*86150*/  LDL R26, [R1+0x88] ;  /* 0x00008800011a7983 */ /* 0x000ea80000100800 */
[----:B------:R-:W2:Y:S04]  /*86160*/  LDL R27, [R1+0x8c] ;  /* 0x00008c00011b7983 */ /* 0x000ea80000100800 */
[----:B------:R-:W3:Y:S04]  /*86170*/  LDL.LU R40, [R1+0x8c0] ;  /* 0x0008c00001287983 */ /* 0x000ee80000300800 */
[----:B------:R-:W3:Y:S04]  /*86180*/  LDL.LU R41, [R1+0x8c4] ;  /* 0x0008c40001297983 */ /* 0x000ee80000300800 */
[----:B------:R-:W4:Y:S04]  /*86190*/  LDL.LU R42, [R1+0x8c8] ;  /* 0x0008c800012a7983 */ /* 0x000f280000300800 */
[----:B------:R-:W4:Y:S04]  /*861a0*/  LDL.LU R43, [R1+0x8cc] ;  /* 0x0008cc00012b7983 */ /* 0x000f280000300800 */
[----:B----4-:R-:W-:Y:S04]  /*861b0*/  STL.64 [R1+0x5ef8], R42 ;  /* 0x005ef82a01007387 */ /* 0x010fe80000100a00 */
[----:B---3--:R0:W-:Y:S04]  /*861c0*/  STL.64 [R1+0x5ef0], R40 ;  /* 0x005ef02801007387 */ /* 0x0081e80000100a00 */
[----:B0-----:R-:W3:Y:S04]  /*861d0*/  LDL.LU R40, [R1+0x8d0] ;  /* 0x0008d00001287983 */ /* 0x001ee80000300800 */
[----:B------:R-:W3:Y:S04]  /*861e0*/  LDL.LU R41, [R1+0x8d4] ;  /* 0x0008d40001297983 */ /* 0x000ee80000300800 */
[----:B------:R-:W3:Y:S04]  /*861f0*/  LDL.LU R42, [R1+0x8d8] ;  /* 0x0008d800012a7983 */ /* 0x000ee80000300800 */
[----:B------:R-:W3:Y:S04]  /*86200*/  LDL.LU R43, [R1+0x8dc] ;  /* 0x0008dc00012b7983 */ /* 0x000ee80000300800 */
[----:B------:R-:W3:Y:S04]  /*86210*/  LDL.64 R6, [R1+0xf8] ;  /* 0x0000f80001067983 */ /* 0x000ee80000100a00 */
[----:B--2---:R0:W-:Y:S01]  /*86220*/  STL.64 [R1+0x5ee0], R26 ;  /* 0x005ee01a01007387 */ /* 0x0041e20000100a00 */
[----:B------:R-:W-:-:S03]  /*86230*/  IMAD.MOV.U32 R35, RZ, RZ, R19 ;  /* 0x000000ffff237224 */ /* 0x000fc600078e0013 */
[----:B0-----:R-:W2:Y:S04]  /*86240*/  LDL.64 R26, [R1+0xe8] ;  /* 0x0000e800011a7983 */ /* 0x001ea80000100a00 */
[----:B------:R-:W4:Y:S04]  /*86250*/  LDL.LU R32, [R1+0x870] ;  /* 0x0008700001207983 */ /* 0x000f280000300800 */
[----:B------:R-:W4:Y:S04]  /*86260*/  LDL.LU R33, [R1+0x874] ;  /* 0x0008740001217983 */ /* 0x000f280000300800 */
[----:B------:R-:W4:Y:S04]  /*86270*/  LDL.LU R34, [R1+0x878] ;  /* 0x0008780001227983 */ /* 0x000f280000300800 */
[----:B------:R-:W4:Y:S04]  /*86280*/  LDL.LU R19, [R1+0x5f08] ;  /* 0x005f080001137983 */ /* 0x000f280000300800 */
[----:B------:R-:W4:Y:S04]  /*86290*/  LDL R14, [R1+0xa8] ;  /* 0x0000a800010e7983 */ /* 0x000f280000100800 */
[----:B------:R-:W4:Y:S04]  /*862a0*/  LDL R15, [R1+0xac] ;  /* 0x0000ac00010f7983 */ /* 0x000f280000100800 */
        /* <DEDUP_REMOVED lines=8> */
[----:B------:R-:W4:Y:S01]  /*86330*/  LDL.64 R54, [R1+0xb8] ;  /* 0x0000b80001367983 */ /* 0x000f220000100a00 */
        /* <DEDUP_REMOVED lines=8> */
[----:B------:R-:W4:Y:S04]  /*863c0*/  LDL.64 R30, [R1+0x98] ;  /* 0x00009800011e7983 */ /* 0x000f280000100a00 */
[----:B------:R-:W4:Y:S04]  /*863d0*/  LDL.LU R3, [R1+0x5f04] ;  /* 0x005f040001037983 */ /* 0x000f280000300800 */
[----:B------:R-:W4:Y:S04]  /*863e0*/  LDL.LU R60, [R1+0x5f00] ;  /* 0x005f0000013c7983 */ /* 0x000f280000300800 */
[----:B------:R-:W4:Y:S04]  /*863f0*/  LDL.LU R22, [R1+0x868] ;  /* 0x0008680001167983 */ /* 0x000f280000300800 */
[----:B------:R-:W4:Y:S04]  /*86400*/  LDL.LU R23, [R1+0x86c] ;  /* 0x00086c0001177983 */ /* 0x000f280000300800 */
[----:B------:R-:W-:Y:S04]  /*86410*/  STL.64 [R1+0x5e50], R38 ;  /* 0x005e502601007387 */ /* 0x000fe80000100a00 */
[----:B------:R0:W-:Y:S04]  /*86420*/  STL.64 [R1+0x5e48], R36 ;  /* 0x005e482401007387 */ /* 0x0001e80000100a00 */
[----:B0-----:R-:W4:Y:S04]  /*86430*/  LDL.LU R36, [R1+0x890] ;  /* 0x0008900001247983 */ /* 0x001f280000300800 */
[----:B------:R-:W4:Y:S01]  /*86440*/  LDL.LU R37, [R1+0x894] ;  /* 0x0008940001257983 */ /* 0x000f220000300800 */
[----:B---3--:R-:W-:-:S15]  /*86450*/  HMMA.16816.F32.BF16 R40, R44, R6, R40 ;  /* 0x000000062c28723c */ /* 0x008fde0000041828 */
[----:B------:R-:W-:-:S08]  /*86460*/  NOP ;  /* 0x0000000000007918 */ /* 0x000fd00000000000 */
[----:B------:R-:W-:Y:S04]  /*86470*/  STL.64 [R1+0x8d0], R40 ;  /* 0x0008d02801007387 */ /* 0x000fe80000100a00 */
[----:B------:R0:W-:Y:S04]  /*86480*/  STL.64 [R1+0x8d8], R42 ;  /* 0x0008d82a01007387 */ /* 0x0001e80000100a00 */
[----:B0-----:R-:W3:Y:S04]  /*86490*/  LDL.LU.64 R42, [R1+0x5ef8] ;  /* 0x005ef800012a7983 */ /* 0x001ee80000300a00 */
[----:B------:R-:W3:Y:S01]  /*864a0*/  LDL.LU.64 R40, [R1+0x5ef0] ;  /* 0x005ef00001287983 */ /* 0x000ee20000300a00 */
[----:B------:R-:W-:-:S03]  /*864b0*/  IMAD.MOV.U32 R0, RZ, RZ, R7 ;  /* 0x000000ffff007224 */ /* 0x000fc600078e0007 */
[----:B------:R-:W4:Y:S01]  /*864c0*/  LDL.LU.64 R6, [R1+0x5ee8] ;  /* 0x005ee80001067983 */ /* 0x000f220000300a00 */
[----:B--2---:R-:W-:Y:S02]  /*864d0*/  IMAD.MOV.U32 R4, RZ, RZ, R26 ;  /* 0x000000ffff047224 */ /* 0x004fe400078e001a */
[----:B------:R-:W-:Y:S01]  /*864e0*/  IMAD.MOV.U32 R2, RZ, RZ, R27 ;  /* 0x000000ffff027224 */ /* 0x000fe200078e001b */
[----:B---3--:R-:W-:Y:S01]  /*864f0*/  HMMA.16816.F32.BF16 R40, R44, R26, R40 ;  /* 0x0000001a2c28723c */ /* 0x008fe20000041828 */
[----:B------:R-:W2:-:S15]  /*86500*/  LDL.LU.64 R26, [R1+0x5ee0] ;  /* 0x005ee000011a7983 */ /* 0x000e9e0000300a00 */
[----:B------:R-:W-:-:S07]  /*86510*/  NOP ;  /* 0x0000000000007918 */ /* 0x000fce0000000000 */
[----:B------:R0:W-:Y:S04]  /*86520*/  STL.64 [R1+0x8c0], R40 ;  /* 0x0008c02801007387 */ /* 0x0001e80000100a00 */
[----:B0-----:R-:W3:Y:S04]  /*86530*/  LDL.LU.64 R40, [R1+0x5ed8] ;  /* 0x005ed80001287983 */ /* 0x001ee80000300a00 */
[----:B----4-:R0:W-:Y:S04]  /*86540*/  STL.64 [R1+0x5e60], R6 ;  /* 0x005e600601007387 */ /* 0x0101e80000100a00 */
[----:B------:R-:W-:Y:S04]  /*86550*/  STL [R1+0x5e58], R4 ;  /* 0x005e580401007387 */ /* 0x000fe80000100800 */
[----:B0-----:R-:W4:Y:S01]  /*86560*/  LDL.64 R6, [R1+0xc8] ;  /* 0x0000c80001067983 */ /* 0x001f220000100a00 */
[----:B------:R-:W-:Y:S01]  /*86570*/  HMMA.16816.F32.BF16 R8, R44, R58, R8 ;  /* 0x0000003a2c08723c */ /* 0x000fe20000041808 */
[----:B------:R-:W-:Y:S01]  /*86580*/  MOV R39, R3 ;  /* 0x0000000300277202 */ /* 0x000fe20000000f00 */
[----:B------:R-:W-:-:S02]  /*86590*/  IMAD.MOV.U32 R38, RZ, RZ, R60 ;  /* 0x000000ffff267224 */ /* 0x000fc400078e003c */
[----:B------:R-:W-:Y:S02]  /*865a0*/  IMAD.MOV.U32 R3, RZ, RZ, R43 ;  /* 0x000000ffff037224 */ /* 0x000fe400078e002b */
[----:B------:R-:W-:-:S03]  /*865b0*/  IMAD.MOV.U32 R60, RZ, RZ, R42 ;  /* 0x000000ffff3c7224 */ /* 0x000fc600078e002a */
[----:B------:R0:W-:Y:S01]  /*865c0*/  STL [R1+0x5a64], R3 ;  /* 0x005a640301007387 */ /* 0x0001e20000100800 */
[----:B------:R-:W-:-:S03]  /*865d0*/  IMAD.MOV.U32 R42, RZ, RZ, R58 ;  /* 0x000000ffff2a7224 */ /* 0x000fc600078e003a */
[----:B------:R-:W-:Y:S01]  /*865e0*/  STL [R1+0x58c8], R60 ;  /* 0x0058c83c01007387 */ /* 0x000fe20000100800 */
[----:B0-----:R-:W-:-:S09]  /*865f0*/  IMAD.MOV.U32 R3, RZ, RZ, R59 ;  /* 0x000000ffff037224 */ /* 0x001fd200078e003b */
[----:B------:R0:W-:Y:S04]  /*86600*/  STL.64 [R1+0x8b0], R8 ;  /* 0x0008b00801007387 */ /* 0x0001e80000100a00 */
[----:B------:R-:W-:Y:S04]  /*86610*/  STL.64 [R1+0x8b8], R10 ;  /* 0x0008b80a01007387 */ /* 0x000fe80000100a00 */
[----:B0-----:R-:W2:Y:S04]  /*86620*/  LDL.LU.64 R8, [R1+0x5ed0] ;  /* 0x005ed00001087983 */ /* 0x001ea80000300a00 */
[----:B------:R-:W2:Y:S04]  /*86630*/  LDL.LU.64 R58, [R1+0x5ec8] ;  /* 0x005ec800013a7983 */ /* 0x000ea80000300a00 */
[----:B------:R-:W2:Y:S01]  /*86640*/  LDL.LU R56, [R1+0x5ec4] ;  /* 0x005ec40001387983 */ /* 0x000ea20000300800 */
[----:B----4-:R-:W-:-:S15]  /*86650*/  HMMA.16816.F32.BF16 R16, R44, R6, R16 ;  /* 0x000000062c10723c */ /* 0x010fde0000041810 */
[----:B------:R-:W-:-:S08]  /*86660*/  NOP ;  /* 0x0000000000007918 */ /* 0x000fd00000000000 */
[----:B------:R-:W-:Y:S04]  /*86670*/  STL.64 [R1+0x8a0], R16 ;  /* 0x0008a01001007387 */ /* 0x000fe80000100a00 */
[----:B------:R0:W-:Y:S04]  /*86680*/  STL.64 [R1+0x8a8], R18 ;  /* 0x0008a81201007387 */ /* 0x0001e80000100a00 */
[----:B0-----:R-:W4:Y:S04]  /*86690*/  LDL.LU R18, [R1+0x5ec0] ;  /* 0x005ec00001127983 */ /* 0x001f280000300800 */
[----:B------:R-:W2:Y:S01]  /*866a0*/  LDL.LU.64 R16, [R1+0x5eb8] ;  /* 0x005eb80001107983 */ /* 0x000ea20000300a00 */
[----:B------:R-:W-:-:S02]  /*866b0*/  IMAD.MOV.U32 R19, RZ, RZ, R6 ;  /* 0x000000ffff137224 */ /* 0x000fc400078e0006 */
[----:B------:R-:W-:Y:S02]  /*866c0*/  IMAD.MOV.U32 R43, RZ, RZ, R7 ;  /* 0x000000ffff2b7224 */ /* 0x000fe400078e0007 */
[----:B------:R-:W-:Y:S06]  /*866d0*/  HMMA.16816.F32.BF16 R4, R44, R54, R36 ;  /* 0x000000362c04723c */ /* 0x000fec0000041824 */
[----:B------:R-:W-:Y:S01]  /*866e0*/  IMAD.MOV.U32 R10, RZ, RZ, R54 ;  /* 0x000000ffff0a7224 */ /* 0x000fe200078e0036 */
[----:B------:R-:W-:Y:S01]  /*866f0*/  STL.64 [R1+0x5e80], R42 ;  /* 0x005e802a01007387 */ /* 0x000fe20000100a00 */
[----:B------:R-:W-:-:S03]  /*86700*/  IMAD.MOV.U32 R11, RZ, RZ, R55 ;  /* 0x000000ffff0b7224 */ /* 0x000fc600078e0037 */
[----:B---3--:R-:W-:Y:S01]  /*86710*/  STL.64 [R1+0x5e78], R40 ;  /* 0x005e782801007387 */ /* 0x008fe20000100a00 */
[----:B------:R-:W-:-:S03]  /*86720*/  IMAD.MOV.U32 R57, RZ, RZ, R31 ;  /* 0x000000ffff397224 */ /* 0x000fc600078e001f */
[----:B----4-:R-:W-:Y:S04]  /*86730*/  STL.64 [R1+0x5e70], R18 ;  /* 0x005e701201007387 */ /* 0x010fe80000100a00 */
[----:B--2---:R-:W-:Y:S04]  /*86740*/  STL.64 [R1+0x5e68], R16 ;  /* 0x005e681001007387 */ /* 0x004fe80000100a00 */
[----:B------:R-:W-:Y:S04]  /*86750*/  STL.64 [R1+0x890], R4 ;  /* 0x0008900401007387 */ /* 0x000fe80000100a00 */
[----:B------:R0:W-:Y:S04]  /*86760*/  STL.64 [R1+0x898], R6 ;  /* 0x0008980601007387 */ /* 0x0001e80000100a00 */
[----:B------:R-:W-:Y:S04]  /*86770*/  STL.64 [R1+0x5e90], R10 ;  /* 0x005e900a01007387 */ /* 0x000fe80000100a00 */
[----:B------:R1:W-:Y:S01]  /*86780*/  STL.64 [R1+0x5e88], R8 ;  /* 0x005e880801007387 */ /* 0x0003e20000100a00 */
[C---:B0-----:R-:W-:Y:S06]  /*86790*/  HMMA.16816.F32.BF16 R4, R44.reuse, R30, R32 ;  /* 0x0000001e2c04723c */ /* 0x041fec0000041820 */
[----:B-1----:R-:W-:-:S15]  /*867a0*/  HMMA.16816.F32.BF16 R8, R44, R14, R48 ;  /* 0x0000000e2c08723c */ /* 0x002fde0000041830 */
[----:B------:R-:W-:-:S08]  /*867b0*/  NOP ;  /* 0x0000000000007918 */ /* 0x000fd00000000000 */
[----:B------:R-:W-:Y:S04]  /*867c0*/  STL.64 [R1+0x880], R8 ;  /* 0x0008800801007387 */ /* 0x000fe80000100a00 */
[----:B------:R-:W-:Y:S04]  /*867d0*/  STL.64 [R1+0x888], R10 ;  /* 0x0008880a01007387 */ /* 0x000fe80000100a00 */
[----:B------:R-:W-:Y:S04]  /*867e0*/  STL [R1+0x5ce8], R57 ;  /* 0x005ce83901007387 */ /* 0x000fe80000100800 */
[----:B------:R-:W-:Y:S04]  /*867f0*/  STL.64 [R1+0x870], R4 ;  /* 0x0008700401007387 */ /* 0x000fe80000100a00 */
[----:B------:R0:W-:Y:S02]  /*86800*/  STL.64 [R1+0x878], R6 ;  /* 0x0008780601007387 */ /* 0x0001e40000100a00 */
[----:B0-----:R-:W-:Y:S02]  /*86810*/  HMMA.16816.F32.BF16 R4, R44, R26, R20 ;  /* 0x0000001a2c04723c */ /* 0x001fe40000041814 */
[----:B------:R-:W2:-:S15]  /*86820*/  LDL R26, [R1+0x38] ;  /* 0x00003800011a7983 */ /* 0x000e9e0000100800 */
[----:B------:R-:W-:-:S06]  /*86830*/  NOP ;  /* 0x0000000000007918 */ /* 0x000fcc0000000000 */
[----:B------:R-:W-:Y:S04]  /*86840*/  STL.64 [R1+0x860], R4 ;  /* 0x0008600401007387 */ /* 0x000fe80000100a00 */
[----:B------:R-:W-:Y:S04]  /*86850*/  STL.64 [R1+0x868], R6 ;  /* 0x0008680601007387 */ /* 0x000fe80000100a00 */
[----:B------:R-:W2:Y:S04]  /*86860*/  LDL R27, [R1+0x3c] ;  /* 0x00003c00011b7983 */ /* 0x000ea80000100800 */
[----:B------:R-:W3:Y:S04]  /*86870*/  LDL.LU R32, [R1+0x850] ;  /* 0x0008500001207983 */ /* 0x000ee80000300800 */
[----:B------:R-:W3:Y:S04]  /*86880*/  LDL.LU R33, [R1+0x854] ;  /* 0x0008540001217983 */ /* 0x000ee80000300800 */
[----:B------:R-:W3:Y:S04]  /*86890*/  LDL.LU R34, [R1+0x858] ;  /* 0x0008580001227983 */ /* 0x000ee80000300800 */
[----:B------:R-:W3:Y:S04]  /*868a0*/  LDL.LU R35, [R1+0x85c] ;  /* 0x00085c0001237983 */ /* 0x000ee80000300800 */
[----:B------:R-:W3:Y:S04]  /*868b0*/  LDL.64 R22, [R1+0x78] ;  /* 0x0000780001167983 */ /* 0x000ee80000100a00 */
[----:B--2---:R0:W-:Y:S04]  /*868c0*/  STL.64 [R1+0x5e98], R26 ;  /* 0x005e981a01007387 */ /* 0x0041e80000100a00 */
[----:B------:R-:W2:Y:S04]  /*868d0*/  LDL.LU R24, [R1+0x830] ;  /* 0x0008300001187983 */ /* 0x000ea80000300800 */
[----:B------:R-:W2:Y:S04]  /*868e0*/  LDL.LU R25, [R1+0x834] ;  /* 0x0008340001197983 */ /* 0x000ea80000300800 */
[----:B0-----:R-:W4:Y:S04]  /*868f0*/  LDL.LU R26, [R1+0x838] ;  /* 0x00083800011a7983 */ /* 0x001f280000300800 */
[----:B------:R-:W4:Y:S04]  /*86900*/  LDL.LU R27, [R1+0x83c] ;  /* 0x00083c00011b7983 */ /* 0x000f280000300800 */
[----:B----4-:R0:W-:Y:S04]  /*86910*/  STL.64 [R1+0x5ea8], R26 ;  /* 0x005ea81a01007387 */ /* 0x0101e80000100a00 */
[----:B--2---:R-:W-:Y:S04]  /*86920*/  STL.64 [R1+0x5ea0], R24 ;  /* 0x005ea01801007387 */ /* 0x004fe80000100a00 */
[----:B------:R-:W2:Y:S04]  /*86930*/  LDL.64 R30, [R1+0x58] ;  /* 0x00005800011e7983 */ /* 0x000ea80000100a00 */
[----:B0-----:R-:W4:Y:S04]  /*86940*/  LDL R26, [R1+0x68] ;  /* 0x00006800011a7983 */ /* 0x001f280000100800 */
[----:B------:R-:W4:Y:S01]  /*86950*/  LDL R27, [R1+0x6c] ;  /* 0x00006c00011b7983 */ /* 0x000f220000100800 */
[----:B---3--:R-:W-:Y:S03]  /*86960*/  HMMA.16816.F32.BF16 R12, R44, R22, R32 ;  /* 0x000000162c0c723c */ /* 0x008fe60000041820 */
[----:B--2---:R0:W-:Y:S04]  /*86970*/  STL.64 [R1+0x5eb0], R30 ;  /* 0x005eb01e01007387 */ /* 0x0041e80000100a00 */
[----:B------:R-:W4:Y:S04]  /*86980*/  LDL.LU R28, [R1+0x840] ;  /* 0x00084000011c7983 */ /* 0x000f280000300800 */
[----:B------:R-:W4:Y:S04]  /*86990*/  LDL.LU R29, [R1+0x844] ;  /* 0x00084400011d7983 */ /* 0x000f280000300800 */
[----:B0-----:R-:W4:Y:S04]  /*869a0*/  LDL.LU R30, [R1+0x848] ;  /* 0x00084800011e7983 */ /* 0x001f280000300800 */
[----:B------:R-:W4:Y:S04]  /*869b0*/  LDL.LU R31, [R1+0x84c] ;  /* 0x00084c00011f7983 */ /* 0x000f280000300800 */
[----:B------:R-:W2:Y:S04]  /*869c0*/  LDL.LU R16, [R1+0x810] ;  /* 0x0008100001107983 */ /* 0x000ea80000300800 */
[----:B------:R-:W2:Y:S04]  /*869d0*/  LDL.LU R17, [R1+0x814] ;  /* 0x0008140001117983 */ /* 0x000ea80000300800 */
[----:B------:R-:W2:Y:S04]  /*869e0*/  LDL.LU R18, [R1+0x818] ;  /* 0x0008180001127983 */ /* 0x000ea80000300800 */
[----:B------:R-:W2:Y:S04]  /*869f0*/  LDL.LU R19, [R1+0x81c] ;  /* 0x00081c0001137983 */ /* 0x000ea80000300800 */
[----:B------:R-:W3:Y:S04]  /*86a00*/  LDL R42, [R1+0x48] ;  /* 0x00004800012a7983 */ /* 0x000ee80000100800 */
[----:B------:R-:W3:Y:S04]  /*86a10*/  LDL R43, [R1+0x4c] ;  /* 0x00004c00012b7983 */ /* 0x000ee80000100800 */
[----:B------:R-:W3:Y:S04]  /*86a20*/  LDL.LU R8, [R1+0x820] ;  /* 0x0008200001087983 */ /* 0x000ee80000300800 */
[----:B------:R-:W3:Y:S04]  /*86a30*/  LDL.LU R9, [R1+0x824] ;  /* 0x0008240001097983 */ /* 0x000ee80000300800 */
[----:B------:R-:W3:Y:S04]  /*86a40*/  LDL.LU R10, [R1+0x828] ;  /* 0x00082800010a7983 */ /* 0x000ee80000300800 */
[----:B------:R-:W3:Y:S04]  /*86a50*/  LDL.LU R11, [R1+0x82c] ;  /* 0x00082c00010b7983 */ /* 0x000ee80000300800 */
[----:B------:R-:W2:Y:S04]  /*86a60*/  LDL.LU R4, [R1+0x800] ;  /* 0x0008000001047983 */ /* 0x000ea80000300800 */
[----:B------:R-:W2:Y:S04]  /*86a70*/  LDL.LU R5, [R1+0x804] ;  /* 0x0008040001057983 */ /* 0x000ea80000300800 */
[----:B------:R-:W2:Y:S04]  /*86a80*/  LDL.LU R6, [R1+0x808] ;  /* 0x0008080001067983 */ /* 0x000ea80000300800 */
[----:B------:R-:W2:Y:S04]  /*86a90*/  LDL.LU R7, [R1+0x80c] ;  /* 0x00080c0001077983 */ /* 0x000ea80000300800 */
[----:B------:R-:W2:Y:S04]  /*86aa0*/  LDL.64 R38, [R1+0x28] ;  /* 0x0000280001267983 */ /* 0x000ea80000100a00 */
[----:B------:R-:W2:Y:S04]  /*86ab0*/  LDL.LU R48, [R1+0x7e0] ;  /* 0x0007e00001307983 */ /* 0x000ea80000300800 */
[----:B------:R-:W-:Y:S04]  /*86ac0*/  STL.64 [R1+0x850], R12 ;  /* 0x0008500c01007387 */ /* 0x000fe80000100a00 */
[----:B------:R0:W-:Y:S04]  /*86ad0*/  STL.64 [R1+0x858], R14 ;  /* 0x0008580e01007387 */ /* 0x0001e80000100a00 */
[----:B------:R-:W2:Y:S04]  /*86ae0*/  LDL.LU R49, [R1+0x7e4] ;  /* 0x0007e40001317983 */ /* 0x000ea80000300800 */
[----:B------:R-:W2:Y:S04]  /*86af0*/  LDL.LU R50, [R1+0x7e8] ;  /* 0x0007e80001327983 */ /* 0x000ea80000300800 */
[----:B------:R-:W2:Y:S04]  /*86b00*/  LDL.LU R51, [R1+0x7ec] ;  /* 0x0007ec0001337983 */ /* 0x000ea80000300800 */
[----:B------:R-:W2:Y:S01]  /*86b10*/  LDL.LU R52, [R1+0x7f0] ;  /* 0x0007f00001347983 */ /* 0x000ea20000300800 */
[----:B------:R-:W-:-:S03]  /*86b20*/  IMAD.MOV.U32 R57, RZ, RZ, R23 ;  /* 0x000000ffff397224 */ /* 0x000fc600078e0017 */
[----:B------:R-:W2:Y:S04]  /*86b30*/  LDL.LU R53, [R1+0x7f4] ;  /* 0x0007f40001357983 */ /* 0x000ea80000300800 */
[----:B------:R-:W2:Y:S04]  /*86b40*/  LDL.LU R54, [R1+0x7f8] ;  /* 0x0007f80001367983 */ /* 0x000ea80000300800 */
[----:B------:R-:W2:Y:S04]  /*86b50*/  LDL.LU R55, [R1+0x7fc] ;  /* 0x0007fc0001377983 */ /* 0x000ea80000300800 */
[----:B0-----:R-:W2:Y:S04]  /*86b60*/  LDL.64 R14, [R1+0x18] ;  /* 0x00001800010e7983 */ /* 0x001ea80000100a00 */
[----:B------:R-:W2:Y:S04]  /*86b70*/  LDL.64 R34, [R1+0x8] ;  /* 0x0000080001227983 */ /* 0x000ea80000100a00 */
[----:B------:R-:W2:Y:S04]  /*86b80*/  LDL.LU R20, [R1+0x7d0] ;  /* 0x0007d00001147983 */ /* 0x000ea80000300800 */
[----:B------:R-:W2:Y:S04]  /*86b90*/  LDL.LU R21, [R1+0x7d4] ;  /* 0x0007d40001157983 */ /* 0x000ea80000300800 */
[----:B------:R-:W2:Y:S04]  /*86ba0*/  LDL.LU R22, [R1+0x7d8] ;  /* 0x0007d80001167983 */ /* 0x000ea80000300800 */
[----:B------:R-:W2:Y:S04]  /*86bb0*/  LDL.LU R23, [R1+0x7dc] ;  /* 0x0007dc0001177983 */ /* 0x000ea80000300800 */
[----:B------:R-:W-:Y:S01]  /*86bc0*/  STL [R1+0x5cec], R57 ;  /* 0x005cec3901007387 */ /* 0x000fe20000100800 */
[----:B----4-:R-:W-:Y:S03]  /*86bd0*/  HMMA.16816.F32.BF16 R24, R44, R26, R28 ;  /* 0x0000001a2c18723c */ /* 0x010fe6000004181c */
[----:B------:R-:W4:-:S15]  /*86be0*/  LDL.LU.64 R30, [R1+0x5eb0] ;  /* 0x005eb000011e7983 */ /* 0x000f1e0000300a00 */
[----:B------:R-:W-:-:S05]  /*86bf0*/  NOP ;  /* 0x0000000000007918 */ /* 0x000fca0000000000 */
[----:B------:R-:W-:Y:S04]  /*86c00*/  STL.64 [R1+0x840], R24 ;  /* 0x0008401801007387 */ /* 0x000fe80000100a00 */
[----:B------:R0:W-:Y:S04]  /*86c10*/  STL.64 [R1+0x848], R26 ;  /* 0x0008481a01007387 */ /* 0x0001e80000100a00 */
[----:B0-----:R-:W4:Y:S04]  /*86c20*/  LDL.LU.64 R26, [R1+0x5ea8] ;  /* 0x005ea800011a7983 */ /* 0x001f280000300a00 */
[----:B------:R-:W4:Y:S02]  /*86c30*/  LDL.LU.64 R24, [R1+0x5ea0] ;  /* 0x005ea00001187983 */ /* 0x000f240000300a00 */
[----:B----4-:R-:W-:-:S15]  /*86c40*/  HMMA.16816.F32.BF16 R24, R44, R30, R24 ;  /* 0x0000001e2c18723c */ /* 0x010fde0000041818 */
[----:B------:R-:W-:-:S08]  /*86c50*/  NOP ;  /* 0x0000000000007918 */ /* 0x000fd00000000000 */
[----:B------:R-:W-:Y:S04]  /*86c60*/  STL.64 [R1+0x830], R24 ;  /* 0x0008301801007387 */ /* 0x000fe80000100a00 */
[----:B------:R0:W-:Y:S04]  /*86c70*/  STL.64 [R1+0x838], R26 ;  /* 0x0008381a01007387 */ /* 0x0001e80000100a00 */
[----:B0-----:R-:W4:Y:S01]  /*86c80*/  LDL.LU.64 R26, [R1+0x5e98] ;  /* 0x005e9800011a7983 */ /* 0x001f220000300a00 */
[----:B---3--:R-:W-:Y:S01]  /*86c90*/  HMMA.16816.F32.BF16 R40, R44, R42, R8 ;  /* 0x0000002a2c28723c */ /* 0x008fe20000041808 */
[----:B------:R-:W-:-:S02]  /*86ca0*/  IMAD.MOV.U32 R57, RZ, RZ, R30 ;  /* 0x000000ffff397224 */ /* 0x000fc400078e001e */
[----:B------:R-:W3:Y:S03]  /*86cb0*/  LDL.LU R28, [R1+0x7c0] ;  /* 0x0007c000011c7983 */ /* 0x000ee60000300800 */
[C---:B--2---:R-:W-:Y:S01]  /*86cc0*/  HMMA.16816.F32.BF16 R4, R44.reuse, R38, R4 ;  /* 0x000000262c04723c */ /* 0x044fe20000041804 */
[----:B------:R-:W3:Y:S04]  /*86cd0*/  LDL.LU R29, [R1+0x7c4] ;  /* 0x0007c400011d7983 */ /* 0x000ee80000300800 */
[----:B------:R-:W3:Y:S04]  /*86ce0*/  LDL.LU R30, [R1+0x7c8] ;  /* 0x0007c800011e7983 */ /* 0x000ee80000300800 */
[----:B------:R-:W3:Y:S04]  /*86cf0*/  LDL.LU R31, [R1+0x7cc] ;  /* 0x0007cc00011f7983 */ /* 0x000ee80000300800 */
[----:B------:R-:W-:Y:S04]  /*86d00*/  STL [R1+0x5cf0], R57 ;  /* 0x005cf03901007387 */ /* 0x000fe80000100800 */
[----:B------:R-:W2:Y:S04]  /*86d10*/  LDL.LU.64 R10, [R1+0x5e90] ;  /* 0x005e9000010a7983 */ /* 0x000ea80000300a00 */
[----:B------:R-:W2:Y:S04]  /*86d20*/  LDL.LU.64 R8, [R1+0x5e88] ;  /* 0x005e880001087983 */ /* 0x000ea80000300a00 */
[----:B------:R-:W-:Y:S04]  /*86d30*/  STL.64 [R1+0x820], R40 ;  /* 0x0008202801007387 */ /* 0x000fe80000100a00 */
[----:B------:R0:W-:Y:S04]  /*86d40*/  STL.64 [R1+0x828], R42 ;  /* 0x0008282a01007387 */ /* 0x0001e80000100a00 */
[----:B0-----:R-:W2:Y:S04]  /*86d50*/  LDL.LU.64 R42, [R1+0x5e80] ;  /* 0x005e8000012a7983 */ /* 0x001ea80000300a00 */
[----:B------:R-:W2:Y:S01]  /*86d60*/  LDL.LU.64 R40, [R1+0x5e78] ;  /* 0x005e780001287983 */ /* 0x000ea20000300a00 */
[----:B----4-:R-:W-:Y:S03]  /*86d70*/  HMMA.16816.F32.BF16 R24, R44, R26, R16 ;  /* 0x0000001a2c18723c */ /* 0x010fe60000041810 */
[----:B------:R-:W4:Y:S04]  /*86d80*/  LDL.LU.64 R18, [R1+0x5e70] ;  /* 0x005e700001127983 */ /* 0x000f280000300a00 */
[----:B------:R-:W4:-:S15]  /*86d90*/  LDL.LU.64 R16, [R1+0x5e68] ;  /* 0x005e680001107983 */ /* 0x000f1e0000300a00 */
[----:B------:R-:W-:-:S01]  /*86da0*/  NOP ;  /* 0x0000000000007918 */ /* 0x000fc20000000000 */
[----:B------:R0:W-:Y:S04]  /*86db0*/  STL.64 [R1+0x810], R24 ;  /* 0x0008101801007387 */ /* 0x0001e80000100a00 */
[----:B------:R1:W-:Y:S04]  /*86dc0*/  STL.64 [R1+0x818], R26 ;  /* 0x0008181a01007387 */ /* 0x0003e80000100a00 */
[----:B0-----:R-:W2:Y:S04]  /*86dd0*/  LDL.LU R24, [R1+0x7b0] ;  /* 0x0007b00001187983 */ /* 0x001ea80000300800 */
[----:B------:R-:W2:Y:S04]  /*86de0*/  LDL.LU R25, [R1+0x7b4] ;  /* 0x0007b40001197983 */ /* 0x000ea80000300800 */
[----:B-1----:R-:W2:Y:S04]  /*86df0*/  LDL.LU R26, [R1+0x7b8] ;  /* 0x0007b800011a7983 */ /* 0x002ea80000300800 */
[----:B------:R-:W2:Y:S04]  /*86e00*/  LDL.LU R27, [R1+0x7bc] ;  /* 0x0007bc00011b7983 */ /* 0x000ea80000300800 */
[----:B------:R-:W-:Y:S04]  /*86e10*/  STL.64 [R1+0x800], R4 ;  /* 0x0008000401007387 */ /* 0x000fe80000100a00 */
[----:B------:R0:W-:Y:S04]  /*86e20*/  STL.64 [R1+0x808], R6 ;  /* 0x0008080601007387 */ /* 0x0001e80000100a00 */
[----:B0-----:R-:W3:Y:S04]  /*86e30*/  LDL.LU.64 R6, [R1+0x5e60] ;  /* 0x005e600001067983 */ /* 0x001ee80000300a00 */
[----:B------:R-:W4:Y:S01]  /*86e40*/  LDL.LU R4, [R1+0x5e58] ;  /* 0x005e580001047983 */ /* 0x000f220000300800 */
[----:B------:R-:W-:-:S02]  /*86e50*/  IMAD.MOV.U32 R5, RZ, RZ, R39 ;  /* 0x000000ffff057224 */ /* 0x000fc400078e0027 */
[----:B------:R-:W-:Y:S02]  /*86e60*/  IMAD.MOV.U32 R60, RZ, RZ, R38 ;  /* 0x000000ffff3c7224 */ /* 0x000fe400078e0026 */
[----:B------:R-:W2:Y:S04]  /*86e70*/  LDL.LU.64 R38, [R1+0x5e50] ;  /* 0x005e500001267983 */ /* 0x000ea80000300a00 */
[----:B------:R-:W2:Y:S01]  /*86e80*/  LDL.LU.64 R36, [R1+0x5e48] ;  /* 0x005e480001247983 */ /* 0x000ea20000300a00 */
[C---:B------:R-:W-:Y:S06]  /*86e90*/  HMMA.16816.F32.BF16 R52, R44.reuse, R14, R52 ;  /* 0x0000000e2c34723c */ /* 0x040fec0000041834 */
[----:B------:R-:W-:Y:S01]  /*86ea0*/  HMMA.16816.F32.BF16 R48, R44, R34, R48 ;  /* 0x000000222c30723c */ /* 0x000fe20000041830 */
[----:B------:R-:W-:Y:S01]  /*86eb0*/  IMAD.MOV.U32 R61, RZ, RZ, R15 ;  /* 0x000000ffff3d7224 */ /* 0x000fe200078e000f */
[----:B---3--:R0:W-:Y:S04]  /*86ec0*/  STL.64 [R1+0x5d78], R6 ;  /* 0x005d780601007387 */ /* 0x0081e80000100a00 */
[----:B----4-:R1:W-:Y:S01]  /*86ed0*/  STL.64 [R1+0x5d70], R4 ;  /* 0x005d700401007387 */ /* 0x0103e20000100a00 */
[----:B0-----:R-:W-:Y:S01]  /*86ee0*/  IMAD.MOV.U32 R6, RZ, RZ, R58 ;  /* 0x000000ffff067224 */ /* 0x001fe200078e003a */
[----:B------:R-:W-:-:S02]  /*86ef0*/  MOV R7, R59 ;  /* 0x0000003b00077202 */ /* 0x000fc40000000f00 */
[----:B-1----:R-:W3:Y:S04]  /*86f00*/  LDL.LU R4, [R1+0x780] ;  /* 0x0007800001047983 */ /* 0x002ee80000300800 */
[----:B------:R-:W3:Y:S04]  /*86f10*/  LDL.LU R5, [R1+0x784] ;  /* 0x0007840001057983 */ /* 0x000ee80000300800 */
[----:B------:R-:W4:Y:S04]  /*86f20*/  LDL.LU R58, [R1+0x5e44] ;  /* 0x005e4400013a7983 */ /* 0x000f280000300800 */
[----:B------:R-:W4:Y:S04]  /*86f30*/  LDL.LU R59, [R1+0x5e40] ;  /* 0x005e4000013b7983 */ /* 0x000f280000300800 */
[----:B------:R-:W-:Y:S04]  /*86f40*/  STL [R1+0x5cf4], R60 ;  /* 0x005cf43c01007387 */ /* 0x000fe80000100800 */
[----:B------:R-:W-:Y:S04]  /*86f50*/  STL.64 [R1+0x7f0], R52 ;  /* 0x0007f03401007387 */ /* 0x000fe80000100a00 */
[----:B------:R0:W-:Y:S04]  /*86f60*/  STL.64 [R1+0x7f8], R54 ;  /* 0x0007f83601007387 */ /* 0x0001e80000100a00 */
[----:B0-----:R-:W2:Y:S04]  /*86f70*/  LDL.LU.64 R54, [R1+0x5e38] ;  /* 0x005e380001367983 */ /* 0x001ea80000300a00 */
[----:B------:R-:W3:Y:S04]  /*86f80*/  LDL.LU.64 R52, [R1+0x5e30] ;  /* 0x005e300001347983 */ /* 0x000ee80000300a00 */
[----:B------:R-:W3:Y:S04]  /*86f90*/  LDL.LU.64 R14, [R1+0x5e28] ;  /* 0x005e2800010e7983 */ /* 0x000ee80000300a00 */
[----:B------:R-:W3:Y:S04]  /*86fa0*/  LDL.LU.64 R12, [R1+0x5e20] ;  /* 0x005e2000010c7983 */ /* 0x000ee80000300a00 */
[----:B------:R-:W-:Y:S04]  /*86fb0*/  STL.64 [R1+0x7e0], R48 ;  /* 0x0007e03001007387 */ /* 0x000fe80000100a00 */
[----:B------:R0:W-:Y:S04]  /*86fc0*/  STL.64 [R1+0x7e8], R50 ;  /* 0x0007e83201007387 */ /* 0x0001e80000100a00 */
[----:B0-----:R-:W3:Y:S01]  /*86fd0*/  LDL.LU.64 R50, [R1+0x5e18] ;  /* 0x005e180001327983 */ /* 0x001ee20000300a00 */
[----:B------:R-:W-:-:S02]  /*86fe0*/  IMAD.MOV.U32 R60, RZ, RZ, R34 ;  /* 0x000000ffff3c7224 */ /* 0x000fc400078e0022 */
[----:B------:R-:W-:Y:S01]  /*86ff0*/  IMAD.MOV.U32 R57, RZ, RZ, R35 ;  /* 0x000000ffff397224 */ /* 0x000fe200078e0023 */
[----:B------:R-:W3:Y:S04]  /*87000*/  LDL.LU.64 R48, [R1+0x5e10] ;  /* 0x005e100001307983 */ /* 0x000ee80000300a00 */
[----:B------:R-:W3:Y:S04]  /*87010*/  LDL.LU.64 R34, [R1+0x5e08] ;  /* 0x005e080001227983 */ /* 0x000ee80000300a00 */
[----:B------:R-:W3:Y:S01]  /*87020*/  LDL.LU.64 R32, [R1+0x5e00] ;  /* 0x005e000001207983 */ /* 0x000ee20000300a00 */
[----:B----4-:R-:W-:-:S15]  /*87030*/  HMMA.16816.F32.BF16 R20, R44, R58, R20 ;  /* 0x0000003a2c14723c */ /* 0x010fde0000041814 */
[----:B------:R-:W-:-:S08]  /*87040*/  NOP ;  /* 0x0000000000007918 */ /* 0x000fd00000000000 */
[----:B------:R-:W-:Y:S04]  /*87050*/  STL.64 [R1+0x7d0], R20 ;  /* 0x0007d01401007387 */ /* 0x000fe80000100a00 */
[----:B------:R0:W-:Y:S01]  /*87060*/  STL.64 [R1+0x7d8], R22 ;  /* 0x0007d81601007387 */ /* 0x0001e20000100a00 */
[----:B--2---:R-:W-:Y:S03]  /*87070*/  HMMA.16816.F32.BF16 R28, R44, R54, R28 ;  /* 0x000000362c1c723c */ /* 0x004fe6000004181c */
[----:B0-----:R-:W2:Y:S04]  /*87080*/  LDL.LU.64 R22, [R1+0x5df8] ;  /* 0x005df80001167983 */ /* 0x001ea80000300a00 */
[----:B------:R-:W4:Y:S04]  /*87090*/  LDL.LU.64 R20, [R1+0x5df0] ;  /* 0x005df00001147983 */ /* 0x000f280000300a00 */
[----:B------:R3:W-:Y:S04]  /*870a0*/  STL.64 [R1+0x5c28], R58 ;  /* 0x005c283a01007387 */ /* 0x0007e80000100a00 */
[----:B------:R0:W-:Y:S04]  /*870b0*/  STL [R1+0x5c20], R56 ;  /* 0x005c203801007387 */ /* 0x0001e80000100800 */
[----:B------:R1:W-:Y:S01]  /*870c0*/  STL [R1+0x5cf8], R57 ;  /* 0x005cf83901007387 */ /* 0x0003e20000100800 */
[----:B---3--:R-:W-:-:S03]  /*870d0*/  IMAD.MOV.U32 R58, RZ, RZ, R50 ;  /* 0x000000ffff3a7224 */ /* 0x008fc600078e0032 */
[----:B0-----:R-:W3:Y:S01]  /*870e0*/  LDL.LU R56, [R1+0x790] ;  /* 0x0007900001387983 */ /* 0x001ee20000300800 */
[----:B------:R-:W-:-:S03]  /*870f0*/  IMAD.MOV.U32 R59, RZ, RZ, R51 ;  /* 0x000000ffff3b7224 */ /* 0x000fc600078e0033 */
[----:B-1----:R-:W3:Y:S04]  /*87100*/  LDL.LU R57, [R1+0x794] ;  /* 0x0007940001397983 */ /* 0x002ee80000300800 */
[----:B------:R-:W2:Y:S04]  /*87110*/  LDL.LU R50, [R1+0x5dec] ;  /* 0x005dec0001327983 */ /* 0x000ea80000300800 */
[----:B------:R-:W2:Y:S04]  /*87120*/  LDL.LU R51, [R1+0x5de8] ;  /* 0x005de80001337983 */ /* 0x000ea80000300800 */
[----:B------:R-:W-:Y:S04]  /*87130*/  STL.64 [R1+0x7c0], R28 ;  /* 0x0007c01c01007387 */ /* 0x000fe80000100a00 */
[----:B------:R0:W-:Y:S04]  /*87140*/  STL.64 [R1+0x7c8], R30 ;  /* 0x0007c81e01007387 */ /* 0x0001e80000100a00 */
[----:B0-----:R-:W4:Y:S04]  /*87150*/  LDL.LU.64 R30, [R1+0x5de0] ;  /* 0x005de000011e7983 */ /* 0x001f280000300a00 */
[----:B------:R-:W3:Y:S04]  /*87160*/  LDL.LU.64 R28, [R1+0x5dd8] ;  /* 0x005dd800011c7983 */ /* 0x000ee80000300a00 */
[----:B------:R-:W-:Y:S04]  /*87170*/  STL.64 [R1+0x5c18], R54 ;  /* 0x005c183601007387 */ /* 0x000fe80000100a00 */
[----:B------:R0:W-:Y:S02]  /*87180*/  STL.64 [R1+0x5c10], R52 ;  /* 0x005c103401007387 */ /* 0x0001e40000100a00 */
[----:B0-----:R-:W-:-:S02]  /*87190*/  IMAD.MOV.U32 R52, RZ, RZ, R34 ;  /* 0x000000ffff347224 */ /* 0x001fc400078e0022 */
[----:B------:R-:W3:Y:S01]  /*871a0*/  LDL.LU R34, [R1+0x5dd4] ;  /* 0x005dd40001227983 */ /* 0x000ee20000300800 */
[----:B------:R-:W-:-:S03]  /*871b0*/  IMAD.MOV.U32 R53, RZ, RZ, R35 ;  /* 0x000000ffff357224 */ /* 0x000fc600078e0023 */
[----:B------:R-:W3:Y:S01]  /*871c0*/  LDL.LU R35, [R1+0x5dd0] ;  /* 0x005dd00001237983 */ /* 0x000ee20000300800 */
[----:B--2---:R-:W-:Y:S01]  /*871d0*/  HMMA.16816.F32.BF16 R24, R44, R50, R24 ;  /* 0x000000322c18723c */ /* 0x004fe20000041818 */
[----:B----4-:R-:W-:Y:S02]  /*871e0*/  IMAD.MOV.U32 R54, RZ, RZ, R30 ;  /* 0x000000ffff367224 */ /* 0x010fe400078e001e */
[----:B------:R-:W2:Y:S01]  /*871f0*/  LDL.LU R30, [R1+0x5dcc] ;  /* 0x005dcc00011e7983 */ /* 0x000ea20000300800 */
[----:B------:R-:W-:-:S03]  /*87200*/  IMAD.MOV.U32 R55, RZ, RZ, R31 ;  /* 0x000000ffff377224 */ /* 0x000fc600078e001f */
[----:B------:R-:W2:-:S15]  /*87210*/  LDL.LU R31, [R1+0x5dc8] ;  /* 0x005dc800011f7983 */ /* 0x000e9e0000300800 */
[----:B------:R-:W-:-:S01]  /*87220*/  NOP ;  /* 0x0000000000007918 */ /* 0x000fc20000000000 */
[----:B------:R-:W-:Y:S04]  /*87230*/  STL.64 [R1+0x7b0], R24 ;  /* 0x0007b01801007387 */ /* 0x000fe80000100a00 */
[----:B------:R0:W-:Y:S04]  /*87240*/  STL.64 [R1+0x7b8], R26 ;  /* 0x0007b81a01007387 */ /* 0x0001e80000100a00 */
[----:B0-----:R-:W4:Y:S04]  /*87250*/  LDL.LU.64 R26, [R1+0x5dc0] ;  /* 0x005dc000011a7983 */ /* 0x001f280000300a00 */
[----:B------:R-:W4:Y:S04]  /*87260*/  LDL.LU.64 R24, [R1+0x5db8] ;  /* 0x005db80001187983 */ /* 0x000f280000300a00 */
[----:B------:R-:W-:Y:S04]  /*87270*/  STL.64 [R1+0x5c08], R50 ;  /* 0x005c083201007387 */ /* 0x000fe80000100a00 */
[----:B------:R0:W-:Y:S04]  /*87280*/  STL.64 [R1+0x5c00], R48 ;  /* 0x005c003001007387 */ /* 0x0001e80000100a00 */
[----:B---3--:R-:W-:Y:S04]  /*87290*/  STL.64 [R1+0x5bf8], R34 ;  /* 0x005bf82201007387 */ /* 0x008fe80000100a00 */
[----:B------:R2:W-:Y:S01]  /*872a0*/  STL.64 [R1+0x5bf0], R32 ;  /* 0x005bf02001007387 */ /* 0x0005e20000100a00 */
[----:B0-----:R-:W-:-:S15]  /*872b0*/  HMMA.16816.F32.BF16 R48, R44, R34, R52 ;  /* 0x000000222c30723c */ /* 0x001fde0000041834 */
[----:B------:R-:W-:-:S08]  /*872c0*/  NOP ;  /* 0x0000000000007918 */ /* 0x000fd00000000000 */
[----:B------:R0:W-:Y:S04]  /*872d0*/  STL.64 [R1+0x7a0], R48 ;  /* 0x0007a03001007387 */ /* 0x0001e80000100a00 */
[----:B------:R1:W-:Y:S01]  /*872e0*/  STL.64 [R1+0x7a8], R50 ;  /* 0x0007a83201007387 */ /* 0x0003e20000100a00 */
[C---:B--2---:R-:W-:Y:S06]  /*872f0*/  HMMA.16816.F32.BF16 R32, R44.reuse, R30, R56 ;  /* 0x0000001e2c20723c */ /* 0x044fec0000041838 */
[----:B------:R-:W-:Y:S01]  /*87300*/  STL.64 [R1+0x5be8], R30 ;  /* 0x005be81e01007387 */ /* 0x000fe20000100a00 */
[----:B----4-:R-:W-:Y:S03]  /*87310*/  HMMA.16816.F32.BF16 R4, R44, R26, R4 ;  /* 0x0000001a2c04723c */ /* 0x010fe60000041804 */
[----:B------:R-:W-:-:S13]  /*87320*/  STL.64 [R1+0x5be0], R28 ;  /* 0x005be01c01007387 */ /* 0x000fda0000100a00 */
[----:B------:R-:W-:Y:S04]  /*87330*/  STL.64 [R1+0x790], R32 ;  /* 0x0007902001007387 */ /* 0x000fe80000100a00 */
[----:B------:R-:W-:Y:S04]  /*87340*/  STL.64 [R1+0x798], R34 ;  /* 0x0007982201007387 */ /* 0x000fe80000100a00 */
[----:B0-----:R-:W2:Y:S04]  /*87350*/  LDL.LU R48, [R1+0x6b0] ;  /* 0x0006b00001307983 */ /* 0x001ea80000300800 */
[----:B------:R0:W-:Y:S04]  /*87360*/  STL.64 [R1+0x780], R4 ;  /* 0x0007800401007387 */ /* 0x0001e80000100a00 */
[----:B------:R3:W-:Y:S04]  /*87370*/  STL.64 [R1+0x788], R6 ;  /* 0x0007880601007387 */ /* 0x0007e80000100a00 */
[----:B------:R-:W2:Y:S01]  /*87380*/  LDL.LU R49, [R1+0x6b4] ;  /* 0x0006b40001317983 */ /* 0x000ea20000300800 */
[----:B-1----:R-:W-:-:S02]  /*87390*/  IMAD.MOV.U32 R50, RZ, RZ, R15 ;  /* 0x000000ffff327224 */ /* 0x002fc400078e000f */
[----:B------:R-:W-:Y:S01]  /*873a0*/  IMAD.MOV.U32 R51, RZ, RZ, R14 ;  /* 0x000000ffff337224 */ /* 0x000fe200078e000e */
        /* <DEDUP_REMOVED lines=8> */
[----:B---3--:R-:W3:Y:S04]  /*87430*/  LDL.LU R6, [R1+0x758] ;  /* 0x0007580001067983 */ /* 0x008ee80000300800 */
[----:B------:R-:W3:Y:S01]  /*87440*/  LDL.LU R7, [R1+0x75c] ;  /* 0x00075c0001077983 */ /* 0x000ee20000300800 */
[----:B------:R-:W-:-:S03]  /*87450*/  IMAD.MOV.U32 R34, RZ, RZ, R10 ;  /* 0x000000ffff227224 */ /* 0x000fc600078e000a */
[----:B------:R-:W-:Y:S01]  /*87460*/  STL.64 [R1+0x5d08], R50 ;  /* 0x005d083201007387 */ /* 0x000fe20000100a00 */
[----:B------:R-:W-:-:S03]  /*87470*/  IMAD.MOV.U32 R35, RZ, RZ, R11 ;  /* 0x000000ffff237224 */ /* 0x000fc600078e000b */
[----:B--2---:R0:W-:Y:S04]  /*87480*/  STL.64 [R1+0x5d00], R48 ;  /* 0x005d003001007387 */ /* 0x0041e80000100a00 */
[----:B0-----:R-:W2:Y:S04]  /*87490*/  LDL.LU R48, [R1+0x770] ;  /* 0x0007700001307983 */ /* 0x001ea80000300800 */
[----:B------:R-:W2:Y:S04]  /*874a0*/  LDL.LU R49, [R1+0x774] ;  /* 0x0007740001317983 */ /* 0x000ea80000300800 */
[----:B------:R-:W2:Y:S04]  /*874b0*/  LDL.LU R50, [R1+0x778] ;  /* 0x0007780001327983 */ /* 0x000ea80000300800 */
[----:B------:R-:W2:Y:S04]  /*874c0*/  LDL.LU R51, [R1+0x77c] ;  /* 0x00077c0001337983 */ /* 0x000ea80000300800 */
[----:B------:R-:W3:Y:S04]  /*874d0*/  LDL.LU R10, [R1+0x5dac] ;  /* 0x005dac00010a7983 */ /* 0x000ee80000300800 */
[----:B------:R-:W3:Y:S04]  /*874e0*/  LDL.LU R11, [R1+0x5da8] ;  /* 0x005da800010b7983 */ /* 0x000ee80000300800 */
[----:B------:R-:W-:Y:S04]  /*874f0*/  STL.64 [R1+0x5d10], R34 ;  /* 0x005d102201007387 */ /* 0x000fe80000100a00 */
[----:B------:R-:W4:Y:S01]  /*87500*/  LDL.LU R28, [R1+0x6c0] ;  /* 0x0006c000011c7983 */ /* 0x000f220000300800 */
[----:B------:R-:W-:-:S02]  /*87510*/  IMAD.MOV.U32 R30, RZ, RZ, R22 ;  /* 0x000000ffff1e7224 */ /* 0x000fc400078e0016 */
[----:B------:R-:W-:Y:S02]  /*87520*/  IMAD.MOV.U32 R31, RZ, RZ, R23 ;  /* 0x000000ffff1f7224 */ /* 0x000fe400078e0017 */
[----:B------:R-:W-:Y:S02]  /*87530*/  IMAD.MOV.U32 R29, RZ, RZ, R18 ;  /* 0x000000ffff1d7224 */ /* 0x000fe400078e0012 */
[----:B------:R-:W3:Y:S04]  /*87540*/  LDL.LU R18, [R1+0x5da4] ;  /* 0x005da40001127983 */ /* 0x000ee80000300800 */
[----:B------:R-:W2:Y:S04]  /*87550*/  LDL.LU R22, [R1+0x5da0] ;  /* 0x005da00001167983 */ /* 0x000ea80000300800 */
[----:B------:R-:W2:Y:S04]  /*87560*/  LDL.LU R23, [R1+0x5d9c] ;  /* 0x005d9c0001177983 */ /* 0x000ea80000300800 */
[----:B------:R-:W-:Y:S04]  /*87570*/  STL.64 [R1+0x5d20], R30 ;  /* 0x005d201e01007387 */ /* 0x000fe80000100a00 */
[----:B----4-:R-:W-:Y:S04]  /*87580*/  STL.64 [R1+0x5d18], R28 ;  /* 0x005d181c01007387 */ /* 0x010fe80000100a00 */
[----:B------:R-:W4:Y:S04]  /*87590*/  LDL.64 R54, [R1+0xa8] ;  /* 0x0000a80001367983 */ /* 0x000f280000100a00 */
[----:B----4-:R-:W-:Y:S04]  /*875a0*/  STL.64 [R1+0x5d28], R54 ;  /* 0x005d283601007387 */ /* 0x010fe80000100a00 */
[----:B------:R0:W-:Y:S04]  /*875b0*/  STL.64 [R1+0x5c38], R26 ;  /* 0x005c381a01007387 */ /* 0x0001e80000100a00 */
[----:B------:R-:W-:Y:S01]  /*875c0*/  STL.64 [R1+0x5c30], R24 ;  /* 0x005c301801007387 */ /* 0x000fe20000100a00 */
[----:B0-----:R-:W-:Y:S01]  /*875d0*/  IMAD.MOV.U32 R26, RZ, RZ, R19 ;  /* 0x000000ffff1a7224 */ /* 0x001fe200078e0013 */
[----:B------:R-:W-:-:S02]  /*875e0*/  MOV R27, R43 ;  /* 0x0000002b001b7202 */ /* 0x000fc40000000f00 */
[----:B------:R-:W4:Y:S04]  /*875f0*/  LDL.LU R19, [R1+0x5d98] ;  /* 0x005d980001137983 */ /* 0x000f280000300800 */
[----:B------:R2:W-:Y:S02]  /*87600*/  STL.64 [R1+0x5d30], R26 ;  /* 0x005d301a01007387 */ /* 0x0005e40000100a00 */
[----:B--2---:R-:W-:Y:S06]  /*87610*/  HMMA.16816.F32.BF16 R24, R44, R22, R48 ;  /* 0x000000162c18723c */ /* 0x004fec0000041830 */
[----:B------:R0:W-:Y:S04]  /*87620*/  STL.64 [R1+0x5c48], R22 ;  /* 0x005c481601007387 */ /* 0x0001e80000100a00 */
[----:B------:R3:W-:Y:S01]  /*87630*/  STL.64 [R1+0x5c40], R20 ;  /* 0x005c401401007387 */ /* 0x0007e20000100a00 */
[----:B0-----:R-:W-:-:S02]  /*87640*/  IMAD.MOV.U32 R22, RZ, RZ, R14 ;  /* 0x000000ffff167224 */ /* 0x001fc400078e000e */
[----:B---3--:R-:W-:Y:S02]  /*87650*/  IMAD.MOV.U32 R20, RZ, RZ, R11 ;  /* 0x000000ffff147224 */ /* 0x008fe400078e000b */
[----:B------:R-:W-:-:S08]  /*87660*/  IMAD.MOV.U32 R21, RZ, RZ, R10 ;  /* 0x000000ffff157224 */ /* 0x000fd000078e000a */
[----:B------:R-:W-:Y:S01]  /*87670*/  STL.64 [R1+0x770], R24 ;  /* 0x0007701801007387 */ /* 0x000fe20000100a00 */
[----:B------:R-:W-:-:S03]  /*87680*/  IMAD.MOV.U32 R23, RZ, RZ, R15 ;  /* 0x000000ffff177224 */ /* 0x000fc600078e000f */
[----:B------:R-:W-:Y:S04]  /*87690*/  STL.64 [R1+0x778], R26 ;  /* 0x0007781a01007387 */ /* 0x000fe80000100a00 */
[----:B------:R-:W2:Y:S04]  /*876a0*/  LDL.LU R11, [R1+0x5d94] ;  /* 0x005d9400010b7983 */ /* 0x000ea80000300800 */
[----:B------:R-:W3:Y:S04]  /*876b0*/  LDL.LU R10, [R1+0x5d90] ;  /* 0x005d9000010a7983 */ /* 0x000ee80000300800 */
[----:B------:R-:W2:Y:S04]  /*876c0*/  LDL.LU R14, [R1+0x5d8c] ;  /* 0x005d8c00010e7983 */ /* 0x000ea80000300800 */
[----:B------:R-:W2:Y:S04]  /*876d0*/  LDL.LU R15, [R1+0x5d88] ;  /* 0x005d8800010f7983 */ /* 0x000ea80000300800 */
[----:B------:R-:W-:Y:S04]  /*876e0*/  STL.64 [R1+0x5d40], R22 ;  /* 0x005d401601007387 */ /* 0x000fe80000100a00 */
[----:B------:R4:W-:Y:S01]  /*876f0*/  STL.64 [R1+0x5d38], R20 ;  /* 0x005d381401007387 */ /* 0x0009e20000100a00 */
[----:B------:R-:W-:-:S02]  /*87700*/  IMAD.MOV.U32 R50, RZ, RZ, R39 ;  /* 0x000000ffff327224 */ /* 0x000fc400078e0027 */
[----:B------:R-:W-:Y:S02]  /*87710*/  IMAD.MOV.U32 R51, RZ, RZ, R38 ;  /* 0x000000ffff337224 */ /* 0x000fe400078e0026 */
[----:B------:R-:W-:Y:S02]  /*87720*/  IMAD.MOV.U32 R31, RZ, RZ, R36 ;  /* 0x000000ffff1f7224 */ /* 0x000fe400078e0024 */
[----:B------:R-:W-:Y:S01]  /*87730*/  IMAD.MOV.U32 R30, RZ, RZ, R37 ;  /* 0x000000ffff1e7224 */ /* 0x000fe200078e0025 */
[----:B----4-:R-:W-:Y:S06]  /*87740*/  HMMA.16816.F32.BF16 R20, R44, R18, R56 ;  /* 0x000000122c14723c */ /* 0x010fec0000041838 */
[----:B------:R0:W-:Y:S04]  /*87750*/  STL.64 [R1+0x5c58], R18 ;  /* 0x005c581201007387 */ /* 0x0001e80000100a00 */
[----:B------:R-:W-:Y:S01]  /*87760*/  STL.64 [R1+0x5c50], R16 ;  /* 0x005c501001007387 */ /* 0x000fe20000100a00 */
[----:B0-----:R-:W-:-:S02]  /*87770*/  IMAD.MOV.U32 R18, RZ, RZ, R42 ;  /* 0x000000ffff127224 */ /* 0x001fc400078e002a */
[----:B------:R-:W-:-:S10]  /*87780*/  IMAD.MOV.U32 R19, RZ, RZ, R3 ;  /* 0x000000ffff137224 */ /* 0x000fd400078e0003 */
[----:B------:R-:W-:Y:S04]  /*87790*/  STL.64 [R1+0x760], R20 ;  /* 0x0007601401007387 */ /* 0x000fe80000100a00 */
[----:B------:R-:W-:Y:S04]  /*877a0*/  STL.64 [R1+0x768], R22 ;  /* 0x0007681601007387 */ /* 0x000fe80000100a00 */
[----:B------:R-:W-:Y:S01]  /*877b0*/  STL.64 [R1+0x5d58], R18 ;  /* 0x005d581201007387 */ /* 0x000fe20000100a00 */
[----:B--2---:R-:W-:-:S15]  /*877c0*/  HMMA.16816.F32.BF16 R4, R44, R14, R4 ;  /* 0x0000000e2c04723c */ /* 0x004fde0000041804 */
[----:B------:R-:W-:-:S08]  /*877d0*/  NOP ;  /* 0x0000000000007918 */ /* 0x000fd00000000000 */
[----:B------:R0:W-:Y:S04]  /*877e0*/  STL.64 [R1+0x750], R4 ;  /* 0x0007500401007387 */ /* 0x0001e80000100a00 */
[----:B------:R1:W-:Y:S04]  /*877f0*/  STL.64 [R1+0x758], R6 ;  /* 0x0007580601007387 */ /* 0x0003e80000100a00 */
[----:B------:R2:W-:Y:S04]  /*87800*/  STL.64 [R1+0x5d68], R50 ;  /* 0x005d683201007387 */ /* 0x0005e80000100a00 */
        /* <DEDUP_REMOVED lines=14> */
[----:B--2---:R-:W2:Y:S04]  /*878f0*/  LDL.LU R50, [R1+0x738] ;  /* 0x0007380001327983 */ /* 0x004ea80000300800 */
[----:B------:R-:W2:Y:S04]  /*87900*/  LDL.LU R51, [R1+0x73c] ;  /* 0x00073c0001337983 */ /* 0x000ea80000300800 */
[----:B------:R-:W2:Y:S04]  /*87910*/  LDL.64 R42, [R1+0x168] ;  /* 0x00016800012a7983 */ /* 0x000ea80000100a00 */
        /* <DEDUP_REMOVED lines=10> */
[----:B---3--:R-:W-:-:S03]  /*879c0*/  IMAD.MOV.U32 R58, RZ, RZ, R10 ;  /* 0x000000ffff3a7224 */ /* 0x008fc600078e000a */
[----:B------:R-:W3:Y:S01]  /*879d0*/  LDL.LU R54, [R1+0x348] ;  /* 0x0003480001367983 */ /* 0x000ee20000300800 */
[----:B------:R-:W-:-:S03]  /*879e0*/  IMAD.MOV.U32 R59, RZ, RZ, R11 ;  /* 0x000000ffff3b7224 */ /* 0x000fc600078e000b */
[----:B------:R-:W3:Y:S04]  /*879f0*/  LDL.LU R55, [R1+0x34c] ;  /* 0x00034c0001377983 */ /* 0x000ee80000300800 */
[----:B------:R-:W3:Y:S04]  /*87a00*/  LDL.LU R56, [R1+0x700] ;  /* 0x0007000001387983 */ /* 0x000ee80000300800 */
[----:B------:R-:W3:Y:S04]  /*87a10*/  LDL.LU R57, [R1+0x704] ;  /* 0x0007040001397983 */ /* 0x000ee80000300800 */
[----:B------:R-:W4:Y:S04]  /*87a20*/  LDL.LU R10, [R1+0x5d84] ;  /* 0x005d8400010a7983 */ /* 0x000f280000300800 */
[----:B------:R-:W4:Y:S04]  /*87a30*/  LDL.LU R11, [R1+0x5d80] ;  /* 0x005d8000010b7983 */ /* 0x000f280000300800 */
[----:B------:R-:W-:Y:S04]  /*87a40*/  STL.64 [R1+0x5c68], R14 ;  /* 0x005c680e01007387 */ /* 0x000fe80000100a00 */
        /* <DEDUP_REMOVED lines=9> */
[----:B0-----:R-:W4:Y:S01]  /*87ae0*/  LDL.LU.64 R6, [R1+0x5d78] ;  /* 0x005d780001067983 */ /* 0x001f220000300a00 */
[C---:B--2---:R-:W-:Y:S03]  /*87af0*/  HMMA.16816.F32.BF16 R36, R44.reuse, R42, R36 ;  /* 0x0000002a2c24723c */ /* 0x044fe60000041824 */
[----:B------:R-:W2:Y:S04]  /*87b00*/  LDL.LU.64 R4, [R1+0x5d70] ;  /* 0x005d700001047983 */ /* 0x000ea80000300a00 */
[----:B------:R-:W-:Y:S04]  /*87b10*/  STL.64 [R1+0x5c78], R10 ;  /* 0x005c780a01007387 */ /* 0x000fe80000100a00 */
[----:B------:R-:W-:Y:S01]  /*87b20*/  STL.64 [R1+0x5c70], R8 ;  /* 0x005c700801007387 */ /* 0x000fe20000100a00 */
[----:B----4-:R-:W-:-:S15]  /*87b30*/  HMMA.16816.F32.BF16 R48, R44, R6, R48 ;  /* 0x000000062c30723c */ /* 0x010fde0000041830 */
[----:B------:R-:W-:-:S08]  /*87b40*/  NOP ;  /* 0x0000000000007918 */ /* 0x000fd00000000000 */
[----:B------:R-:W-:Y:S04]  /*87b50*/  STL.64 [R1+0x730], R48 ;  /* 0x0007303001007387 */ /* 0x000fe80000100a00 */
[----:B------:R0:W-:Y:S04]  /*87b60*/  STL.64 [R1+0x738], R50 ;  /* 0x0007383201007387 */ /* 0x0001e80000100a00 */
[----:B0-----:R-:W4:Y:S04]  /*87b70*/  LDL.LU.64 R50, [R1+0x5d68] ;  /* 0x005d680001327983 */ /* 0x001f280000300a00 */
[----:B------:R-:W-:Y:S04]  /*87b80*/  STL.64 [R1+0x720], R36 ;  /* 0x0007202401007387 */ /* 0x000fe80000100a00 */
[----:B------:R0:W-:Y:S04]  /*87b90*/  STL.64 [R1+0x728], R38 ;  /* 0x0007282601007387 */ /* 0x0001e80000100a00 */
[----:B0-----:R-:W3:Y:S01]  /*87ba0*/  LDL.LU.64 R38, [R1+0x5d60] ;  /* 0x005d600001267983 */ /* 0x001ee20000300a00 */
[----:B--2---:R-:W-:-:S02]  /*87bb0*/  IMAD.MOV.U32 R10, RZ, RZ, R4 ;  /* 0x000000ffff0a7224 */ /* 0x004fc400078e0004 */
[----:B------:R-:W-:Y:S01]  /*87bc0*/  IMAD.MOV.U32 R4, RZ, RZ, R42 ;  /* 0x000000ffff047224 */ /* 0x000fe200078e002a */
[----:B------:R-:W-:Y:S04]  /*87bd0*/  STL.64 [R1+0x5c88], R6 ;  /* 0x005c880601007387 */ /* 0x000fe80000100a00 */
[----:B------:R-:W-:Y:S01]  /*87be0*/  STL [R1+0x5c80], R4 ;  /* 0x005c800401007387 */ /* 0x000fe20000100800 */
[----:B------:R-:W0:Y:S01]  /*87bf0*/  S2R R42, SR_TID.X ;  /* 0x00000000002a7919 */ /* 0x000e220000002100 */
[----:B------:R-:W-:Y:S01]  /*87c00*/  IMAD.MOV.U32 R11, RZ, RZ, R2 ;  /* 0x000000ffff0b7224 */ /* 0x000fe200078e0002 */
[----:B------:R-:W-:Y:S01]  /*87c10*/  MOV R2, R43 ;  /* 0x0000002b00027202 */ /* 0x000fe20000000f00 */
[----:B------:R-:W-:Y:S01]  /*87c20*/  IMAD.MOV.U32 R26, RZ, RZ, R41 ;  /* 0x000000ffff1a7224 */ /* 0x000fe200078e0029 */
[----:B---3--:R-:W-:Y:S01]  /*87c30*/  HMMA.16816.F32.BF16 R44, R44, R38, R16 ;  /* 0x000000262c2c723c */ /* 0x008fe20000041810 */
[----:B------:R-:W2:Y:S04]  /*87c40*/  LDL.LU.64 R18, [R1+0x5d58] ;  /* 0x005d580001127983 */ /* 0x000ea80000300a00 */
[----:B------:R-:W3:Y:S04]  /*87c50*/  LDL.LU.64 R38, [R1+0x5d50] ;  /* 0x005d500001267983 */ /* 0x000ee80000300a00 */
[----:B------:R-:W3:Y:S01]  /*87c60*/  LDL.LU.64 R36, [R1+0x5d48] ;  /* 0x005d480001247983 */ /* 0x000ee20000300a00 */
[C---:B0-----:R-:W-:Y:S01]  /*87c70*/  LOP3.LUT R43, R42.reuse, 0x7, RZ, 0xc0, !PT ;  /* 0x000000072a2b7812 */ /* 0x041fe200078ec0ff */
[----:B------:R-:W-:-:S04]  /*87c80*/  IMAD.SHL.U32 R41, R42, 0x2, RZ ;  /* 0x000000022a297824 */ /* 0x000fc800078e00ff */
[----:B------:R-:W-:Y:S02]  /*87c90*/  IMAD R43, R43, 0x90, RZ ;  /* 0x000000902b2b7824 */ /* 0x000fe400078e02ff */
[----:B------:R-:W-:-:S03]  /*87ca0*/  IMAD.SHL.U32 R42, R42, 0x40, RZ ;  /* 0x000000402a2a7824 */ /* 0x000fc600078e00ff */
[----:B------:R-:W-:-:S04]  /*87cb0*/  LOP3.LUT R43, R43, 0x10, R41, 0x78, !PT ;  /* 0x000000102b2b7812 */ /* 0x000fc800078e7829 */
[----:B------:R-:W-:-:S04]  /*87cc0*/  LOP3.LUT R43, R43, 0x400, R42, 0xf8, !PT ;  /* 0x000004002b2b7812 */ /* 0x000fc800078ef82a */
[----:B------:R-:W-:Y:S01]  /*87cd0*/  LOP3.LUT R43, R43, 0x40, RZ, 0x3c, !PT ;  /* 0x000000402b2b7812 */ /* 0x000fe200078e3cff */
[----:B------:R-:W-:-:S05]  /*87ce0*/  IMAD.MOV.U32 R27, RZ, RZ, R40 ;  /* 0x000000ffff1b7224 */ /* 0x000fca00078e0028 */
[----:B------:R-:W0:Y:S04]  /*87cf0*/  LDSM.16.MT88.4 R40, [R43+UR4+0x11800] ;  /* 0x011800042b28783b */ /* 0x000e280008004200 */
[----:B------:R1:W-:Y:S04]  /*87d00*/  STL.64 [R1+0x360], R44 ;  /* 0x0003602c01007387 */ /* 0x0003e80000100a00 */
[----:B------:R4:W-:Y:S04]  /*87d10*/  STL.64 [R1+0x368], R46 ;  /* 0x0003682e01007387 */ /* 0x0009e80000100a00 */
[----:B-1----:R-:W2:Y:S04]  /*87d20*/  LDL.LU R44, [R1+0x6f0] ;  /* 0x0006f000012c7983 */ /* 0x002ea80000300800 */
[----:B------:R-:W2:Y:S04]  /*87d30*/  LDL.LU R45, [R1+0x6f4] ;  /* 0x0006f400012d7983 */ /* 0x000ea80000300800 */
[----:B----4-:R-:W2:Y:S04]  /*87d40*/  LDL.LU R46, [R1+0x6f8] ;  /* 0x0006f800012e7983 */ /* 0x010ea80000300800 */
[----:B------:R-:W2:Y:S01]  /*87d50*/  LDL.LU R47, [R1+0x6fc] ;  /* 0x0006fc00012f7983 */ /* 0x000ea20000300800 */
[C---:B---3--:R-:W-:Y:S03]  /*87d60*/  HMMA.16816.F32.BF16 R24, R36.reuse, R26, R20 ;  /* 0x0000001a2418723c */ /* 0x048fe60000041814 */
[----:B------:R-:W3:Y:S04]  /*87d70*/  LDL.LU.64 R22, [R1+0x5d40] ;  /* 0x005d400001167983 */ /* 0x000ee80000300a00 */
[----:B------:R-:W3:Y:S01]  /*87d80*/  LDL.LU.64 R20, [R1+0x5d38] ;  /* 0x005d380001147983 */ /* 0x000ee20000300a00 */
[----:B------:R-:W-:-:S15]  /*87d90*/  HMMA.16816.F32.BF16 R28, R36, R30, R52 ;  /* 0x0000001e241c723c */ /* 0x000fde0000041834 */
[----:B------:R-:W-:Y:S04]  /*87da0*/  STL.64 [R1+0x350], R24 ;  /* 0x0003501801007387 */ /* 0x000fe80000100a00 */
[----:B------:R1:W-:Y:S04]  /*87db0*/  STL.64 [R1+0x358], R26 ;  /* 0x0003581a01007387 */ /* 0x0003e80000100a00 */
[----:B-1----:R-:W3:Y:S04]  /*87dc0*/  LDL.LU.64 R26, [R1+0x5d30] ;  /* 0x005d3000011a7983 */ /* 0x002ee80000300a00 */
[----:B------:R-:W4:Y:S04]  /*87dd0*/  LDL.LU.64 R54, [R1+0x5d28] ;  /* 0x005d280001367983 */ /* 0x000f280000300a00 */
[----:B------:R-:W-:Y:S04]  /*87de0*/  STL.64 [R1+0x340], R28 ;  /* 0x0003401c01007387 */ /* 0x000fe80000100a00 */
[----:B------:R1:W-:Y:S04]  /*87df0*/  STL.64 [R1+0x348], R30 ;  /* 0x0003481e01007387 */ /* 0x0003e80000100a00 */
[----:B-1----:R-:W4:Y:S04]  /*87e00*/  LDL.LU.64 R30, [R1+0x5d20] ;  /* 0x005d2000011e7983 */ /* 0x002f280000300a00 */
[----:B------:R-:W4:Y:S04]  /*87e10*/  LDL.LU.64 R28, [R1+0x5d18] ;  /* 0x005d1800011c7983 */ /* 0x000f280000300a00 */
[----:B0-----:R0:W-:Y:S04]  /*87e20*/  STL.64 [R1+0x5bb0], R42 ;  /* 0x005bb02a01007387 */ /* 0x0011e80000100a00 */
[----:B------:R-:W-:Y:S04]  /*87e30*/  STL.64 [R1+0x5ba8], R40 ;  /* 0x005ba82801007387 */ /* 0x000fe80000100a00 */
[----:B0-----:R-:W2:Y:S01]  /*87e40*/  LDL R42, [R1+0xf8] ;  /* 0x0000f800012a7983 */ /* 0x001ea20000100800 */
[----:B------:R-:W-:Y:S03]  /*87e50*/  HMMA.16816.F32.BF16 R48, R36, R50, R32 ;  /* 0x000000322430723c */ /* 0x000fe60000041820 */
[----:B------:R-:W4:Y:S01]  /*87e60*/  LDL.LU.64 R34, [R1+0x5d10] ;  /* 0x005d100001227983 */ /* 0x000f220000300a00 */
[----:B------:R-:W-:-:S15]  /*87e70*/  IMAD.MOV.U32 R43, RZ, RZ, R0 ;  /* 0x000000ffff2b7224 */ /* 0x000fde00078e0000 */
[----:B------:R-:W-:-:S04]  /*87e80*/  NOP ;  /* 0x0000000000007918 */ /* 0x000fc80000000000 */
[----:B------:R-:W-:Y:S04]  /*87e90*/  STL.64 [R1+0x710], R48 ;  /* 0x0007103001007387 */ /* 0x000fe80000100a00 */
[----:B------:R0:W-:Y:S04]  /*87ea0*/  STL.64 [R1+0x718], R50 ;  /* 0x0007183201007387 */ /* 0x0001e80000100a00 */
[----:B0-----:R-:W4:Y:S04]  /*87eb0*/  LDL.LU.64 R50, [R1+0x5d08] ;  /* 0x005d080001327983 */ /* 0x001f280000300a00 */
[----:B------:R-:W4:Y:S01]  /*87ec0*/  LDL.LU.64 R48, [R1+0x5d00] ;  /* 0x005d000001307983 */ /* 0x000f220000300a00 */
[----:B--2---:R-:W-:Y:S03]  /*87ed0*/  HMMA.16816.F32.BF16 R40, R36, R42, R56 ;  /* 0x0000002a2428723c */ /* 0x004fe60000041838 */
[----:B------:R-:W2:-:S15]  /*87ee0*/  LDL.LU R57, [R1+0x5cf8] ;  /* 0x005cf80001397983 */ /* 0x000e9e0000300800 */
[----:B------:R-:W-:-:S05]  /*87ef0*/  NOP ;  /* 0x0000000000007918 */ /* 0x000fca0000000000 */
[----:B------:R-:W-:Y:S04]  /*87f00*/  STL.64 [R1+0x700], R40 ;  /* 0x0007002801007387 */ /* 0x000fe80000100a00 */
[----:B------:R0:W-:Y:S02]  /*87f10*/  STL.64 [R1+0x708], R42 ;  /* 0x0007082a01007387 */ /* 0x0001e40000100a00 */
[C---:B0-----:R-:W-:Y:S06]  /*87f20*/  HMMA.16816.F32.BF16 R40, R36.reuse, R10, R44 ;  /* 0x0000000a2428723c */ /* 0x041fec000004182c */
[C---:B------:R-:W-:Y:S06]  /*87f30*/  HMMA.16816.F32.BF16 R8, R36.reuse, R18, R12 ;  /* 0x000000122408723c */ /* 0x040fec000004180c */
[C---:B---3--:R-:W-:Y:S06]  /*87f40*/  HMMA.16816.F32.BF16 R16, R36.reuse, R26, R20 ;  /* 0x0000001a2410723c */ /* 0x048fec0000041814 */
[C---:B----4-:R-:W-:Y:S05]  /*87f50*/  HMMA.16816.F32.BF16 R12, R36.reuse, R34, R28 ;  /* 0x00000022240c723c */ /* 0x050fea000004181c */
[----:B------:R-:W-:Y:S04]  /*87f60*/  STL.64 [R1+0x6f0], R40 ;  /* 0x0006f02801007387 */ /* 0x000fe80000100a00 */
[----:B------:R-:W-:Y:S04]  /*87f70*/  STL.64 [R1+0x6f8], R42 ;  /* 0x0006f82a01007387 */ /* 0x000fe80000100a00 */
[----:B------:R-:W-:Y:S04]  /*87f80*/  STL.64 [R1+0x6e0], R8 ;  /* 0x0006e00801007387 */ /* 0x000fe80000100a00 */
[----:B------:R0:W-:Y:S02]  /*87f90*/  STL.64 [R1+0x6e8], R10 ;  /* 0x0006e80a01007387 */ /* 0x0001e40000100a00 */
[----:B0-----:R-:W-:Y:S02]  /*87fa0*/  HMMA.16816.F32.BF16 R8, R36, R54, R48 ;  /* 0x000000362408723c */ /* 0x001fe40000041830 */
[----:B------:R-:W-:Y:S01]  /*87fb0*/  STL.64 [R1+0x6d0], R16 ;  /* 0x0006d01001007387 */ /* 0x000fe20000100a00 */
[----:B------:R-:W-:-:S03]  /*87fc0*/  IMAD.MOV.U32 R58, RZ, RZ, R60 ;  /* 0x000000ffff3a7224 */ /* 0x000fc600078e003c */
[----:B------:R-:W-:Y:S04]  /*87fd0*/  STL.64 [R1+0x6d8], R18 ;  /* 0x0006d81201007387 */ /* 0x000fe80000100a00 */
[----:B------:R-:W-:Y:S04]  /*87fe0*/  STL.64 [R1+0x6c0], R12 ;  /* 0x0006c00c01007387 */ /* 0x000fe80000100a00 */
[----:B------:R-:W-:Y:S09]  /*87ff0*/  STL.64 [R1+0x6c8], R14 ;  /* 0x0006c80e01007387 */ /* 0x000ff20000100a00 */
[----:B------:R-:W-:Y:S04]  /*88000*/  STL.64 [R1+0x6b0], R8 ;  /* 0x0006b00801007387 */ /* 0x000fe80000100a00 */
[----:B------:R-:W-:Y:S04]  /*88010*/  STL.64 [R1+0x6b8], R10 ;  /* 0x0006b80a01007387 */ /* 0x000fe80000100a00 */
[----:B------:R-:W3:Y:S01]  /*88020*/  LDL.LU R60, [R1+0x5cf4] ;  /* 0x005cf400013c7983 */ /* 0x000ee20000300800 */
[----:B--2---:R-:W-:-:S03]  /*88030*/  IMAD.MOV.U32 R59, RZ, RZ, R57 ;  /* 0x000000ffff3b7224 */ /* 0x004fc600078e0039 */
[----:B------:R-:W2:Y:S04]  /*88040*/  LDL.LU R57, [R1+0x5cf0] ;  /* 0x005cf00001397983 */ /* 0x000ea80000300800 */
[----:B------:R-:W-:Y:S04]  /*88050*/  STL.64 [R1+0x5c90], R58 ;  /* 0x005c903a01007387 */ /* 0x000fe80000100a00 */
[----:B------:R-:W4:Y:S04]  /*88060*/  LDL.LU R24, [R1+0x610] ;  /* 0x0006100001187983 */ /* 0x000f280000300800 */
[----:B------:R-:W4:Y:S04]  /*88070*/  LDL.LU R25, [R1+0x614] ;  /* 0x0006140001197983 */ /* 0x000f280000300800 */
[----:B------:R-:W3:Y:S04]  /*88080*/  LDL.LU R26, [R1+0x618] ;  /* 0x00061800011a7983 */ /* 0x000ee80000300800 */
[----:B------:R-:W3:Y:S04]  /*88090*/  LDL.LU R27, [R1+0x61c] ;  /* 0x00061c00011b7983 */ /* 0x000ee80000300800 */
[----:B---3--:R0:W-:Y:S04]  /*880a0*/  STL.64 [R1+0x5ca0], R26 ;  /* 0x005ca01a01007387 */ /* 0x0081e80000100a00 */
[----:B----4-:R-:W-:Y:S04]  /*880b0*/  STL.64 [R1+0x5c98], R24 ;  /* 0x005c981801007387 */ /* 0x010fe80000100a00 */
[----:B------:R-:W3:Y:S04]  /*880c0*/  LDL R34, [R1+0x48] ;  /* 0x0000480001227983 */ /* 0x000ee80000100800 */
[----:B------:R-:W3:Y:S04]  /*880d0*/  LDL R35, [R1+0x4c] ;  /* 0x00004c0001237983 */ /* 0x000ee80000100800 */
[----:B---3--:R-:W-:Y:S04]  /*880e0*/  STL.64 [R1+0x5ca8], R34 ;  /* 0x005ca82201007387 */ /* 0x008fe80000100a00 */
[----:B------:R-:W3:Y:S04]  /*880f0*/  LDL.LU R40, [R1+0x650] ;  /* 0x0006500001287983 */ /* 0x000ee80000300800 */
[----:B------:R-:W3:Y:S04]  /*88100*/  LDL.LU R41, [R1+0x654] ;  /* 0x0006540001297983 */ /* 0x000ee80000300800 */
[----:B------:R-:W4:Y:S04]  /*88110*/  LDL.LU R42, [R1+0x658] ;  /* 0x00065800012a7983 */ /* 0x000f280000300800 */
[----:B------:R-:W4:Y:S01]  /*88120*/  LDL.LU R43, [R1+0x65c] ;  /* 0x00065c00012b7983 */ /* 0x000f220000300800 */
[----:B--2---:R-:W-:-:S03]  /*88130*/  IMAD.MOV.U32 R6, RZ, RZ, R57 ;  /* 0x000000ffff067224 */ /* 0x004fc600078e0039 */
[----:B----4-:R-:W-:Y:S04]  /*88140*/  STL.64 [R1+0x5cb8], R42 ;  /* 0x005cb82a01007387 */ /* 0x010fe80000100a00 */
[----:B---3--:R1:W-:Y:S04]  /*88150*/  STL.64 [R1+0x5cb0], R40 ;  /* 0x005cb02801007387 */ /* 0x0083e80000100a00 */
[----:B------:R-:W2:Y:S04]  /*88160*/  LDL.LU R57, [R1+0x5cec] ;  /* 0x005cec0001397983 */ /* 0x000ea80000300800 */
[----:B------:R-:W3:Y:S04]  /*88170*/  LDL R7, [R1+0x5c] ;  /* 0x00005c0001077983 */ /* 0x000ee80000100800 */
[----:B---3--:R3:W-:Y:S04]  /*88180*/  STL.64 [R1+0x5cc0], R6 ;  /* 0x005cc00601007387 */ /* 0x0087e80000100a00 */
[----:B0-----:R-:W4:Y:S04]  /*88190*/  LDL R26, [R1+0x68] ;  /* 0x00006800011a7983 */ /* 0x001f280000100800 */
[----:B------:R-:W4:Y:S01]  /*881a0*/  LDL R27, [R1+0x6c] ;  /* 0x00006c00011b7983 */ /* 0x000f220000100800 */
[----:B--2---:R-:W-:-:S03]  /*881b0*/  IMAD.MOV.U32 R51, RZ, RZ, R57 ;  /* 0x000000ffff337224 */ /* 0x004fc600078e0039 */
[----:B----4-:R0:W-:Y:S04]  /*881c0*/  STL.64 [R1+0x5cc8], R26 ;  /* 0x005cc81a01007387 */ /* 0x0101e80000100a00 */
[----:B------:R-:W2:Y:S04]  /*881d0*/  LDL R50, [R1+0x78] ;  /* 0x0000780001327983 */ /* 0x000ea80000100800 */
[----:B------:R-:W4:Y:S04]  /*881e0*/  LDL.LU R57, [R1+0x5ce8] ;  /* 0x005ce80001397983 */ /* 0x000f280000300800 */
[----:B--2---:R2:W-:Y:S04]  /*881f0*/  STL.64 [R1+0x5cd0], R50 ;  /* 0x005cd03201007387 */ /* 0x0045e80000100a00 */
[----:B-1----:R-:W3:Y:S04]  /*88200*/  LDL.LU R40, [R1+0x680] ;  /* 0x0006800001287983 */ /* 0x002ee80000300800 */
[----:B------:R-:W3:Y:S04]  /*88210*/  LDL.LU R41, [R1+0x684] ;  /* 0x0006840001297983 */ /* 0x000ee80000300800 */
[----:B------:R-:W4:Y:S04]  /*88220*/  LDL.LU R42, [R1+0x688] ;  /* 0x00068800012a7983 */ /* 0x000f280000300800 */
[----:B------:R-:W4:Y:S04]  /*88230*/  LDL.LU R43, [R1+0x68c] ;  /* 0x00068c00012b7983 */ /* 0x000f280000300800 */
[----:B----4-:R-:W-:Y:S04]  /*88240*/  STL.64 [R1+0x5ce0], R42 ;  /* 0x005ce02a01007387 */ /* 0x010fe80000100a00 */
[----:B---3--:R1:W-:Y:S04]  /*88250*/  STL.64 [R1+0x5cd8], R40 ;  /* 0x005cd82801007387 */ /* 0x0083e80000100a00 */
[----:B------:R-:W3:Y:S04]  /*88260*/  LDL R6, [R1+0x88] ;  /* 0x0000880001067983 */ /* 0x000ee80000100800 */
[----:B------:R-:W3:Y:S04]  /*88270*/  LDL R7, [R1+0x8c] ;  /* 0x00008c0001077983 */ /* 0x000ee80000100800 */
[----:B------:R-:W3:Y:S04]  /*88280*/  LDL.LU R24, [R1+0x690] ;  /* 0x0006900001187983 */ /* 0x000ee80000300800 */
[----:B------:R-:W3:Y:S04]  /*88290*/  LDL.LU R25, [R1+0x694] ;  /* 0x0006940001197983 */ /* 0x000ee80000300800 */
[----:B0-----:R-:W3:Y:S04]  /*882a0*/  LDL.LU R26, [R1+0x698] ;  /* 0x00069800011a7983 */ /* 0x001ee80000300800 */
[----:B------:R-:W3:Y:S04]  /*882b0*/  LDL.LU R27, [R1+0x69c] ;  /* 0x00069c00011b7983 */ /* 0x000ee80000300800 */
[----:B--2---:R-:W2:Y:S04]  /*882c0*/  LDL R50, [R1+0x98] ;  /* 0x0000980001327983 */ /* 0x004ea80000100800 */
[----:B-1----:R-:W2:Y:S04]  /*882d0*/  LDL.LU R40, [R1+0x6a0] ;  /* 0x0006a00001287983 */ /* 0x002ea80000300800 */
[----:B------:R-:W2:Y:S04]  /*882e0*/  LDL.LU R41, [R1+0x6a4] ;  /* 0x0006a40001297983 */ /* 0x000ea80000300800 */
[----:B------:R-:W2:Y:S04]  /*882f0*/  LDL.LU R42, [R1+0x6a8] ;  /* 0x0006a800012a7983 */ /* 0x000ea80000300800 */
[----:B------:R-:W2:Y:S01]  /*88300*/  LDL.LU R43, [R1+0x6ac] ;  /* 0x0006ac00012b7983 */ /* 0x000ea20000300800 */
[----:B------:R-:W-:-:S03]  /*88310*/  IMAD.MOV.U32 R51, RZ, RZ, R57 ;  /* 0x000000ffff337224 */ /* 0x000fc600078e0039 */
        /* <DEDUP_REMOVED lines=14> */
[----:B------:R-:W4:Y:S04]  /*88400*/  LDL R22, [R1+0x18] ;  /* 0x0000180001167983 */ /* 0x000f280000100800 */
        /* <DEDUP_REMOVED lines=9> */
[----:B------:R-:W4:Y:S04]  /*884a0*/  LDL.LU R11, [R1+0x63c] ;  /* 0x00063c00010b7983 */ /* 0x000f280000300800 */
[----:B------:R-:W4:Y:S04]  /*884b0*/  LDL.LU R52, [R1+0x600] ;  /* 0x0006000001347983 */ /* 0x000f280000300800 */
[----:B------:R-:W4:Y:S04]  /*884c0*/  LDL.LU R53, [R1+0x604] ;  /* 0x0006040001357983 */ /* 0x000f280000300800 */
[----:B------:R-:W4:Y:S04]  /*884d0*/  LDL.LU R54, [R1+0x608] ;  /* 0x0006080001367983 */ /* 0x000f280000300800 */
[----:B------:R-:W4:Y:S01]  /*884e0*/  LDL.LU R55, [R1+0x60c] ;  /* 0x00060c0001377983 */ /* 0x000f220000300800 */
[----:B------:R-:W-:Y:S01]  /*884f0*/  IMAD.MOV.U32 R15, RZ, RZ, R5 ;  /* 0x000000ffff0f7224 */ /* 0x000fe200078e0005 */
[----:B--2---:R-:W-:Y:S02]  /*88500*/  HMMA.16816.F32.BF16 R48, R36, R50, R40 ;  /* 0x000000322430723c */ /* 0x004fe40000041828 */
[----:B------:R-:W2:Y:S04]  /*88510*/  LDL.LU.64 R42, [R1+0x5ce0] ;  /* 0x005ce000012a7983 */ /* 0x000ea80000300a00 */
[----:B------:R-:W2:-:S15]  /*88520*/  LDL.LU.64 R40, [R1+0x5cd8] ;  /* 0x005cd80001287983 */ /* 0x000e9e0000300a00 */
[----:B------:R-:W-:-:S02]  /*88530*/  NOP ;  /* 0x0000000000007918 */ /* 0x000fc40000000000 */
[----:B------:R-:W-:Y:S04]  /*88540*/  STL.64 [R1+0x6a0], R48 ;  /* 0x0006a03001007387 */ /* 0x000fe80000100a00 */
[----:B------:R0:W-:Y:S04]  /*88550*/  STL.64 [R1+0x6a8], R50 ;  /* 0x0006a83201007387 */ /* 0x0001e80000100a00 */
[----:B0-----:R-:W2:Y:S01]  /*88560*/  LDL.LU.64 R50, [R1+0x5cd0] ;  /* 0x005cd00001327983 */ /* 0x001ea20000300a00 */
[----:B---3--:R-:W-:Y:S03]  /*88570*/  HMMA.16816.F32.BF16 R4, R36, R6, R24 ;  /* 0x000000062404723c */ /* 0x008fe60000041818 */
[----:B------:R-:W4:-:S15]  /*88580*/  LDL.LU.64 R26, [R1+0x5cc8] ;  /* 0x005cc800011a7983 */ /* 0x000f1e0000300a00 */
[----:B------:R-:W-:-:S05]  /*88590*/  NOP ;  /* 0x0000000000007918 */ /* 0x000fca0000000000 */
[----:B------:R-:W-:Y:S04]  /*885a0*/  STL.64 [R1+0x690], R4 ;  /* 0x0006900401007387 */ /* 0x000fe80000100a00 */
[----:B------:R0:W-:Y:S04]  /*885b0*/  STL.64 [R1+0x698], R6 ;  /* 0x0006980601007387 */ /* 0x0001e80000100a00 */
[----:B0-----:R-:W3:Y:S01]  /*885c0*/  LDL.LU.64 R6, [R1+0x5cc0] ;  /* 0x005cc00001067983 */ /* 0x001ee20000300a00 */
[C---:B--2---:R-:W-:Y:S03]  /*885d0*/  HMMA.16816.F32.BF16 R48, R36.reuse, R50, R40 ;  /* 0x000000322430723c */ /* 0x044fe60000041828 */
[----:B------:R-:W2:Y:S04]  /*885e0*/  LDL.LU.64 R42, [R1+0x5cb8] ;  /* 0x005cb800012a7983 */ /* 0x000ea80000300a00 */
[----:B------:R-:W2:Y:S01]  /*885f0*/  LDL.LU.64 R40, [R1+0x5cb0] ;  /* 0x005cb00001287983 */ /* 0x000ea20000300a00 */
[----:B----4-:R-:W-:-:S15]  /*88600*/  HMMA.16816.F32.BF16 R24, R36, R26, R32 ;  /* 0x0000001a2418723c */ /* 0x010fde0000041820 */
[----:B------:R0:W-:Y:S04]  /*88610*/  STL.64 [R1+0x680], R48 ;  /* 0x0006803001007387 */ /* 0x0001e80000100a00 */
[----:B------:R1:W-:Y:S04]  /*88620*/  STL.64 [R1+0x688], R50 ;  /* 0x0006883201007387 */ /* 0x0003e80000100a00 */
[----:B0-----:R-:W4:Y:S04]  /*88630*/  LDL.LU R48, [R1+0x5f0] ;  /* 0x0005f00001307983 */ /* 0x001f280000300800 */
[----:B------:R-:W4:Y:S04]  /*88640*/  LDL.LU R49, [R1+0x5f4] ;  /* 0x0005f40001317983 */ /* 0x000f280000300800 */
[----:B-1----:R-:W4:Y:S04]  /*88650*/  LDL.LU R50, [R1+0x5f8] ;  /* 0x0005f80001327983 */ /* 0x002f280000300800 */
[----:B------:R-:W4:Y:S04]  /*88660*/  LDL.LU R51, [R1+0x5fc] ;  /* 0x0005fc0001337983 */ /* 0x000f280000300800 */
[----:B------:R-:W2:Y:S01]  /*88670*/  LDL.LU.64 R34, [R1+0x5ca8] ;  /* 0x005ca80001227983 */ /* 0x000ea20000300a00 */
[----:B---3--:R-:W-:Y:S03]  /*88680*/  HMMA.16816.F32.BF16 R4, R36, R6, R56 ;  /* 0x000000062404723c */ /* 0x008fe60000041838 */
[----:B------:R-:W-:Y:S04]  /*88690*/  STL.64 [R1+0x670], R24 ;  /* 0x0006701801007387 */ /* 0x000fe80000100a00 */
[----:B------:R0:W-:Y:S04]  /*886a0*/  STL.64 [R1+0x678], R26 ;  /* 0x0006781a01007387 */ /* 0x0001e80000100a00 */
[----:B0-----:R-:W3:Y:S04]  /*886b0*/  LDL.LU.64 R26, [R1+0x5ca0] ;  /* 0x005ca000011a7983 */ /* 0x001ee80000300a00 */
[----:B------:R-:W3:Y:S04]  /*886c0*/  LDL.LU.64 R24, [R1+0x5c98] ;  /* 0x005c980001187983 */ /* 0x000ee80000300a00 */
[----:B------:R-:W3:Y:S04]  /*886d0*/  LDL.LU.64 R58, [R1+0x5c90] ;  /* 0x005c9000013a7983 */ /* 0x000ee80000300a00 */
[----:B------:R-:W-:Y:S04]  /*886e0*/  STL.64 [R1+0x660], R4 ;  /* 0x0006600401007387 */ /* 0x000fe80000100a00 */
[----:B------:R0:W-:Y:S04]  /*886f0*/  STL.64 [R1+0x668], R6 ;  /* 0x0006680601007387 */ /* 0x0001e80000100a00 */
[----:B0-----:R-:W4:Y:S04]  /*88700*/  LDL.LU.64 R6, [R1+0x5c88] ;  /* 0x005c880001067983 */ /* 0x001f280000300a00 */
[----:B------:R-:W4:Y:S04]  /*88710*/  LDL.LU R4, [R1+0x5c80] ;  /* 0x005c800001047983 */ /* 0x000f280000300800 */
[----:B------:R-:W4:Y:S01]  /*88720*/  LDL.LU R32, [R1+0x5e0] ;  /* 0x0005e00001207983 */ /* 0x000f220000300800 */
[----:B------:R-:W-:-:S02]  /*88730*/  IMAD.MOV.U32 R14, RZ, RZ, R60 ;  /* 0x000000ffff0e7224 */ /* 0x000fc400078e003c */
[----:B------:R-:W-:-:S05]  /*88740*/  IMAD.MOV.U32 R23, RZ, RZ, R61 ;  /* 0x000000ffff177224 */ /* 0x000fca00078e003d */
[C---:B------:R-:W-:Y:S06]  /*88750*/  HMMA.16816.F32.BF16 R12, R36.reuse, R14, R8 ;  /* 0x0000000e240c723c */ /* 0x040fec0000041808 */
[C---:B------:R-:W-:Y:S06]  /*88760*/  HMMA.16816.F32.BF16 R20, R36.reuse, R22, R16 ;  /* 0x000000162414723c */ /* 0x040fec0000041810 */
[----:B--2---:R-:W-:-:S15]  /*88770*/  HMMA.16816.F32.BF16 R40, R36, R34, R40 ;  /* 0x000000222428723c */ /* 0x004fde0000041828 */
[----:B------:R-:W-:-:S08]  /*88780*/  NOP ;  /* 0x0000000000007918 */ /* 0x000fd00000000000 */
[----:B------:R-:W-:Y:S04]  /*88790*/  STL.64 [R1+0x650], R40 ;  /* 0x0006502801007387 */ /* 0x000fe80000100a00 */
[----:B------:R0:W-:Y:S04]  /*887a0*/  STL.64 [R1+0x658], R42 ;  /* 0x0006582a01007387 */ /* 0x0001e80000100a00 */
[----:B------:R-:W2:Y:S04]  /*887b0*/  LDL.LU R33, [R1+0x5e4] ;  /* 0x0005e40001217983 */ /* 0x000ea80000300800 */
[----:B------:R-:W2:Y:S01]  /*887c0*/  LDL.LU R34, [R1+0x5e8] ;  /* 0x0005e80001227983 */ /* 0x000ea20000300800 */
[C---:B0-----:R-:W-:Y:S03]  /*887d0*/  HMMA.16816.F32.BF16 R40, R36.reuse, R30, R44 ;  /* 0x0000001e2428723c */ /* 0x041fe6000004182c */
[----:B------:R-:W2:Y:S04]  /*887e0*/  LDL.LU R35, [R1+0x5ec] ;  /* 0x0005ec0001237983 */ /* 0x000ea80000300800 */
[----:B------:R-:W2:Y:S01]  /*887f0*/  LDL.LU R28, [R1+0x5d0] ;  /* 0x0005d000011c7983 */ /* 0x000ea20000300800 */
[----:B---3--:R-:W-:-:S15]  /*88800*/  HMMA.16816.F32.BF16 R56, R36, R58, R24 ;  /* 0x0000003a2438723c */ /* 0x008fde0000041818 */
[----:B------:R0:W-:Y:S04]  /*88810*/  STL.64 [R1+0x640], R40 ;  /* 0x0006402801007387 */ /* 0x0001e80000100a00 */
[----:B------:R1:W-:Y:S04]  /*88820*/  STL.64 [R1+0x648], R42 ;  /* 0x0006482a01007387 */ /* 0x0003e80000100a00 */
[----:B------:R-:W3:Y:S04]  /*88830*/  LDL.LU R29, [R1+0x5d4] ;  /* 0x0005d400011d7983 */ /* 0x000ee80000300800 */
[----:B------:R-:W3:Y:S04]  /*88840*/  LDL.LU R30, [R1+0x5d8] ;  /* 0x0005d800011e7983 */ /* 0x000ee80000300800 */
[----:B------:R-:W3:Y:S04]  /*88850*/  LDL.LU R31, [R1+0x5dc] ;  /* 0x0005dc00011f7983 */ /* 0x000ee80000300800 */
[----:B0-----:R-:W3:Y:S04]  /*88860*/  LDL.LU R40, [R1+0x580] ;  /* 0x0005800001287983 */ /* 0x001ee80000300800 */
[----:B------:R-:W3:Y:S04]  /*88870*/  LDL.LU R41, [R1+0x584] ;  /* 0x0005840001297983 */ /* 0x000ee80000300800 */
[----:B-1----:R-:W3:Y:S04]  /*88880*/  LDL.LU R42, [R1+0x588] ;  /* 0x00058800012a7983 */ /* 0x002ee80000300800 */
[----:B------:R-:W3:Y:S04]  /*88890*/  LDL.LU R43, [R1+0x58c] ;  /* 0x00058c00012b7983 */ /* 0x000ee80000300800 */
[----:B------:R-:W3:Y:S04]  /*888a0*/  LDL.LU R44, [R1+0x570] ;  /* 0x00057000012c7983 */ /* 0x000ee80000300800 */
[----:B------:R-:W3:Y:S04]  /*888b0*/  LDL.LU R45, [R1+0x574] ;  /* 0x00057400012d7983 */ /* 0x000ee80000300800 */
[----:B------:R-:W3:Y:S04]  /*888c0*/  LDL.LU R46, [R1+0x578] ;  /* 0x00057800012e7983 */ /* 0x000ee80000300800 */
[----:B------:R-:W3:Y:S04]  /*888d0*/  LDL.LU R47, [R1+0x57c] ;  /* 0x00057c00012f7983 */ /* 0x000ee80000300800 */
[----:B------:R-:W3:Y:S04]  /*888e0*/  LDL.LU.64 R10, [R1+0x5c78] ;  /* 0x005c7800010a7983 */ /* 0x000ee80000300a00 */
[----:B------:R-:W3:Y:S04]  /*888f0*/  LDL.LU.64 R8, [R1+0x5c70] ;  /* 0x005c700001087983 */ /* 0x000ee80000300a00 */
        /* <DEDUP_REMOVED lines=14> */
[----:B0-----:R-:W4:Y:S04]  /*889e0*/  LDL.LU.64 R58, [R1+0x5c28] ;  /* 0x005c2800013a7983 */ /* 0x001f280000300a00 */
[----:B------:R-:W2:Y:S01]  /*889f0*/  LDL.LU R56, [R1+0x5c20] ;  /* 0x005c200001387983 */ /* 0x000ea20000300800 */
[----:B----4-:R-:W-:-:S15]  /*88a00*/  HMMA.16816.F32.BF16 R52, R36, R58, R52 ;  /* 0x0000003a2434723c */ /* 0x010fde0000041834 */
[----:B------:R-:W-:-:S08]  /*88a10*/  NOP ;  /* 0x0000000000007918 */ /* 0x000fd00000000000 */
[----:B------:R-:W-:Y:S04]  /*88a20*/  STL.64 [R1+0x600], R52 ;  /* 0x0006003401007387 */ /* 0x000fe80000100a00 */
[----:B------:R0:W-:Y:S04]  /*88a30*/  STL.64 [R1+0x608], R54 ;  /* 0x0006083601007387 */ /* 0x0001e80000100a00 */
[----:B0-----:R-:W4:Y:S04]  /*88a40*/  LDL.LU.64 R54, [R1+0x5c18] ;  /* 0x005c180001367983 */ /* 0x001f280000300a00 */
[----:B------:R-:W3:Y:S04]  /*88a50*/  LDL.LU.64 R52, [R1+0x5c10] ;  /* 0x005c100001347983 */ /* 0x000ee80000300a00 */
[----:B------:R-:W-:Y:S04]  /*88a60*/  STL.64 [R1+0x5bc0], R58 ;  /* 0x005bc03a01007387 */ /* 0x000fe80000100a00 */
[----:B--2---:R0:W-:Y:S04]  /*88a70*/  STL [R1+0x5bb8], R56 ;  /* 0x005bb83801007387 */ /* 0x0041e80000100800 */
        /* <DEDUP_REMOVED lines=39> */
[----:B------:R-:W3:Y:S04]  /*88cf0*/  LDL.LU R35, [R1+0x5cc] ;  /* 0x0005cc0001237983 */ /* 0x000ee80000300800 */
[----:B----4-:R-:W-:Y:S04]  /*88d00*/  STL.64 [R1+0x5b48], R30 ;  /* 0x005b481e01007387 */ /* 0x010fe80000100a00 */
[----:B--2---:R0:W-:Y:S01]  /*88d10*/  STL.64 [R1+0x5b40], R28 ;  /* 0x005b401c01007387 */ /* 0x0041e20000100a00 */
[C---:B---3--:R-:W-:Y:S06]  /*88d20*/  HMMA.16816.F32.BF16 R32, R36.reuse, R30, R32 ;  /* 0x0000001e2420723c */ /* 0x048fec0000041820 */
[----:B0-----:R-:W-:-:S15]  /*88d30*/  HMMA.16816.F32.BF16 R28, R36, R26, R48 ;  /* 0x0000001a241c723c */ /* 0x001fde0000041830 */
[----:B------:R-:W-:-:S02]  /*88d40*/  NOP ;  /* 0x0000000000007918 */ /* 0x000fc40000000000 */
[----:B------:R-:W-:Y:S04]  /*88d50*/  STL.64 [R1+0x5c0], R32 ;  /* 0x0005c02001007387 */ /* 0x000fe80000100a00 */
[----:B------:R-:W-:Y:S04]  /*88d60*/  STL.64 [R1+0x5c8], R34 ;  /* 0x0005c82201007387 */ /* 0x000fe80000100a00 */
[----:B------:R-:W-:Y:S04]  /*88d70*/  STL.64 [R1+0x5b58], R26 ;  /* 0x005b581a01007387 */ /* 0x000fe80000100a00 */
[----:B------:R0:W-:Y:S04]  /*88d80*/  STL.64 [R1+0x5b50], R24 ;  /* 0x005b501801007387 */ /* 0x0001e80000100a00 */
[----:B------:R-:W-:Y:S04]  /*88d90*/  STL.64 [R1+0x5b0], R28 ;  /* 0x0005b01c01007387 */ /* 0x000fe80000100a00 */
[----:B------:R-:W-:Y:S01]  /*88da0*/  STL.64 [R1+0x5b8], R30 ;  /* 0x0005b81e01007387 */ /* 0x000fe20000100a00 */
[C---:B0-----:R-:W-:Y:S06]  /*88db0*/  HMMA.16816.F32.BF16 R24, R36.reuse, R22, R52 ;  /* 0x000000162418723c */ /* 0x041fec0000041834 */
[----:B------:R-:W-:Y:S04]  /*88dc0*/  STL.64 [R1+0x5b68], R22 ;  /* 0x005b681601007387 */ /* 0x000fe80000100a00 */
[----:B------:R0:W-:Y:S02]  /*88dd0*/  STL.64 [R1+0x5b60], R20 ;  /* 0x005b601401007387 */ /* 0x0001e40000100a00 */
[C---:B0-----:R-:W-:Y:S11]  /*88de0*/  HMMA.16816.F32.BF16 R20, R36.reuse, R18, R56 ;  /* 0x000000122414723c */ /* 0x041ff60000041838 */
        /* <DEDUP_REMOVED lines=9> */
[----:B0-----:R-:W-:Y:S11]  /*88e80*/  HMMA.16816.F32.BF16 R12, R36, R10, R44 ;  /* 0x0000000a240c723c */ /* 0x001ff6000004182c */
[----:B------:R-:W-:Y:S04]  /*88e90*/  STL.64 [R1+0x580], R16 ;  /* 0x0005801001007387 */ /* 0x000fe80000100a00 */
        /* <DEDUP_REMOVED lines=8> */
[----:B------:R-:W-:Y:S02]  /*88f20*/  IMAD.MOV.U32 R59, RZ, RZ, R2 ;  /* 0x000000ffff3b7224 */ /* 0x000fe400078e0002 */
[----:B------:R-:W0:Y:S01]  /*88f30*/  S2R R2, SR_TID.X ;  /* 0x0000000000027919 */ /* 0x000e220000002100 */
[----:B---3--:R-:W-:Y:S04]  /*88f40*/  STL.64 [R1+0x5bd0], R34 ;  /* 0x005bd02201007387 */ /* 0x008fe80000100a00 */
[----:B--2---:R1:W-:Y:S04]  /*88f50*/  STL.64 [R1+0x5bc8], R32 ;  /* 0x005bc82001007387 */ /* 0x0043e80000100a00 */
[----:B------:R2:W-:Y:S04]  /*88f60*/  STL.64 [R1+0x5bd8], R58 ;  /* 0x005bd83a01007387 */ /* 0x0005e80000100a00 */
[----:B-1----:R-:W3:Y:S04]  /*88f70*/  LDL.LU R32, [R1+0x920] ;  /* 0x0009200001207983 */ /* 0x002ee80000300800 */
[----:B------:R-:W3:Y:S04]  /*88f80*/  LDL.LU R33, [R1+0x924] ;  /* 0x0009240001217983 */ /* 0x000ee80000300800 */
[----:B------:R-:W3:Y:S04]  /*88f90*/  LDL.LU R34, [R1+0x928] ;  /* 0x0009280001227983 */ /* 0x000ee80000300800 */
[----:B------:R-:W3:Y:S04]  /*88fa0*/  LDL.LU R35, [R1+0x92c] ;  /* 0x00092c0001237983 */ /* 0x000ee80000300800 */
[----:B------:R-:W4:Y:S04]  /*88fb0*/  LDL.LU R56, [R1+0x930] ;  /* 0x0009300001387983 */ /* 0x000f280000300800 */
[----:B------:R-:W4:Y:S04]  /*88fc0*/  LDL.LU R57, [R1+0x934] ;  /* 0x0009340001397983 */ /* 0x000f280000300800 */
[----:B--2---:R-:W4:Y:S04]  /*88fd0*/  LDL.LU R58, [R1+0x938] ;  /* 0x00093800013a7983 */ /* 0x004f280000300800 */
[----:B------:R-:W4:Y:S01]  /*88fe0*/  LDL.LU R59, [R1+0x93c] ;  /* 0x00093c00013b7983 */ /* 0x000f220000300800 */
[C---:B0-----:R-:W-:Y:S01]  /*88ff0*/  LOP3.LUT R61, R2.reuse, 0x7, RZ, 0xc0, !PT ;  /* 0x00000007023d7812 */ /* 0x041fe200078ec0ff */
[----:B------:R-:W-:-:S02]  /*89000*/  IMAD.SHL.U32 R5, R2, 0x2, RZ ;  /* 0x0000000202057824 */ /* 0x000fc400078e00ff */
[----:B------:R-:W2:Y:S02]  /*89010*/  LDL.LU R40, [R1+0x560] ;  /* 0x0005600001287983 */ /* 0x000ea40000300800 */
[----:B------:R-:W-:Y:S02]  /*89020*/  IMAD R61, R61, 0x90, RZ ;  /* 0x000000903d3d7824 */ /* 0x000fe400078e02ff */
[----:B------:R-:W-:Y:S01]  /*89030*/  IMAD.SHL.U32 R2, R2, 0x40, RZ ;  /* 0x0000004002027824 */ /* 0x000fe200078e00ff */
[----:B------:R-:W2:Y:S02]  /*89040*/  LDL.LU R41, [R1+0x564] ;  /* 0x0005640001297983 */ /* 0x000ea40000300800 */
[----:B------:R-:W-:Y:S02]  /*89050*/  LOP3.LUT R61, R61, 0x10, R5, 0x78, !PT ;  /* 0x000000103d3d7812 */ /* 0x000fe400078e7805 */
[----:B------:R-:W2:Y:S02]  /*89060*/  LDL.LU R42, [R1+0x568] ;  /* 0x00056800012a7983 */ /* 0x000ea40000300800 */
[----:B------:R-:W-:-:S02]  /*89070*/  LOP3.LUT R61, R61, 0x400, R2, 0xf8, !PT ;  /* 0x000004003d3d7812 */ /* 0x000fc400078ef802 */
[----:B------:R-:W2:Y:S02]  /*89080*/  LDL.LU R43, [R1+0x56c] ;  /* 0x00056c00012b7983 */ /* 0x000ea40000300800 */
[----:B------:R-:W-:Y:S02]  /*89090*/  LOP3.LUT R61, R61, 0x60, RZ, 0x3c, !PT ;  /* 0x000000603d3d7812 */ /* 0x000fe400078e3cff */
[----:B------:R-:W2:Y:S04]  /*890a0*/  LDL.LU.64 R50, [R1+0x128] ;  /* 0x0001280001327983 */ /* 0x000ea80000300a00 */
[----:B------:R-:W0:Y:S04]  /*890b0*/  LDSM.16.MT88.4 R44, [R61+UR4+0x11800] ;  /* 0x011800043d2c783b */ /* 0x000e280008004200 */
[----:B------:R-:W-:Y:S04]  /*890c0*/  STL.64 [R1+0x5af8], R10 ;  /* 0x005af80a01007387 */ /* 0x000fe80000100a00 */
[----:B------:R1:W-:Y:S04]  /*890d0*/  STL.64 [R1+0x5af0], R8 ;  /* 0x005af00801007387 */ /* 0x0003e80000100a00 */
[----:B------:R-:W2:Y:S04]  /*890e0*/  LDL.LU R12, [R1+0x520] ;  /* 0x00052000010c7983 */ /* 0x000ea80000300800 */
[----:B------:R-:W2:Y:S04]  /*890f0*/  LDL.LU R13, [R1+0x524] ;  /* 0x00052400010d7983 */ /* 0x000ea80000300800 */
[----:B------:R-:W2:Y:S04]  /*89100*/  LDL.LU R14, [R1+0x528] ;  /* 0x00052800010e7983 */ /* 0x000ea80000300800 */
[----:B------:R-:W2:Y:S04]  /*89110*/  LDL.LU R15, [R1+0x52c] ;  /* 0x00052c00010f7983 */ /* 0x000ea80000300800 */
[----:B-1----:R-:W2:Y:S04]  /*89120*/  LDL.LU R8, [R1+0x530] ;  /* 0x0005300001087983 */ /* 0x002ea80000300800 */
        /* <DEDUP_REMOVED lines=14> */
[----:B0-----:R0:W-:Y:S04]  /*89210*/  STL.64 [R1+0x5ab8], R46 ;  /* 0x005ab82e01007387 */ /* 0x0011e80000100a00 */
[----:B------:R-:W-:Y:S04]  /*89220*/  STL.64 [R1+0x5ab0], R44 ;  /* 0x005ab02c01007387 */ /* 0x000fe80000100a00 */
[----:B0-----:R-:W2:Y:S01]  /*89230*/  LDL.LU.64 R46, [R1+0x158] ;  /* 0x00015800012e7983 */ /* 0x001ea20000300a00 */
[----:B----4-:R-:W-:-:S15]  /*89240*/  HMMA.16816.F32.BF16 R56, R36, R6, R56 ;  /* 0x000000062438723c */ /* 0x010fde0000041838 */
[----:B------:R-:W-:-:S08]  /*89250*/  NOP ;  /* 0x0000000000007918 */ /* 0x000fd00000000000 */
[----:B------:R-:W-:Y:S04]  /*89260*/  STL.64 [R1+0x930], R56 ;  /* 0x0009303801007387 */ /* 0x000fe80000100a00 */
[----:B------:R0:W-:Y:S04]  /*89270*/  STL.64 [R1+0x938], R58 ;  /* 0x0009383a01007387 */ /* 0x0001e80000100a00 */
[----:B0-----:R-:W3:Y:S04]  /*89280*/  LDL.LU.64 R58, [R1+0x5bd8] ;  /* 0x005bd800013a7983 */ /* 0x001ee80000300a00 */
[----:B------:R0:W-:Y:S04]  /*89290*/  STL.64 [R1+0x5b88], R6 ;  /* 0x005b880601007387 */ /* 0x0001e80000100a00 */
[----:B0-----:R-:W4:Y:S01]  /*892a0*/  LDL.LU.64 R6, [R1+0x108] ;  /* 0x0001080001067983 */ /* 0x001f220000300a00 */
[C---:B---3--:R-:W-:Y:S03]  /*892b0*/  HMMA.16816.F32.BF16 R56, R36.reuse, R58, R32 ;  /* 0x0000003a2438723c */ /* 0x048fe60000041820 */
[----:B------:R-:W3:Y:S04]  /*892c0*/  LDL.LU.64 R34, [R1+0x5bd0] ;  /* 0x005bd00001227983 */ /* 0x000ee80000300a00 */
[----:B------:R-:W3:Y:S01]  /*892d0*/  LDL.LU.64 R32, [R1+0x5bc8] ;  /* 0x005bc80001207983 */ /* 0x000ee20000300a00 */
[----:B--2---:R-:W-:-:S15]  /*892e0*/  HMMA.16816.F32.BF16 R36, R36, R46, R40 ;  /* 0x0000002e2424723c */ /* 0x004fde0000041828 */
[----:B------:R-:W-:Y:S04]  /*892f0*/  STL.64 [R1+0x920], R56 ;  /* 0x0009203801007387 */ /* 0x000fe80000100a00 */
[----:B------:R0:W-:Y:S04]  /*89300*/  STL.64 [R1+0x928], R58 ;  /* 0x0009283a01007387 */ /* 0x0001e80000100a00 */
[----:B0-----:R-:W2:Y:S04]  /*89310*/  LDL.LU.64 R58, [R1+0x5bc0] ;  /* 0x005bc000013a7983 */ /* 0x001ea80000300a00 */
[----:B------:R-:W2:Y:S04]  /*89320*/  LDL.LU R56, [R1+0x5bb8] ;  /* 0x005bb80001387983 */ /* 0x000ea80000300800 */
[----:B------:R-:W3:Y:S04]  /*89330*/  LDL.LU.64 R42, [R1+0x5bb0] ;  /* 0x005bb000012a7983 */ /* 0x000ee80000300a00 */
[----:B------:R-:W3:Y:S04]  /*89340*/  LDL.LU.64 R40, [R1+0x5ba8] ;  /* 0x005ba80001287983 */ /* 0x000ee80000300a00 */
[----:B------:R-:W-:Y:S04]  /*89350*/  STL.64 [R1+0x560], R36 ;  /* 0x0005602401007387 */ /* 0x000fe80000100a00 */
[----:B------:R0:W-:Y:S01]  /*89360*/  STL.64 [R1+0x568], R38 ;  /* 0x0005682601007387 */ /* 0x0001e20000100a00 */
[----:B------:R-:W-:Y:S01]  /*89370*/  MOV R45, R50 ;  /* 0x00000032002d7202 */ /* 0x000fe20000000f00 */
[----:B------:R-:W-:-:S02]  /*89380*/  IMAD.MOV.U32 R44, RZ, RZ, R51 ;  /* 0x000000ffff2c7224 */ /* 0x000fc400078e0033 */
[----:B0-----:R-:W4:Y:S04]  /*89390*/  LDL.64 R38, [R1+0x118] ;  /* 0x0001180001267983 */ /* 0x001f280000100a00 */
[----:B------:R-:W-:Y:S01]  /*893a0*/  STL.64 [R1+0x5ac8], R46 ;  /* 0x005ac82e01007387 */ /* 0x000fe20000100a00 */
        /* <DEDUP_REMOVED lines=8> */
[----:B------:R-:W3:Y:S04]  /*89430*/  LDL.64 R50, [R1+0xc8] ;  /* 0x0000c80001327983 */ /* 0x000ee80000100a00 */
[----:B------:R0:W-:Y:S04]  /*89440*/  STL.64 [R1+0x5b80], R44 ;  /* 0x005b802c01007387 */ /* 0x0001e80000100a00 */
[----:B0-----:R-:W2:Y:S04]  /*89450*/  LDL.LU R44, [R1+0x540] ;  /* 0x00054000012c7983 */ /* 0x001ea80000300800 */
[----:B------:R-:W2:Y:S04]  /*89460*/  LDL.LU R45, [R1+0x544] ;  /* 0x00054400012d7983 */ /* 0x000ea80000300800 */
[----:B------:R-:W2:Y:S04]  /*89470*/  LDL.LU R46, [R1+0x548] ;  /* 0x00054800012e7983 */ /* 0x000ea80000300800 */
[----:B------:R-:W2:Y:S01]  /*89480*/  LDL.LU R47, [R1+0x54c] ;  /* 0x00054c00012f7983 */ /* 0x000ea20000300800 */
[----:B----4-:R-:W-:Y:S01]  /*89490*/  IMAD.MOV.U32 R60, RZ, RZ, R39 ;  /* 0x000000ffff3c7224 */ /* 0x010fe200078e0027 */
[C---:B--2---:R-:W-:Y:S06]  /*894a0*/  HMMA.16816.F32.BF16 R44, R40.reuse, R38, R44 ;  /* 0x00000026282c723c */ /* 0x044fec000004182c */
[----:B------:R-:W-:Y:S07]  /*894b0*/  HMMA.16816.F32.BF16 R36, R40, R6, R8 ;  /* 0x000000062824723c */ /* 0x000fee0000041808 */
[----:B------:R-:W-:-:S02]  /*894c0*/  IMAD.MOV.U32 R9, RZ, RZ, R6 ;  /* 0x000000ffff097224 */ /* 0x000fc400078e0006 */
[----:B------:R-:W-:Y:S02]  /*894d0*/  IMAD.MOV.U32 R8, RZ, RZ, R7 ;  /* 0x000000ffff087224 */ /* 0x000fe400078e0007 */
[C---:B------:R-:W-:Y:S06]  /*894e0*/  HMMA.16816.F32.BF16 R4, R40.reuse, R18, R12 ;  /* 0x000000122804723c */ /* 0x040fec000004180c */
[----:B------:R-:W-:Y:S04]  /*894f0*/  STL.64 [R1+0x540], R44 ;  /* 0x0005402c01007387 */ /* 0x000fe80000100a00 */
[----:B------:R-:W-:Y:S04]  /*89500*/  STL.64 [R1+0x548], R46 ;  /* 0x0005482e01007387 */ /* 0x000fe80000100a00 */
[----:B------:R-:W-:Y:S04]  /*89510*/  STL.64 [R1+0x530], R36 ;  /* 0x0005302401007387 */ /* 0x000fe80000100a00 */
[----:B------:R-:W-:Y:S05]  /*89520*/  STL.64 [R1+0x538], R38 ;  /* 0x0005382601007387 */ /* 0x000fea0000100a00 */
[----:B------:R-:W-:Y:S04]  /*89530*/  STL.64 [R1+0x520], R4 ;  /* 0x0005200401007387 */ /* 0x000fe80000100a00 */
[----:B------:R0:W-:Y:S02]  /*89540*/  STL.64 [R1+0x528], R6 ;  /* 0x0005280601007387 */ /* 0x0001e40000100a00 */
[----:B0-----:R-:W-:Y:S01]  /*89550*/  HMMA.16816.F32.BF16 R4, R40, R26, R20 ;  /* 0x0000001a2804723c */ /* 0x001fe20000041814 */
[----:B------:R-:W-:-:S02]  /*89560*/  IMAD.MOV.U32 R11, RZ, RZ, R18 ;  /* 0x000000ffff0b7224 */ /* 0x000fc400078e0012 */
[----:B------:R-:W-:-:S05]  /*89570*/  IMAD.MOV.U32 R10, RZ, RZ, R19 ;  /* 0x000000ffff0a7224 */ /* 0x000fca00078e0013 */
[----:B------:R-:W-:Y:S04]  /*89580*/  STL.64 [R1+0x5b98], R10 ;  /* 0x005b980a01007387 */ /* 0x000fe80000100a00 */
[----:B------:R-:W-:Y:S11]  /*89590*/  STL.64 [R1+0x5b90], R8 ;  /* 0x005b900801007387 */ /* 0x000ff60000100a00 */
[----:B------:R-:W-:Y:S04]  /*895a0*/  STL.64 [R1+0x510], R4 ;  /* 0x0005100401007387 */ /* 0x000fe80000100a00 */
[----:B------:R0:W-:Y:S02]  /*895b0*/  STL.64 [R1+0x518], R6 ;  /* 0x0005180601007387 */ /* 0x0001e40000100a00 */
[----:B0-----:R-:W-:Y:S01]  /*895c0*/  HMMA.16816.F32.BF16 R4, R40, R54, R28 ;  /* 0x000000362804723c */ /* 0x001fe2000004181c */
[----:B------:R-:W-:-:S02]  /*895d0*/  IMAD.MOV.U32 R13, RZ, RZ, R26 ;  /* 0x000000ffff0d7224 */ /* 0x000fc400078e001a */
[----:B------:R-:W-:-:S05]  /*895e0*/  IMAD.MOV.U32 R12, RZ, RZ, R27 ;  /* 0x000000ffff0c7224 */ /* 0x000fca00078e001b */
[----:B------:R-:W-:-:S15]  /*895f0*/  STL.64 [R1+0x5ba0], R12 ;  /* 0x005ba00c01007387 */ /* 0x000fde0000100a00 */
[----:B------:R-:W-:Y:S04]  /*89600*/  STL.64 [R1+0x500], R4 ;  /* 0x0005000401007387 */ /* 0x000fe80000100a00 */
[----:B------:R3:W-:Y:S04]  /*89610*/  STL.64 [R1+0x508], R6 ;  /* 0x0005080601007387 */ /* 0x0007e80000100a00 */
[----:B------:R-:W2:Y:S04]  /*89620*/  LDL.LU R20, [R1+0x4e0] ;  /* 0x0004e00001147983 */ /* 0x000ea80000300800 */
[----:B------:R-:W2:Y:S04]  /*89630*/  LDL.LU R21, [R1+0x4e4] ;  /* 0x0004e40001157983 */ /* 0x000ea80000300800 */
[----:B------:R-:W2:Y:S04]  /*89640*/  LDL.LU R22, [R1+0x4e8] ;  /* 0x0004e80001167983 */ /* 0x000ea80000300800 */
[----:B------:R-:W2:Y:S04]  /*89650*/  LDL.LU R23, [R1+0x4ec] ;  /* 0x0004ec0001177983 */ /* 0x000ea80000300800 */
[----:B------:R-:W2:Y:S04]  /*89660*/  LDL.LU.64 R26, [R1+0xb8] ;  /* 0x0000b800011a7983 */ /* 0x000ea80000300a00 */
[----:B------:R-:W4:Y:S04]  /*89670*/  LDL.LU R28, [R1+0x4d0] ;  /* 0x0004d000011c7983 */ /* 0x000f280000300800 */
[----:B------:R-:W4:Y:S04]  /*89680*/  LDL.LU R29, [R1+0x4d4] ;  /* 0x0004d400011d7983 */ /* 0x000f280000300800 */
[----:B------:R-:W4:Y:S04]  /*89690*/  LDL.LU R30, [R1+0x4d8] ;  /* 0x0004d800011e7983 */ /* 0x000f280000300800 */
[----:B------:R-:W4:Y:S01]  /*896a0*/  LDL.LU R31, [R1+0x4dc] ;  /* 0x0004dc00011f7983 */ /* 0x000f220000300800 */
[----:B---3--:R-:W-:Y:S01]  /*896b0*/  HMMA.16816.F32.BF16 R4, R40, R50, R32 ;  /* 0x000000322804723c */ /* 0x008fe20000041820 */
[----:B------:R-:W-:-:S02]  /*896c0*/  IMAD.MOV.U32 R2, RZ, RZ, R54 ;  /* 0x000000ffff027224 */ /* 0x000fc400078e0036 */
[----:B------:R-:W-:-:S03]  /*896d0*/  IMAD.MOV.U32 R61, RZ, RZ, R55 ;  /* 0x000000ffff3d7224 */ /* 0x000fc600078e0037 */
[----:B------:R-:W-:Y:S04]  /*896e0*/  STL [R1+0x5a6c], R2 ;  /* 0x005a6c0201007387 */ /* 0x000fe80000100800 */
[----:B------:R-:W-:Y:S04]  /*896f0*/  STL [R1+0x5a68], R61 ;  /* 0x005a683d01007387 */ /* 0x000fe80000100800 */
[----:B------:R-:W3:Y:S09]  /*89700*/  LDL.LU R12, [R1+0x4c0] ;  /* 0x0004c000010c7983 */ /* 0x000ef20000300800 */
[----:B------:R0:W-:Y:S04]  /*89710*/  STL.64 [R1+0x4f0], R4 ;  /* 0x0004f00401007387 */ /* 0x0001e80000100a00 */
[----:B------:R1:W-:Y:S04]  /*89720*/  STL.64 [R1+0x4f8], R6 ;  /* 0x0004f80601007387 */ /* 0x0003e80000100a00 */
        /* <DEDUP_REMOVED lines=9> */
[----:B0-----:R-:W3:Y:S04]  /*897c0*/  LDL.LU R4, [R1+0x4a0] ;  /* 0x0004a00001047983 */ /* 0x001ee80000300800 */
[----:B------:R-:W3:Y:S04]  /*897d0*/  LDL.LU R5, [R1+0x4a4] ;  /* 0x0004a40001057983 */ /* 0x000ee80000300800 */
[----:B-1----:R-:W3:Y:S04]  /*897e0*/  LDL.LU R6, [R1+0x4a8] ;  /* 0x0004a80001067983 */ /* 0x002ee80000300800 */
[----:B------:R-:W3:Y:S04]  /*897f0*/  LDL.LU R7, [R1+0x4ac] ;  /* 0x0004ac0001077983 */ /* 0x000ee80000300800 */
[----:B------:R-:W3:Y:S01]  /*89800*/  LDL.LU.64 R18, [R1+0x78] ;  /* 0x0000780001127983 */ /* 0x000ee20000300a00 */
[----:B------:R-:W-:-:S02]  /*89810*/  IMAD.MOV.U32 R54, RZ, RZ, R3 ;  /* 0x000000ffff367224 */ /* 0x000fc400078e0003 */
[----:B------:R-:W-:Y:S01]  /*89820*/  IMAD.MOV.U32 R55, RZ, RZ, R0 ;  /* 0x000000ffff377224 */ /* 0x000fe200078e0000 */
[----:B------:R-:W3:Y:S01]  /*89830*/  LDL.LU R32, [R1+0x490] ;  /* 0x0004900001207983 */ /* 0x000ee20000300800 */
[----:B------:R-:W-:-:S03]  /*89840*/  IMAD.MOV.U32 R3, RZ, RZ, R51 ;  /* 0x000000ffff037224 */ /* 0x000fc600078e0033 */
[----:B------:R-:W3:Y:S04]  /*89850*/  LDL.LU R33, [R1+0x494] ;  /* 0x0004940001217983 */ /* 0x000ee80000300800 */
[----:B------:R-:W3:Y:S04]  /*89860*/  LDL.LU R34, [R1+0x498] ;  /* 0x0004980001227983 */ /* 0x000ee80000300800 */
[----:B------:R-:W3:Y:S04]  /*89870*/  LDL.LU R35, [R1+0x49c] ;  /* 0x00049c0001237983 */ /* 0x000ee80000300800 */
[----:B------:R-:W3:Y:S04]  /*89880*/  LDL.LU.64 R50, [R1+0x68] ;  /* 0x0000680001327983 */ /* 0x000ee80000300a00 */
[----:B------:R-:W-:Y:S01]  /*89890*/  STL [R1+0x5a70], R3 ;  /* 0x005a700301007387 */ /* 0x000fe20000100800 */
[----:B--2---:R-:W-:Y:S06]  /*898a0*/  HMMA.16816.F32.BF16 R20, R40, R26, R20 ;  /* 0x0000001a2814723c */ /* 0x004fec0000041814 */
[----:B------:R-:W-:-:S02]  /*898b0*/  IMAD.MOV.U32 R0, RZ, RZ, R26 ;  /* 0x000000ffff007224 */ /* 0x000fc400078e001a */
[----:B------:R-:W-:Y:S02]  /*898c0*/  IMAD.MOV.U32 R57, RZ, RZ, R27 ;  /* 0x000000ffff397224 */ /* 0x000fe400078e001b */
[----:B----4-:R-:W-:-:S13]  /*898d0*/  HMMA.16816.F32.BF16 R24, R40, R54, R28 ;  /* 0x000000362818723c */ /* 0x010fda000004181c */
[----:B------:R0:W-:Y:S04]  /*898e0*/  STL.64 [R1+0x4e0], R20 ;  /* 0x0004e01401007387 */ /* 0x0001e80000100a00 */
[----:B------:R1:W-:Y:S04]  /*898f0*/  STL.64 [R1+0x4e8], R22 ;  /* 0x0004e81601007387 */ /* 0x0003e80000100a00 */
[----:B------:R-:W-:Y:S04]  /*89900*/  STL [R1+0x5a78], R57 ;  /* 0x005a783901007387 */ /* 0x000fe80000100800 */
[----:B------:R-:W-:Y:S04]  /*89910*/  STL [R1+0x5a74], R0 ;  /* 0x005a740001007387 */ /* 0x000fe80000100800 */
[----:B0-----:R-:W2:Y:S04]  /*89920*/  LDL.LU R20, [R1+0x480] ;  /* 0x0004800001147983 */ /* 0x001ea80000300800 */
[----:B------:R-:W-:Y:S04]  /*89930*/  STL.64 [R1+0x4d0], R24 ;  /* 0x0004d01801007387 */ /* 0x000fe80000100a00 */
[----:B------:R0:W-:Y:S04]  /*89940*/  STL.64 [R1+0x4d8], R26 ;  /* 0x0004d81a01007387 */ /* 0x0001e80000100a00 */
[----:B------:R-:W2:Y:S04]  /*89950*/  LDL.LU R21, [R1+0x484] ;  /* 0x0004840001157983 */ /* 0x000ea80000300800 */
[----:B-1----:R-:W2:Y:S04]  /*89960*/  LDL.LU R22, [R1+0x488] ;  /* 0x0004880001167983 */ /* 0x002ea80000300800 */
[----:B------:R-:W2:Y:S04]  /*89970*/  LDL.LU R23, [R1+0x48c] ;  /* 0x00048c0001177983 */ /* 0x000ea80000300800 */
[----:B0-----:R-:W2:Y:S04]  /*89980*/  LDL.LU.64 R26, [R1+0x58] ;  /* 0x00005800011a7983 */ /* 0x001ea80000300a00 */
[----:B------:R-:W4:Y:S04]  /*89990*/  LDL.LU R28, [R1+0x470] ;  /* 0x00047000011c7983 */ /* 0x000f280000300800 */
[----:B------:R-:W4:Y:S04]  /*899a0*/  LDL.LU R29, [R1+0x474] ;  /* 0x00047400011d7983 */ /* 0x000f280000300800 */
[----:B------:R-:W4:Y:S04]  /*899b0*/  LDL.LU R30, [R1+0x478] ;  /* 0x00047800011e7983 */ /* 0x000f280000300800 */
[----:B------:R-:W4:Y:S04]  /*899c0*/  LDL.LU R31, [R1+0x47c] ;  /* 0x00047c00011f7983 */ /* 0x000f280000300800 */
[----:B------:R-:W4:Y:S01]  /*899d0*/  LDL.LU.64 R54, [R1+0x48] ;  /* 0x0000480001367983 */ /* 0x000f220000300a00 */
[C---:B---3--:R-:W-:Y:S06]  /*899e0*/  HMMA.16816.F32.BF16 R12, R40.reuse, R10, R12 ;  /* 0x0000000a280c723c */ /* 0x048fec000004180c */
[C---:B------:R-:W-:Y:S06]  /*899f0*/  HMMA.16816.F32.BF16 R44, R40.reuse, R38, R44 ;  /* 0x00000026282c723c */ /* 0x040fec000004182c */
[----:B------:R-:W-:Y:S01]  /*89a00*/  HMMA.16816.F32.BF16 R4, R40, R18, R4 ;  /* 0x000000122804723c */ /* 0x000fe20000041804 */
[----:B------:R-:W-:-:S02]  /*89a10*/  IMAD.MOV.U32 R61, RZ, RZ, R11 ;  /* 0x000000ffff3d7224 */ /* 0x000fc400078e000b */
[----:B------:R-:W-:-:S08]  /*89a20*/  IMAD.MOV.U32 R2, RZ, RZ, R10 ;  /* 0x000000ffff027224 */ /* 0x000fd000078e000a */
[----:B------:R0:W-:Y:S01]  /*89a30*/  STL.64 [R1+0x4c0], R12 ;  /* 0x0004c00c01007387 */ /* 0x0001e20000100a00 */
[----:B------:R-:W-:-:S03]  /*89a40*/  IMAD.MOV.U32 R3, RZ, RZ, R39 ;  /* 0x000000ffff037224 */ /* 0x000fc600078e0027 */
[----:B------:R-:W-:Y:S01]  /*89a50*/  STL.64 [R1+0x4c8], R14 ;  /* 0x0004c80e01007387 */ /* 0x000fe20000100a00 */
[----:B------:R-:W-:-:S03]  /*89a60*/  MOV R0, R38 ;  /* 0x0000002600007202 */ /* 0x000fc60000000f00 */
[----:B0-----:R-:W3:Y:S04]  /*89a70*/  LDL.LU.64 R12, [R1+0x5ba0] ;  /* 0x005ba000010c7983 */ /* 0x001ee80000300a00 */
[----:B------:R-:W3:Y:S04]  /*89a80*/  LDL.LU.64 R10, [R1+0x5b98] ;  /* 0x005b9800010a7983 */ /* 0x000ee80000300a00 */
        /* <DEDUP_REMOVED lines=15> */
[----:B------:R2:W-:Y:S01]  /*89b80*/  STL.64 [R1+0x498], R6 ;  /* 0x0004980601007387 */ /* 0x0005e20000100a00 */
[----:B------:R-:W-:Y:S02]  /*89b90*/  IMAD.MOV.U32 R61, RZ, RZ, R51 ;  /* 0x000000ffff3d7224 */ /* 0x000fe400078e0033 */
[----:B------:R-:W-:Y:S01]  /*89ba0*/  IMAD.MOV.U32 R0, RZ, RZ, R50 ;  /* 0x000000ffff007224 */ /* 0x000fe200078e0032 */
[----:B------:R-:W3:Y:S04]  /*89bb0*/  LDL.LU R32, [R1+0x460] ;  /* 0x0004600001207983 */ /* 0x000ee80000300800 */
[----:B------:R-:W3:Y:S04]  /*89bc0*/  LDL.LU R33, [R1+0x464] ;  /* 0x0004640001217983 */ /* 0x000ee80000300800 */
[----:B------:R-:W3:Y:S04]  /*89bd0*/  LDL.LU R34, [R1+0x468] ;  /* 0x0004680001227983 */ /* 0x000ee80000300800 */
[----:B------:R-:W3:Y:S04]  /*89be0*/  LDL.LU R35, [R1+0x46c] ;  /* 0x00046c0001237983 */ /* 0x000ee80000300800 */
[----:B------:R-:W3:Y:S04]  /*89bf0*/  LDL.LU.64 R50, [R1+0x38] ;  /* 0x0000380001327983 */ /* 0x000ee80000300a00 */
[----:B------:R-:W-:Y:S04]  /*89c00*/  STL [R1+0x5a98], R61 ;  /* 0x005a983d01007387 */ /* 0x000fe80000100800 */
[----:B------:R-:W-:Y:S01]  /*89c10*/  STL [R1+0x5a94], R0 ;  /* 0x005a940001007387 */ /* 0x000fe20000100800 */
[----:B--2---:R-:W-:Y:S06]  /*89c20*/  HMMA.16816.F32.BF16 R4, R40, R26, R20 ;  /* 0x0000001a2804723c */ /* 0x004fec0000041814 */
[----:B------:R-:W-:-:S02]  /*89c30*/  IMAD.MOV.U32 R3, RZ, RZ, R27 ;  /* 0x000000ffff037224 */ /* 0x000fc400078e001b */
[----:B------:R-:W-:-:S15]  /*89c40*/  IMAD.MOV.U32 R2, RZ, RZ, R26 ;  /* 0x000000ffff027224 */ /* 0x000fde00078e001a */
[----:B------:R-:W-:Y:S04]  /*89c50*/  STL.64 [R1+0x480], R4 ;  /* 0x0004800401007387 */ /* 0x000fe80000100a00 */
[----:B------:R4:W-:Y:S02]  /*89c60*/  STL.64 [R1+0x488], R6 ;  /* 0x0004880601007387 */ /* 0x0009e40000100a00 */
[----:B----4-:R-:W-:Y:S02]  /*89c70*/  HMMA.16816.F32.BF16 R4, R40, R54, R28 ;  /* 0x000000362804723c */ /* 0x010fe4000004181c */
[----:B------:R-:W-:Y:S04]  /*89c80*/  STL [R1+0x5aa0], R3 ;  /* 0x005aa00301007387 */ /* 0x000fe80000100800 */
[----:B------:R-:W-:-:S15]  /*89c90*/  STL [R1+0x5a9c], R2 ;  /* 0x005a9c0201007387 */ /* 0x000fde0000100800 */
[----:B------:R-:W-:-:S02]  /*89ca0*/  NOP ;  /* 0x0000000000007918 */ /* 0x000fc40000000000 */
        /* <DEDUP_REMOVED lines=8> */
[----:B------:R-:W4:Y:S01]  /*89d30*/  LDL.LU R52, [R1+0x420] ;  /* 0x0004200001347983 */ /* 0x000f220000300800 */
        /* <DEDUP_REMOVED lines=8> */
[----:B------:R-:W4:Y:S04]  /*89dc0*/  LDL.LU.64 R22, [R1+0x18] ;  /* 0x0000180001167983 */ /* 0x000f280000300a00 */
[----:B------:R-:W4:Y:S04]  /*89dd0*/  LDL.LU R24, [R1+0x430] ;  /* 0x0004300001187983 */ /* 0x000f280000300800 */
[----:B------:R-:W4:Y:S04]  /*89de0*/  LDL.LU R25, [R1+0x434] ;  /* 0x0004340001197983 */ /* 0x000f280000300800 */
[----:B------:R-:W4:Y:S04]  /*89df0*/  LDL.LU R26, [R1+0x438] ;  /* 0x00043800011a7983 */ /* 0x000f280000300800 */
[----:B------:R-:W4:Y:S04]  /*89e00*/  LDL.LU R27, [R1+0x43c] ;  /* 0x00043c00011b7983 */ /* 0x000f280000300800 */
[----:B------:R-:W4:Y:S01]  /*89e10*/  LDL.LU.64 R30, [R1+0x8] ;  /* 0x00000800011e7983 */ /* 0x000f220000300a00 */
[----:B---3--:R-:W-:Y:S03]  /*89e20*/  HMMA.16816.F32.BF16 R32, R40, R50, R32 ;  /* 0x000000322820723c */ /* 0x008fe60000041820 */
[----:B------:R-:W-:Y:S03]  /*89e30*/  STL [R1+0x5aa8], R57 ;  /* 0x005aa83901007387 */ /* 0x000fe60000100800 */
[----:B------:R-:W-:Y:S01]  /*89e40*/  IMAD.MOV.U32 R39, RZ, RZ, R51 ;  /* 0x000000ffff277224 */ /* 0x000fe200078e0033 */
[----:B------:R-:W-:Y:S01]  /*89e50*/  STL [R1+0x5aa4], R0 ;  /* 0x005aa40001007387 */ /* 0x000fe20000100800 */
[----:B------:R-:W-:-:S15]  /*89e60*/  IMAD.MOV.U32 R61, RZ, RZ, R50 ;  /* 0x000000ffff3d7224 */ /* 0x000fde00078e0032 */
[----:B------:R-:W-:Y:S04]  /*89e70*/  STL.64 [R1+0x460], R32 ;  /* 0x0004602001007387 */ /* 0x000fe80000100a00 */
[----:B------:R-:W-:Y:S04]  /*89e80*/  STL.64 [R1+0x468], R34 ;  /* 0x0004682201007387 */ /* 0x000fe80000100a00 */
[----:B------:R-:W3:Y:S04]  /*89e90*/  LDL.LU R48, [R1+0x410] ;  /* 0x0004100001307983 */ /* 0x000ee80000300800 */
[----:B------:R-:W3:Y:S04]  /*89ea0*/  LDL.LU R49, [R1+0x414] ;  /* 0x0004140001317983 */ /* 0x000ee80000300800 */
[----:B------:R-:W3:Y:S04]  /*89eb0*/  LDL.LU R50, [R1+0x418] ;  /* 0x0004180001327983 */ /* 0x000ee80000300800 */
[----:B------:R-:W3:Y:S04]  /*89ec0*/  LDL.LU R51, [R1+0x41c] ;  /* 0x00041c0001337983 */ /* 0x000ee80000300800 */
[----:B------:R0:W-:Y:S04]  /*89ed0*/  STL [R1+0x5ad0], R39 ;  /* 0x005ad02701007387 */ /* 0x0001e80000100800 */
[----:B------:R-:W3:Y:S04]  /*89ee0*/  LDL.LU R36, [R1+0x3c0] ;  /* 0x0003c00001247983 */ /* 0x000ee80000300800 */
[----:B------:R-:W3:Y:S04]  /*89ef0*/  LDL.LU R37, [R1+0x3c4] ;  /* 0x0003c40001257983 */ /* 0x000ee80000300800 */
[----:B------:R-:W3:Y:S04]  /*89f00*/  LDL.LU R38, [R1+0x3c8] ;  /* 0x0003c80001267983 */ /* 0x000ee80000300800 */
[----:B0-----:R-:W3:Y:S04]  /*89f10*/  LDL.LU R39, [R1+0x3cc] ;  /* 0x0003cc0001277983 */ /* 0x001ee80000300800 */
[----:B------:R-:W3:Y:S04]  /*89f20*/  LDL.LU R32, [R1+0x400] ;  /* 0x0004000001207983 */ /* 0x000ee80000300800 */
[----:B------:R-:W3:Y:S04]  /*89f30*/  LDL.LU R33, [R1+0x404] ;  /* 0x0004040001217983 */ /* 0x000ee80000300800 */
[----:B------:R-:W3:Y:S04]  /*89f40*/  LDL.LU R34, [R1+0x408] ;  /* 0x0004080001227983 */ /* 0x000ee80000300800 */
[----:B------:R-:W3:Y:S01]  /*89f50*/  LDL.LU R35, [R1+0x40c] ;  /* 0x00040c0001237983 */ /* 0x000ee20000300800 */
[----:B--2---:R-:W-:-:S15]  /*89f60*/  HMMA.16816.F32.BF16 R4, R40, R46, R4 ;  /* 0x0000002e2804723c */ /* 0x004fde0000041804 */
[----:B------:R-:W-:-:S08]  /*89f70*/  NOP ;  /* 0x0000000000007918 */ /* 0x000fd00000000000 */
[----:B------:R-:W-:Y:S04]  /*89f80*/  STL.64 [R1+0x450], R4 ;  /* 0x0004500401007387 */ /* 0x000fe80000100a00 */
[----:B------:R0:W-:Y:S04]  /*89f90*/  STL.64 [R1+0x458], R6 ;  /* 0x0004580601007387 */ /* 0x0001e80000100a00 */
[----:B0-----:R-:W2:Y:S01]  /*89fa0*/  LDL.LU.64 R6, [R1+0x5b88] ;  /* 0x005b880001067983 */ /* 0x001ea20000300a00 */
[----:B----4-:R-:W-:Y:S01]  /*89fb0*/  HMMA.16816.F32.BF16 R16, R40, R22, R16 ;  /* 0x000000162810723c */ /* 0x010fe20000041810 */
[----:B------:R-:W-:-:S02]  /*89fc0*/  IMAD.MOV.U32 R5, RZ, RZ, R46 ;  /* 0x000000ffff057224 */ /* 0x000fc400078e002e */
[----:B------:R-:W-:Y:S01]  /*89fd0*/  IMAD.MOV.U32 R4, RZ, RZ, R47 ;  /* 0x000000ffff047224 */ /* 0x000fe200078e002f */
[----:B------:R-:W4:Y:S02]  /*89fe0*/  LDL.LU.64 R44, [R1+0x5b80] ;  /* 0x005b8000012c7983 */ /* 0x000f240000300a00 */
[C---:B------:R-:W-:Y:S06]  /*89ff0*/  HMMA.16816.F32.BF16 R52, R40.reuse, R58, R52 ;  /* 0x0000003a2834723c */ /* 0x040fec0000041834 */
[----:B------:R-:W-:Y:S01]  /*8a000*/  HMMA.16816.F32.BF16 R24, R40, R30, R24 ;  /* 0x0000001e2818723c */ /* 0x000fe20000041818 */
[----:B------:R-:W-:-:S02]  /*8a010*/  IMAD.MOV.U32 R3, RZ, RZ, R22 ;  /* 0x000000ffff037224 */ /* 0x000fc400078e0016 */
[----:B------:R-:W-:-:S03]  /*8a020*/  IMAD.MOV.U32 R2, RZ, RZ, R23 ;  /* 0x000000ffff027224 */ /* 0x000fc600078e0017 */
[----:B------:R-:W-:Y:S02]  /*8a030*/  IMAD.MOV.U32 R57, RZ, RZ, R30 ;  /* 0x000000ffff397224 */ /* 0x000fe400078e001e */
[----:B------:R-:W-:Y:S01]  /*8a040*/  IMAD.MOV.U32 R0, RZ, RZ, R31 ;  /* 0x000000ffff007224 */ /* 0x000fe200078e001f */
[----:B--2---:R-:W-:Y:S04]  /*8a050*/  STL.64 [R1+0x5ae8], R6 ;  /* 0x005ae80601007387 */ /* 0x004fe80000100a00 */
[----:B------:R0:W-:Y:S04]  /*8a060*/  STL.64 [R1+0x5ae0], R4 ;  /* 0x005ae00401007387 */ /* 0x0001e80000100a00 */
[----:B0-----:R-:W2:Y:S04]  /*8a070*/  LDL.LU R4, [R1+0x3d0] ;  /* 0x0003d00001047983 */ /* 0x001ea80000300800 */
[----:B------:R-:W2:Y:S04]  /*8a080*/  LDL.LU R5, [R1+0x3d4] ;  /* 0x0003d40001057983 */ /* 0x000ea80000300800 */
[----:B------:R-:W2:Y:S04]  /*8a090*/  LDL.LU R6, [R1+0x3d8] ;  /* 0x0003d80001067983 */ /* 0x000ea80000300800 */
[----:B------:R-:W2:Y:S04]  /*8a0a0*/  LDL.LU R7, [R1+0x3dc] ;  /* 0x0003dc0001077983 */ /* 0x000ea80000300800 */
        /* <DEDUP_REMOVED lines=8> */
[----:B0-----:R-:W2:Y:S04]  /*8a130*/  LDL.LU.64 R26, [R1+0x5b58] ;  /* 0x005b5800011a7983 */ /* 0x001ea80000300a00 */
[----:B------:R-:W4:Y:S04]  /*8a140*/  LDL.LU.64 R24, [R1+0x5b50] ;  /* 0x005b500001187983 */ /* 0x000f280000300a00 */
[----:B------:R-:W4:Y:S04]  /*8a150*/  LDL.LU.64 R30, [R1+0x5b48] ;  /* 0x005b4800011e7983 */ /* 0x000f280000300a00 */
[----:B------:R-:W4:Y:S04]  /*8a160*/  LDL.LU.64 R28, [R1+0x5b40] ;  /* 0x005b4000011c7983 */ /* 0x000f280000300a00 */
[----:B------:R-:W-:Y:S04]  /*8a170*/  STL.64 [R1+0x420], R52 ;  /* 0x0004203401007387 */ /* 0x000fe80000100a00 */
[----:B------:R0:W-:Y:S04]  /*8a180*/  STL.64 [R1+0x428], R54 ;  /* 0x0004283601007387 */ /* 0x0001e80000100a00 */
[----:B0-----:R-:W3:Y:S04]  /*8a190*/  LDL.LU.64 R54, [R1+0x5b38] ;  /* 0x005b380001367983 */ /* 0x001ee80000300a00 */
[----:B------:R-:W2:Y:S04]  /*8a1a0*/  LDL.LU.64 R52, [R1+0x5b30] ;  /* 0x005b300001347983 */ /* 0x000ea80000300a00 */
[----:B------:R-:W-:Y:S04]  /*8a1b0*/  STL.64 [R1+0x5928], R58 ;  /* 0x0059283a01007387 */ /* 0x000fe80000100a00 */
[----:B------:R0:W-:Y:S04]  /*8a1c0*/  STL [R1+0x5920], R56 ;  /* 0x0059203801007387 */ /* 0x0001e80000100800 */
[----:B------:R1:W-:Y:S04]  /*8a1d0*/  STL [R1+0x5ac0], R57 ;  /* 0x005ac03901007387 */ /* 0x0003e80000100800 */
[----:B0-----:R-:W4:Y:S04]  /*8a1e0*/  LDL.LU R56, [R1+0x3e0] ;  /* 0x0003e00001387983 */ /* 0x001f280000300800 */
[----:B-1----:R-:W4:Y:S04]  /*8a1f0*/  LDL.LU R57, [R1+0x3e4] ;  /* 0x0003e40001397983 */ /* 0x002f280000300800 */
[----:B------:R-:W4:Y:S04]  /*8a200*/  LDL.LU R58, [R1+0x3e8] ;  /* 0x0003e800013a7983 */ /* 0x000f280000300800 */
[----:B------:R-:W4:Y:S01]  /*8a210*/  LDL.LU R59, [R1+0x3ec] ;  /* 0x0003ec00013b7983 */ /* 0x000f220000300800 */
[----:B---3--:R-:W-:-:S15]  /*8a220*/  HMMA.16816.F32.BF16 R48, R40, R54, R48 ;  /* 0x000000362830723c */ /* 0x008fde0000041830 */
[----:B------:R-:W-:-:S08]  /*8a230*/  NOP ;  /* 0x0000000000007918 */ /* 0x000fd00000000000 */
[----:B------:R-:W-:Y:S04]  /*8a240*/  STL.64 [R1+0x410], R48 ;  /* 0x0004103001007387 */ /* 0x000fe80000100a00 */
[----:B------:R0:W-:Y:S04]  /*8a250*/  STL.64 [R1+0x418], R50 ;  /* 0x0004183201007387 */ /* 0x0001e80000100a00 */
[----:B0-----:R-:W3:Y:S04]  /*8a260*/  LDL.LU.64 R50, [R1+0x5b28] ;  /* 0x005b280001327983 */ /* 0x001ee80000300a00 */
[----:B------:R-:W4:Y:S04]  /*8a270*/  LDL.LU.64 R48, [R1+0x5b20] ;  /* 0x005b200001307983 */ /* 0x000f280000300a00 */
[----:B------:R-:W-:Y:S04]  /*8a280*/  STL.64 [R1+0x5918], R54 ;  /* 0x0059183601007387 */ /* 0x000fe80000100a00 */
[----:B--2---:R0:W-:Y:S04]  /*8a290*/  STL.64 [R1+0x5910], R52 ;  /* 0x0059103401007387 */ /* 0x0041e80000100a00 */
        /* <DEDUP_REMOVED lines=8> */
[----:B0-----:R-:W2:Y:S04]  /*8a320*/  LDL.LU.64 R34, [R1+0x5b18] ;  /* 0x005b180001227983 */ /* 0x001ea80000300a00 */
[----:B------:R-:W3:Y:S04]  /*8a330*/  LDL.LU.64 R32, [R1+0x5b10] ;  /* 0x005b100001207983 */ /* 0x000ee80000300a00 */
[----:B------:R-:W-:Y:S04]  /*8a340*/  STL.64 [R1+0x5908], R50 ;  /* 0x0059083201007387 */ /* 0x000fe80000100a00 */
[----:B----4-:R2:W-:Y:S01]  /*8a350*/  STL.64 [R1+0x5900], R48 ;  /* 0x0059003001007387 */ /* 0x0105e20000100a00 */
[C---:B------:R-:W-:Y:S06]  /*8a360*/  HMMA.16816.F32.BF16 R4, R40.reuse, R26, R4 ;  /* 0x0000001a2804723c */ /* 0x040fec0000041804 */
[C---:B--2---:R-:W-:Y:S06]  /*8a370*/  HMMA.16816.F32.BF16 R48, R40.reuse, R34, R52 ;  /* 0x000000222830723c */ /* 0x044fec0000041834 */
[----:B------:R-:W-:Y:S04]  /*8a380*/  STL.64 [R1+0x58f8], R34 ;  /* 0x0058f82201007387 */ /* 0x000fe80000100a00 */
[----:B---3--:R0:W-:Y:S02]  /*8a390*/  STL.64 [R1+0x58f0], R32 ;  /* 0x0058f02001007387 */ /* 0x0081e40000100a00 */
[C---:B0-----:R-:W-:Y:S11]  /*8a3a0*/  HMMA.16816.F32.BF16 R32, R40.reuse, R30, R56 ;  /* 0x0000001e2820723c */ /* 0x041ff60000041838 */
[----:B------:R-:W-:Y:S04]  /*8a3b0*/  STL.64 [R1+0x3f0], R48 ;  /* 0x0003f03001007387 */ /* 0x000fe80000100a00 */
        /* <DEDUP_REMOVED lines=8> */
[----:B------:R0:W-:Y:S02]  /*8a440*/  STL.64 [R1+0x3d8], R6 ;  /* 0x0003d80601007387 */ /* 0x0001e40000100a00 */
[----:B0-----:R-:W-:Y:S01]  /*8a450*/  HMMA.16816.F32.BF16 R4, R40, R22, R36 ;  /* 0x000000162804723c */ /* 0x001fe20000041824 */
[----:B------:R-:W-:Y:S01]  /*8a460*/  MOV R54, R13 ;  /* 0x0000000d00367202 */ /* 0x000fe20000000f00 */
[----:B------:R-:W-:-:S15]  /*8a470*/  IMAD.MOV.U32 R55, RZ, RZ, R12 ;  /* 0x000000ffff377224 */ /* 0x000fde00078e000c */
[----:B------:R-:W-:-:S06]  /*8a480*/  NOP ;  /* 0x0000000000007918 */ /* 0x000fcc0000000000 */
[----:B------:R0:W-:Y:S04]  /*8a490*/  STL.64 [R1+0x3c0], R4 ;  /* 0x0003c00401007387 */ /* 0x0001e80000100a00 */
[----:B------:R1:W-:Y:S04]  /*8a4a0*/  STL.64 [R1+0x3c8], R6 ;  /* 0x0003c80601007387 */ /* 0x0003e80000100a00 */
[----:B------:R2:W-:Y:S04]  /*8a4b0*/  STL.64 [R1+0x5ad8], R54 ;  /* 0x005ad83601007387 */ /* 0x0005e80000100a00 */
[----:B------:R-:W3:Y:S04]  /*8a4c0*/  LDL.LU R48, [R1+0x2e0] ;  /* 0x0002e00001307983 */ /* 0x000ee80000300800 */
[----:B------:R-:W3:Y:S04]  /*8a4d0*/  LDL.LU R49, [R1+0x2e4] ;  /* 0x0002e40001317983 */ /* 0x000ee80000300800 */
[----:B------:R-:W3:Y:S04]  /*8a4e0*/  LDL.LU R50, [R1+0x2e8] ;  /* 0x0002e80001327983 */ /* 0x000ee80000300800 */
[----:B------:R-:W3:Y:S04]  /*8a4f0*/  LDL.LU R51, [R1+0x2ec] ;  /* 0x0002ec0001337983 */ /* 0x000ee80000300800 */
[----:B------:R-:W4:Y:S04]  /*8a500*/  LDL.LU R12, [R1+0x3b0] ;  /* 0x0003b000010c7983 */ /* 0x000f280000300800 */
[----:B------:R-:W4:Y:S04]  /*8a510*/  LDL.LU R13, [R1+0x3b4] ;  /* 0x0003b400010d7983 */ /* 0x000f280000300800 */
[----:B------:R-:W4:Y:S04]  /*8a520*/  LDL.LU R14, [R1+0x3b8] ;  /* 0x0003b800010e7983 */ /* 0x000f280000300800 */
[----:B------:R-:W4:Y:S01]  /*8a530*/  LDL.LU R15, [R1+0x3bc] ;  /* 0x0003bc00010f7983 */ /* 0x000f220000300800 */
[----:B------:R-:W-:-:S02]  /*8a540*/  IMAD.MOV.U32 R27, RZ, RZ, R8 ;  /* 0x000000ffff1b7224 */ /* 0x000fc400078e0008 */
[----:B------:R-:W-:Y:S01]  /*8a550*/  IMAD.MOV.U32 R26, RZ, RZ, R9 ;  /* 0x000000ffff1a7224 */ /* 0x000fe200078e0009 */
[----:B------:R-:W3:Y:S01]  /*8a560*/  LDL.LU R8, [R1+0x3a0] ;  /* 0x0003a00001087983 */ /* 0x000ee20000300800 */
[----:B------:R-:W-:Y:S02]  /*8a570*/  IMAD.MOV.U32 R35, RZ, RZ, R10 ;  /* 0x000000ffff237224 */ /* 0x000fe400078e000a */
[----:B------:R-:W-:Y:S01]  /*8a580*/  IMAD.MOV.U32 R34, RZ, RZ, R11 ;  /* 0x000000ffff227224 */ /* 0x000fe200078e000b */
[----:B------:R-:W3:Y:S04]  /*8a590*/  LDL.LU R9, [R1+0x3a4] ;  /* 0x0003a40001097983 */ /* 0x000ee80000300800 */
[----:B------:R-:W3:Y:S04]  /*8a5a0*/  LDL.LU R10, [R1+0x3a8] ;  /* 0x0003a800010a7983 */ /* 0x000ee80000300800 */
[----:B------:R-:W3:Y:S04]  /*8a5b0*/  LDL.LU R11, [R1+0x3ac] ;  /* 0x0003ac00010b7983 */ /* 0x000ee80000300800 */
[----:B------:R-:W3:Y:S04]  /*8a5c0*/  LDL.LU R36, [R1+0x370] ;  /* 0x0003700001247983 */ /* 0x000ee80000300800 */
        /* <DEDUP_REMOVED lines=9> */
[----:B--2---:R-:W2:Y:S04]  /*8a660*/  LDL.LU R54, [R1+0x388] ;  /* 0x0003880001367983 */ /* 0x004ea80000300800 */
[----:B------:R-:W2:Y:S04]  /*8a670*/  LDL.LU R55, [R1+0x38c] ;  /* 0x00038c0001377983 */ /* 0x000ea80000300800 */
[----:B------:R-:W2:Y:S04]  /*8a680*/  LDL.LU.64 R46, [R1+0x168] ;  /* 0x00016800012e7983 */ /* 0x000ea80000300a00 */
        /* <DEDUP_REMOVED lines=18> */
[----:B0-----:R-:W3:Y:S04]  /*8a7b0*/  LDL.LU.64 R14, [R1+0x5b08] ;  /* 0x005b0800010e7983 */ /* 0x001ee80000300a00 */
[----:B------:R-:W4:Y:S04]  /*8a7c0*/  LDL.LU.64 R12, [R1+0x5b00] ;  /* 0x005b0000010c7983 */ /* 0x000f280000300a00 */
[----:B------:R0:W-:Y:S04]  /*8a7d0*/  STL.64 [R1+0x5948], R18 ;  /* 0x0059481201007387 */ /* 0x0001e80000100a00 */
[----:B------:R-:W-:Y:S04]  /*8a7e0*/  STL.64 [R1+0x5940], R16 ;  /* 0x0059401001007387 */ /* 0x000fe80000100a00 */
[----:B0-----:R-:W2:Y:S01]  /*8a7f0*/  LDL.LU R18, [R1+0x118] ;  /* 0x0001180001127983 */ /* 0x001ea20000300800 */
        /* <DEDUP_REMOVED lines=16> */
[----:B0-----:R-:W3:Y:S01]  /*8a900*/  LDL.LU.64 R6, [R1+0x5ae8] ;  /* 0x005ae80001067983 */ /* 0x001ee20000300a00 */
[C---:B--2---:R-:W-:Y:S03]  /*8a910*/  HMMA.16816.F32.BF16 R36, R40.reuse, R46, R36 ;  /* 0x0000002e2824723c */ /* 0x044fe60000041824 */
[----:B------:R-:W2:Y:S04]  /*8a920*/  LDL.LU.64 R4, [R1+0x5ae0] ;  /* 0x005ae00001047983 */ /* 0x000ea80000300a00 */
[----:B------:R-:W-:Y:S04]  /*8a930*/  STL.64 [R1+0x5968], R10 ;  /* 0x0059680a01007387 */ /* 0x000fe80000100a00 */
[----:B------:R-:W-:Y:S01]  /*8a940*/  STL.64 [R1+0x5960], R8 ;  /* 0x0059600801007387 */ /* 0x000fe20000100a00 */
[----:B---3--:R-:W-:-:S15]  /*8a950*/  HMMA.16816.F32.BF16 R52, R40, R6, R52 ;  /* 0x000000062834723c */ /* 0x008fde0000041834 */
[----:B------:R-:W-:-:S08]  /*8a960*/  NOP ;  /* 0x0000000000007918 */ /* 0x000fd00000000000 */
[----:B------:R-:W-:Y:S04]  /*8a970*/  STL.64 [R1+0x380], R52 ;  /* 0x0003803401007387 */ /* 0x000fe80000100a00 */
[----:B------:R0:W-:Y:S04]  /*8a980*/  STL.64 [R1+0x388], R54 ;  /* 0x0003883601007387 */ /* 0x0001e80000100a00 */
[----:B0-----:R-:W3:Y:S04]  /*8a990*/  LDL.LU.64 R54, [R1+0x5ad8] ;  /* 0x005ad80001367983 */ /* 0x001ee80000300a00 */
[----:B------:R-:W-:Y:S04]  /*8a9a0*/  STL.64 [R1+0x5970], R6 ;  /* 0x0059700601007387 */ /* 0x000fe80000100a00 */
[----:B------:R0:W-:Y:S04]  /*8a9b0*/  STL.64 [R1+0x370], R36 ;  /* 0x0003702401007387 */ /* 0x0001e80000100a00 */
[----:B------:R1:W-:Y:S01]  /*8a9c0*/  STL.64 [R1+0x378], R38 ;  /* 0x0003782601007387 */ /* 0x0003e20000100a00 */
[----:B0-----:R-:W-:-:S03]  /*8a9d0*/  IMAD.MOV.U32 R37, RZ, RZ, R46 ;  /* 0x000000ffff257224 */ /* 0x001fc600078e002e */
[----:B-1----:R-:W2:Y:S01]  /*8a9e0*/  LDL.LU R39, [R1+0x5ad0] ;  /* 0x005ad00001277983 */ /* 0x002ea20000300800 */
[----:B------:R-:W-:-:S03]  /*8a9f0*/  IMAD.MOV.U32 R36, RZ, RZ, R47 ;  /* 0x000000ffff247224 */ /* 0x000fc600078e002f */
[----:B------:R-:W4:Y:S01]  /*8aa00*/  LDL.LU.64 R46, [R1+0x5ac8] ;  /* 0x005ac800012e7983 */ /* 0x000f220000300a00 */
[----:B------:R-:W-:Y:S02]  /*8aa10*/  IMAD.MOV.U32 R19, RZ, RZ, R60 ;  /* 0x000000ffff137224 */ /* 0x000fe400078e003c */
[----:B------:R-:W-:Y:S02]  /*8aa20*/  IMAD.MOV.U32 R10, RZ, RZ, R45 ;  /* 0x000000ffff0a7224 */ /* 0x000fe400078e002d */
[----:B------:R-:W-:Y:S01]  /*8aa30*/  IMAD.MOV.U32 R11, RZ, RZ, R44 ;  /* 0x000000ffff0b7224 */ /* 0x000fe200078e002c */
[----:B----4-:R-:W-:Y:S01]  /*8aa40*/  HMMA.16816.F32.BF16 R40, R40, R46, R56 ;  /* 0x0000002e2828723c */ /* 0x010fe20000041838 */
[----:B------:R-:W4:Y:S05]  /*8aa50*/  LDL.LU R57, [R1+0x5ac0] ;  /* 0x005ac00001397983 */ /* 0x000f2a0000300800 */
[----:B------:R-:W-:-:S02]  /*8aa60*/  IMAD.MOV.U32 R38, RZ, RZ, R47 ;  /* 0x000000ffff267224 */ /* 0x000fc400078e002f */
[----:B------:R-:W-:-:S15]  /*8aa70*/  IMAD.MOV.U32 R60, RZ, RZ, R46 ;  /* 0x000000ffff3c7224 */ /* 0x000fde00078e002e */
[----:B------:R0:W-:Y:S04]  /*8aa80*/  STL.64 [R1+0x330], R40 ;  /* 0x0003302801007387 */ /* 0x0001e80000100a00 */
[----:B------:R1:W-:Y:S04]  /*8aa90*/  STL.64 [R1+0x338], R42 ;  /* 0x0003382a01007387 */ /* 0x0003e80000100a00 */
[----:B------:R-:W3:Y:S04]  /*8aaa0*/  LDL.LU.64 R46, [R1+0x5ab8] ;  /* 0x005ab800012e7983 */ /* 0x000ee80000300a00 */
[----:B------:R-:W3:Y:S04]  /*8aab0*/  LDL.LU.64 R44, [R1+0x5ab0] ;  /* 0x005ab000012c7983 */ /* 0x000ee80000300a00 */
[----:B------:R-:W-:Y:S04]  /*8aac0*/  STL [R1+0x5980], R38 ;  /* 0x0059802601007387 */ /* 0x000fe80000100800 */
[----:B------:R-:W-:Y:S04]  /*8aad0*/  STL.64 [R1+0x5978], R36 ;  /* 0x0059782401007387 */ /* 0x000fe80000100a00 */
[----:B0-----:R-:W2:Y:S04]  /*8aae0*/  LDL.LU R40, [R1+0x130] ;  /* 0x0001300001287983 */ /* 0x001ea80000300800 */
[----:B------:R-:W2:Y:S04]  /*8aaf0*/  LDL.LU R41, [R1+0x134] ;  /* 0x0001340001297983 */ /* 0x000ea80000300800 */
[----:B-1----:R-:W4:Y:S04]  /*8ab00*/  LDL.LU R42, [R1+0x138] ;  /* 0x00013800012a7983 */ /* 0x002f280000300800 */
[----:B------:R-:W4:Y:S04]  /*8ab10*/  LDL.LU R43, [R1+0x13c] ;  /* 0x00013c00012b7983 */ /* 0x000f280000300800 */
[----:B----4-:R-:W-:Y:S04]  /*8ab20*/  STL.64 [R1+0x5990], R42 ;  /* 0x0059902a01007387 */ /* 0x010fe80000100a00 */
[----:B--2---:R0:W-:Y:S04]  /*8ab30*/  STL.64 [R1+0x5988], R40 ;  /* 0x0059882801007387 */ /* 0x0041e80000100a00 */
[----:B0-----:R-:W3:Y:S04]  /*8ab40*/  LDL.LU R40, [R1+0x320] ;  /* 0x0003200001287983 */ /* 0x001ee80000300800 */
[----:B------:R-:W3:Y:S04]  /*8ab50*/  LDL.LU R41, [R1+0x324] ;  /* 0x0003240001297983 */ /* 0x000ee80000300800 */
[----:B------:R-:W3:Y:S04]  /*8ab60*/  LDL.LU R42, [R1+0x328] ;  /* 0x00032800012a7983 */ /* 0x000ee80000300800 */
[----:B------:R-:W3:Y:S01]  /*8ab70*/  LDL.LU R43, [R1+0x32c] ;  /* 0x00032c00012b7983 */ /* 0x000ee20000300800 */
[----:B------:R-:W-:-:S02]  /*8ab80*/  IMAD.MOV.U32 R58, RZ, RZ, R57 ;  /* 0x000000ffff3a7224 */ /* 0x000fc400078e0039 */
[----:B------:R-:W-:Y:S01]  /*8ab90*/  IMAD.MOV.U32 R59, RZ, RZ, R0 ;  /* 0x000000ffff3b7224 */ /* 0x000fe200078e0000 */
[C---:B---3--:R-:W-:Y:S06]  /*8aba0*/  HMMA.16816.F32.BF16 R40, R44.reuse, R10, R40 ;  /* 0x0000000a2c28723c */ /* 0x048fec0000041828 */
[C---:B------:R-:W-:Y:S06]  /*8abb0*/  HMMA.16816.F32.BF16 R8, R44.reuse, R18, R12 ;  /* 0x000000122c08723c */ /* 0x040fec000004180c */
[C---:B------:R-:W-:Y:S06]  /*8abc0*/  HMMA.16816.F32.BF16 R16, R44.reuse, R26, R20 ;  /* 0x0000001a2c10723c */ /* 0x040fec0000041814 */
[C---:B------:R-:W-:Y:S05]  /*8abd0*/  HMMA.16816.F32.BF16 R12, R44.reuse, R34, R28 ;  /* 0x000000222c0c723c */ /* 0x040fea000004181c */
[----:B------:R-:W-:Y:S04]  /*8abe0*/  STL.64 [R1+0x320], R40 ;  /* 0x0003202801007387 */ /* 0x000fe80000100a00 */
[----:B------:R-:W-:Y:S04]  /*8abf0*/  STL.64 [R1+0x328], R42 ;  /* 0x0003282a01007387 */ /* 0x000fe80000100a00 */
[----:B------:R-:W-:Y:S04]  /*8ac00*/  STL.64 [R1+0x310], R8 ;  /* 0x0003100801007387 */ /* 0x000fe80000100a00 */
[----:B------:R0:W-:Y:S02]  /*8ac10*/  STL.64 [R1+0x318], R10 ;  /* 0x0003180a01007387 */ /* 0x0001e40000100a00 */
[----:B0-----:R-:W-:Y:S02]  /*8ac20*/  HMMA.16816.F32.BF16 R8, R44, R54, R48 ;  /* 0x000000362c08723c */ /* 0x001fe40000041830 */
[----:B------:R-:W-:Y:S04]  /*8ac30*/  STL.64 [R1+0x300], R16 ;  /* 0x0003001001007387 */ /* 0x000fe80000100a00 */
[----:B------:R0:W-:Y:S04]  /*8ac40*/  STL.64 [R1+0x308], R18 ;  /* 0x0003081201007387 */ /* 0x0001e80000100a00 */
[----:B------:R1:W-:Y:S04]  /*8ac50*/  STL.64 [R1+0x2f0], R12 ;  /* 0x0002f00c01007387 */ /* 0x0003e80000100a00 */
[----:B------:R2:W-:Y:S04]  /*8ac60*/  STL.64 [R1+0x2f8], R14 ;  /* 0x0002f80e01007387 */ /* 0x0005e80000100a00 */
[----:B------:R-:W3:Y:S05]  /*8ac70*/  LDL.LU R57, [R1+0x5aa8] ;  /* 0x005aa80001397983 */ /* 0x000eea0000300800 */
[----:B------:R-:W-:Y:S04]  /*8ac80*/  STL.64 [R1+0x2e0], R8 ;  /* 0x0002e00801007387 */ /* 0x000fe80000100a00 */
[----:B------:R4:W-:Y:S04]  /*8ac90*/  STL.64 [R1+0x2e8], R10 ;  /* 0x0002e80a01007387 */ /* 0x0009e80000100a00 */
[----:B------:R-:W3:Y:S04]  /*8aca0*/  LDL.LU R0, [R1+0x5aa4] ;  /* 0x005aa40001007983 */ /* 0x000ee80000300800 */
[----:B------:R3:W-:Y:S04]  /*8acb0*/  STL.64 [R1+0x5998], R58 ;  /* 0x0059983a01007387 */ /* 0x0007e80000100a00 */
[----:B------:R-:W2:Y:S04]  /*8acc0*/  LDL.LU R20, [R1+0x200] ;  /* 0x0002000001147983 */ /* 0x000ea80000300800 */
[----:B------:R-:W2:Y:S04]  /*8acd0*/  LDL.LU R21, [R1+0x204] ;  /* 0x0002040001157983 */ /* 0x000ea80000300800 */
[----:B------:R-:W4:Y:S04]  /*8ace0*/  LDL.LU R22, [R1+0x208] ;  /* 0x0002080001167983 */ /* 0x000f280000300800 */
[----:B------:R-:W4:Y:S01]  /*8acf0*/  LDL.LU R23, [R1+0x20c] ;  /* 0x00020c0001177983 */ /* 0x000f220000300800 */
[----:B0-----:R-:W-:-:S02]  /*8ad00*/  IMAD.MOV.U32 R18, RZ, RZ, R3 ;  /* 0x000000ffff127224 */ /* 0x001fc400078e0003 */
[----:B------:R-:W-:Y:S01]  /*8ad10*/  IMAD.MOV.U32 R19, RZ, RZ, R2 ;  /* 0x000000ffff137224 */ /* 0x000fe200078e0002 */
[----:B----4-:R-:W-:Y:S04]  /*8ad20*/  STL.64 [R1+0x59a8], R22 ;  /* 0x0059a81601007387 */ /* 0x010fe80000100a00 */
[----:B--2---:R0:W-:Y:S04]  /*8ad30*/  STL.64 [R1+0x59a0], R20 ;  /* 0x0059a01401007387 */ /* 0x0041e80000100a00 */
[----:B------:R-:W2:Y:S04]  /*8ad40*/  LDL.LU R3, [R1+0x5aa0] ;  /* 0x005aa00001037983 */ /* 0x000ea80000300800 */
[----:B------:R-:W4:Y:S04]  /*8ad50*/  LDL.LU R2, [R1+0x5a9c] ;  /* 0x005a9c0001027983 */ /* 0x000f280000300800 */
[----:B------:R4:W-:Y:S04]  /*8ad60*/  STL.64 [R1+0x59b0], R18 ;  /* 0x0059b01201007387 */ /* 0x0009e80000100a00 */
[----:B-1----:R-:W3:Y:S04]  /*8ad70*/  LDL.LU R12, [R1+0x210] ;  /* 0x00021000010c7983 */ /* 0x002ee80000300800 */
[----:B------:R-:W3:Y:S04]  /*8ad80*/  LDL.LU R13, [R1+0x214] ;  /* 0x00021400010d7983 */ /* 0x000ee80000300800 */
[----:B------:R-:W2:Y:S04]  /*8ad90*/  LDL.LU R14, [R1+0x218] ;  /* 0x00021800010e7983 */ /* 0x000ea80000300800 */
[----:B------:R-:W2:Y:S01]  /*8ada0*/  LDL.LU R15, [R1+0x21c] ;  /* 0x00021c00010f7983 */ /* 0x000ea20000300800 */
[----:B------:R-:W-:Y:S01]  /*8adb0*/  IMAD.MOV.U32 R10, RZ, RZ, R5 ;  /* 0x000000ffff0a7224 */ /* 0x000fe200078e0005 */
[----:B------:R-:W-:-:S02]  /*8adc0*/  MOV R11, R4 ;  /* 0x00000004000b7202 */ /* 0x000fc40000000f00 */
[----:B--2---:R-:W-:Y:S04]  /*8add0*/  STL.64 [R1+0x59c0], R14 ;  /* 0x0059c00e01007387 */ /* 0x004fe80000100a00 */
[----:B---3--:R1:W-:Y:S04]  /*8ade0*/  STL.64 [R1+0x59b8], R12 ;  /* 0x0059b80c01007387 */ /* 0x0083e80000100a00 */
[----:B------:R2:W-:Y:S04]  /*8adf0*/  STL.64 [R1+0x59c8], R10 ;  /* 0x0059c80a01007387 */ /* 0x0005e80000100a00 */
[----:B------:R-:W3:Y:S04]  /*8ae00*/  LDL.LU R4, [R1+0x220] ;  /* 0x0002200001047983 */ /* 0x000ee80000300800 */
[----:B------:R-:W3:Y:S04]  /*8ae10*/  LDL.LU R5, [R1+0x224] ;  /* 0x0002240001057983 */ /* 0x000ee80000300800 */
[----:B------:R-:W4:Y:S04]  /*8ae20*/  LDL.LU R6, [R1+0x228] ;  /* 0x0002280001067983 */ /* 0x000f280000300800 */
[----:B------:R-:W4:Y:S01]  /*8ae30*/  LDL.LU R7, [R1+0x22c] ;  /* 0x00022c0001077983 */ /* 0x000f220000300800 */
[----:B------:R-:W-:-:S02]  /*8ae40*/  IMAD.MOV.U32 R38, RZ, RZ, R61 ;  /* 0x000000ffff267224 */ /* 0x000fc400078e003d */
[----:B------:R-:W-:Y:S02]  /*8ae50*/  IMAD.MOV.U32 R58, RZ, RZ, R0 ;  /* 0x000000ffff3a7224 */ /* 0x000fe400078e0000 */
[----:B------:R-:W-:Y:S01]  /*8ae60*/  IMAD.MOV.U32 R59, RZ, RZ, R57 ;  /* 0x000000ffff3b7224 */ /* 0x000fe200078e0039 */
[----:B----4-:R-:W-:Y:S04]  /*8ae70*/  STL.64 [R1+0x59d8], R6 ;  /* 0x0059d80601007387 */ /* 0x010fe80000100a00 */
[----:B---3--:R3:W-:Y:S04]  /*8ae80*/  STL.64 [R1+0x59d0], R4 ;  /* 0x0059d00401007387 */ /* 0x0087e80000100a00 */
[----:B------:R-:W4:Y:S04]  /*8ae90*/  LDL.LU R61, [R1+0x5a98] ;  /* 0x005a9800013d7983 */ /* 0x000f280000300800 */
[----:B------:R3:W-:Y:S04]  /*8aea0*/  STL.64 [R1+0x59e0], R38 ;  /* 0x0059e02601007387 */ /* 0x0007e80000100a00 */
[----:B------:R-:W2:Y:S04]  /*8aeb0*/  LDL.LU R0, [R1+0x5a94] ;  /* 0x005a940001007983 */ /* 0x000ea80000300800 */
[----:B------:R-:W3:Y:S04]  /*8aec0*/  LDL.LU R57, [R1+0x5a90] ;  /* 0x005a900001397983 */ /* 0x000ee80000300800 */
[----:B------:R-:W-:Y:S04]  /*8aed0*/  STL.64 [R1+0x59e8], R58 ;  /* 0x0059e83a01007387 */ /* 0x000fe80000100a00 */
[----:B0-----:R-:W4:Y:S04]  /*8aee0*/  LDL.LU R20, [R1+0x240] ;  /* 0x0002400001147983 */ /* 0x001f280000300800 */
[----:B------:R-:W4:Y:S04]  /*8aef0*/  LDL.LU R21, [R1+0x244] ;  /* 0x0002440001157983 */ /* 0x000f280000300800 */
[----:B------:R-:W2:Y:S04]  /*8af00*/  LDL.LU R22, [R1+0x248] ;  /* 0x0002480001167983 */ /* 0x000ea80000300800 */
[----:B------:R-:W2:Y:S01]  /*8af10*/  LDL.LU R23, [R1+0x24c] ;  /* 0x00024c0001177983 */ /* 0x000ea20000300800 */
[----:B------:R-:W-:-:S02]  /*8af20*/  IMAD.MOV.U32 R18, RZ, RZ, R2 ;  /* 0x000000ffff127224 */ /* 0x000fc400078e0002 */
[----:B------:R-:W-:Y:S01]  /*8af30*/  IMAD.MOV.U32 R19, RZ, RZ, R3 ;  /* 0x000000ffff137224 */ /* 0x000fe200078e0003 */
[----:B--2---:R0:W-:Y:S04]  /*8af40*/  STL.64 [R1+0x59f8], R22 ;  /* 0x0059f81601007387 */ /* 0x0041e80000100a00 */
[----:B----4-:R-:W-:Y:S04]  /*8af50*/  STL.64 [R1+0x59f0], R20 ;  /* 0x0059f01401007387 */ /* 0x010fe80000100a00 */
[----:B------:R-:W2:Y:S04]  /*8af60*/  LDL.LU R2, [R1+0x5a8c] ;  /* 0x005a8c0001027983 */ /* 0x000ea80000300800 */
[----:B------:R-:W0:Y:S04]  /*8af70*/  LDL.LU R3, [R1+0x5a88] ;  /* 0x005a880001037983 */ /* 0x000e280000300800 */
[----:B------:R4:W-:Y:S04]  /*8af80*/  STL.64 [R1+0x5a00], R18 ;  /* 0x005a001201007387 */ /* 0x0009e80000100a00 */
[----:B-1----:R-:W3:Y:S04]  /*8af90*/  LDL.LU R12, [R1+0x250] ;  /* 0x00025000010c7983 */ /* 0x002ee80000300800 */
[----:B------:R-:W3:Y:S04]  /*8afa0*/  LDL.LU R13, [R1+0x254] ;  /* 0x00025400010d7983 */ /* 0x000ee80000300800 */
[----:B------:R-:W4:Y:S04]  /*8afb0*/  LDL.LU R14, [R1+0x258] ;  /* 0x00025800010e7983 */ /* 0x000f280000300800 */
[----:B------:R-:W4:Y:S01]  /*8afc0*/  LDL.LU R15, [R1+0x25c] ;  /* 0x00025c00010f7983 */ /* 0x000f220000300800 */
[----:B------:R-:W-:-:S02]  /*8afd0*/  IMAD.MOV.U32 R10, RZ, RZ, R0 ;  /* 0x000000ffff0a7224 */ /* 0x000fc400078e0000 */
[----:B------:R-:W-:Y:S01]  /*8afe0*/  IMAD.MOV.U32 R11, RZ, RZ, R61 ;  /* 0x000000ffff0b7224 */ /* 0x000fe200078e003d */
[----:B----4-:R1:W-:Y:S04]  /*8aff0*/  STL.64 [R1+0x5a10], R14 ;  /* 0x005a100e01007387 */ /* 0x0103e80000100a00 */
[----:B---3--:R-:W-:Y:S04]  /*8b000*/  STL.64 [R1+0x5a08], R12 ;  /* 0x005a080c01007387 */ /* 0x008fe80000100a00 */
[----:B------:R-:W3:Y:S04]  /*8b010*/  LDL.LU R0, [R1+0x5a84] ;  /* 0x005a840001007983 */ /* 0x000ee80000300800 */
[----:B------:R-:W1:Y:S04]  /*8b020*/  LDL.LU R61, [R1+0x5a80] ;  /* 0x005a8000013d7983 */ /* 0x000e680000300800 */
[----:B------:R-:W-:Y:S04]  /*8b030*/  STL.64 [R1+0x5a18], R10 ;  /* 0x005a180a01007387 */ /* 0x000fe80000100a00 */
[----:B------:R-:W4:Y:S04]  /*8b040*/  LDL.LU R4, [R1+0x260] ;  /* 0x0002600001047983 */ /* 0x000f280000300800 */
[----:B------:R-:W4:Y:S04]  /*8b050*/  LDL.LU R5, [R1+0x264] ;  /* 0x0002640001057983 */ /* 0x000f280000300800 */
[----:B------:R-:W4:Y:S04]  /*8b060*/  LDL.LU R6, [R1+0x268] ;  /* 0x0002680001067983 */ /* 0x000f280000300800 */
[----:B------:R-:W4:Y:S01]  /*8b070*/  LDL.LU R7, [R1+0x26c] ;  /* 0x00026c0001077983 */ /* 0x000f220000300800 */
[----:B--2---:R-:W-:-:S02]  /*8b080*/  IMAD.MOV.U32 R38, RZ, RZ, R2 ;  /* 0x000000ffff267224 */ /* 0x004fc400078e0002 */
[----:B------:R-:W-:Y:S02]  /*8b090*/  IMAD.MOV.U32 R39, RZ, RZ, R57 ;  /* 0x000000ffff277224 */ /* 0x000fe400078e0039 */
[----:B0-----:R-:W-:Y:S02]  /*8b0a0*/  IMAD.MOV.U32 R23, RZ, RZ, R3 ;  /* 0x000000ffff177224 */ /* 0x001fe400078e0003 */
[----:B---3--:R-:W-:Y:S01]  /*8b0b0*/  IMAD.MOV.U32 R22, RZ, RZ, R0 ;  /* 0x000000ffff167224 */ /* 0x008fe200078e0000 */
[----:B----4-:R-:W-:Y:S04]  /*8b0c0*/  STL.64 [R1+0x5a30], R6 ;  /* 0x005a300601007387 */ /* 0x010fe80000100a00 */
[----:B------:R-:W-:Y:S04]  /*8b0d0*/  STL.64 [R1+0x5a28], R4 ;  /* 0x005a280401007387 */ /* 0x000fe80000100a00 */
[----:B------:R-:W2:Y:S04]  /*8b0e0*/  LDL.LU R2, [R1+0x5a7c] ;  /* 0x005a7c0001027983 */ /* 0x000ea80000300800 */
[----:B------:R-:W3:Y:S04]  /*8b0f0*/  LDL.LU R57, [R1+0x5a78] ;  /* 0x005a780001397983 */ /* 0x000ee80000300800 */
[----:B------:R-:W-:Y:S04]  /*8b100*/  STL.64 [R1+0x5a38], R38 ;  /* 0x005a382601007387 */ /* 0x000fe80000100a00 */
[----:B------:R-:W4:Y:S04]  /*8b110*/  LDL.LU R0, [R1+0x5a74] ;  /* 0x005a740001007983 */ /* 0x000f280000300800 */
[----:B------:R-:W3:Y:S04]  /*8b120*/  LDL.LU R3, [R1+0x5a70] ;  /* 0x005a700001037983 */ /* 0x000ee80000300800 */
[----:B------:R-:W-:Y:S04]  /*8b130*/  STL.64 [R1+0x5a40], R22 ;  /* 0x005a401601007387 */ /* 0x000fe80000100a00 */
[----:B------:R-:W4:Y:S04]  /*8b140*/  LDL.LU R16, [R1+0x280] ;  /* 0x0002800001107983 */ /* 0x000f280000300800 */
[----:B------:R-:W4:Y:S04]  /*8b150*/  LDL.LU R17, [R1+0x284] ;  /* 0x0002840001117983 */ /* 0x000f280000300800 */
[----:B------:R-:W3:Y:S04]  /*8b160*/  LDL.LU R18, [R1+0x288] ;  /* 0x0002880001127983 */ /* 0x000ee80000300800 */
[----:B------:R-:W3:Y:S01]  /*8b170*/  LDL.LU R19, [R1+0x28c] ;  /* 0x00028c0001137983 */ /* 0x000ee20000300800 */
[----:B-1----:R-:W-:-:S02]  /*8b180*/  IMAD.MOV.U32 R15, RZ, RZ, R61 ;  /* 0x000000ffff0f7224 */ /* 0x002fc400078e003d */
[----:B--2---:R-:W-:Y:S01]  /*8b190*/  IMAD.MOV.U32 R14, RZ, RZ, R2 ;  /* 0x000000ffff0e7224 */ /* 0x004fe200078e0002 */
[----:B---3--:R-:W-:Y:S04]  /*8b1a0*/  STL.64 [R1+0x5a50], R18 ;  /* 0x005a501201007387 */ /* 0x008fe80000100a00 */
[----:B----4-:R0:W-:Y:S04]  /*8b1b0*/  STL.64 [R1+0x5a48], R16 ;  /* 0x005a481001007387 */ /* 0x0101e80000100a00 */
[----:B------:R-:W2:Y:S04]  /*8b1c0*/  LDL.LU R2, [R1+0x5a6c] ;  /* 0x005a6c0001027983 */ /* 0x000ea80000300800 */
[----:B------:R-:W3:Y:S04]  /*8b1d0*/  LDL.LU R61, [R1+0x5a68] ;  /* 0x005a6800013d7983 */ /* 0x000ee80000300800 */
[----:B------:R-:W4:Y:S04]  /*8b1e0*/  LDL.LU R26, [R1+0xa8] ;  /* 0x0000a800011a7983 */ /* 0x000f280000300800 */
[----:B------:R-:W4:Y:S04]  /*8b1f0*/  LDL.LU R27, [R1+0xac] ;  /* 0x0000ac00011b7983 */ /* 0x000f280000300800 */
[----:B------:R-:W4:Y:S01]  /*8b200*/  LDL.LU R34, [R1+0xc8] ;  /* 0x0000c80001227983 */ /* 0x000f220000300800 */
[----:B------:R-:W-:-:S03]  /*8b210*/  IMAD.MOV.U32 R35, RZ, RZ, R3 ;  /* 0x000000ffff237224 */ /* 0x000fc600078e0003 */
[----:B------:R-:W4:Y:S01]  /*8b220*/  LDL.LU R3, [R1+0x5a64] ;  /* 0x005a640001037983 */ /* 0x000f220000300800 */
[----:B------:R-:W-:Y:S02]  /*8b230*/  IMAD.MOV.U32 R30, RZ, RZ, R0 ;  /* 0x000000ffff1e7224 */ /* 0x000fe400078e0000 */
[----:B--2---:R-:W-:Y:S02]  /*8b240*/  IMAD.MOV.U32 R50, RZ, RZ, R2 ;  /* 0x000000ffff327224 */ /* 0x004fe400078e0002 */
[----:B---3--:R-:W-:Y:S01]  /*8b250*/  IMAD.MOV.U32 R51, RZ, RZ, R61 ;  /* 0x000000ffff337224 */ /* 0x008fe200078e003d */
[----:B------:R-:W2:Y:S04]  /*8b260*/  LDL.LU R2, [R1+0x5a60] ;  /* 0x005a600001027983 */ /* 0x000ea80000300800 */
[----:B------:R-:W3:Y:S04]  /*8b270*/  LDL.LU R61, [R1+0x5a5c] ;  /* 0x005a5c00013d7983 */ /* 0x000ee80000300800 */
[----:B0-----:R-:W4:Y:S04]  /*8b280*/  LDL.LU R16, [R1+0x2d0] ;  /* 0x0002d00001107983 */ /* 0x001f280000300800 */
[----:B------:R-:W4:Y:S04]  /*8b290*/  LDL.LU R17, [R1+0x2d4] ;  /* 0x0002d40001117983 */ /* 0x000f280000300800 */
[----:B------:R-:W4:Y:S04]  /*8b2a0*/  LDL.LU R18, [R1+0x2d8] ;  /* 0x0002d80001127983 */ /* 0x000f280000300800 */
[----:B------:R-:W4:Y:S04]  /*8b2b0*/  LDL.LU R19, [R1+0x2dc] ;  /* 0x0002dc0001137983 */ /* 0x000f280000300800 */
        /* <DEDUP_REMOVED lines=17> */
[----:B------:R-:W-:-:S03]  /*8b3d0*/  MOV R31, R57 ;  /* 0x00000039001f7202 */ /* 0x000fc60000000f00 */
        /* <DEDUP_REMOVED lines=12> */
[C---:B----4-:R-:W-:Y:S03]  /*8b4a0*/  HMMA.16816.F32.BF16 R48, R44.reuse, R50, R16 ;  /* 0x000000322c30723c */ /* 0x050fe60000041810 */
[----:B------:R-:W4:Y:S04]  /*8b4b0*/  LDL.LU.64 R18, [R1+0x5a50] ;  /* 0x005a500001127983 */ /* 0x000f280000300a00 */
[----:B------:R-:W4:Y:S01]  /*8b4c0*/  LDL.LU.64 R16, [R1+0x5a48] ;  /* 0x005a480001107983 */ /* 0x000f220000300a00 */
[----:B--2---:R-:W-:-:S15]  /*8b4d0*/  HMMA.16816.F32.BF16 R32, R44, R34, R20 ;  /* 0x000000222c20723c */ /* 0x004fde0000041814 */
[----:B------:R0:W-:Y:S04]  /*8b4e0*/  STL.64 [R1+0x2d0], R48 ;  /* 0x0002d03001007387 */ /* 0x0001e80000100a00 */
[----:B------:R1:W-:Y:S04]  /*8b4f0*/  STL.64 [R1+0x2d8], R50 ;  /* 0x0002d83201007387 */ /* 0x0003e80000100a00 */
[----:B0-----:R-:W2:Y:S04]  /*8b500*/  LDL.LU R48, [R1+0x1e0] ;  /* 0x0001e00001307983 */ /* 0x001ea80000300800 */
[----:B------:R-:W2:Y:S04]  /*8b510*/  LDL.LU R49, [R1+0x1e4] ;  /* 0x0001e40001317983 */ /* 0x000ea80000300800 */
[----:B-1----:R-:W2:Y:S04]  /*8b520*/  LDL.LU R50, [R1+0x1e8] ;  /* 0x0001e80001327983 */ /* 0x002ea80000300800 */
[----:B------:R-:W2:Y:S04]  /*8b530*/  LDL.LU R51, [R1+0x1ec] ;  /* 0x0001ec0001337983 */ /* 0x000ea80000300800 */
[----:B------:R-:W4:Y:S04]  /*8b540*/  LDL.LU.64 R22, [R1+0x5a40] ;  /* 0x005a400001167983 */ /* 0x000f280000300a00 */
[----:B------:R0:W-:Y:S04]  /*8b550*/  STL.64 [R1+0x2c0], R32 ;  /* 0x0002c02001007387 */ /* 0x0001e80000100a00 */
[----:B------:R1:W-:Y:S01]  /*8b560*/  STL.64 [R1+0x2c8], R34 ;  /* 0x0002c82201007387 */ /* 0x0003e20000100a00 */
[C---:B---3--:R-:W-:Y:S03]  /*8b570*/  HMMA.16816.F32.BF16 R28, R44.reuse, R30, R36 ;  /* 0x0000001e2c1c723c */ /* 0x048fe60000041824 */
[----:B0-----:R-:W3:Y:S04]  /*8b580*/  LDL.LU R32, [R1+0x1d0] ;  /* 0x0001d00001207983 */ /* 0x001ee80000300800 */
[----:B------:R-:W3:Y:S04]  /*8b590*/  LDL.LU R33, [R1+0x1d4] ;  /* 0x0001d40001217983 */ /* 0x000ee80000300800 */
[----:B-1----:R-:W3:Y:S04]  /*8b5a0*/  LDL.LU R34, [R1+0x1d8] ;  /* 0x0001d80001227983 */ /* 0x002ee80000300800 */
[----:B------:R-:W3:Y:S04]  /*8b5b0*/  LDL.LU R35, [R1+0x1dc] ;  /* 0x0001dc0001237983 */ /* 0x000ee80000300800 */
[----:B------:R-:W2:Y:S01]  /*8b5c0*/  LDL.LU.64 R38, [R1+0x5a38] ;  /* 0x005a380001267983 */ /* 0x000ea20000300a00 */
[C---:B------:R-:W-:Y:S06]  /*8b5d0*/  HMMA.16816.F32.BF16 R24, R44.reuse, R26, R4 ;  /* 0x0000001a2c18723c */ /* 0x040fec0000041804 */
[----:B------:R-:W-:Y:S01]  /*8b5e0*/  HMMA.16816.F32.BF16 R12, R44, R14, R8 ;  /* 0x0000000e2c0c723c */ /* 0x000fe20000041808 */
[----:B------:R0:W-:Y:S04]  /*8b5f0*/  STL.64 [R1+0x2b0], R28 ;  /* 0x0002b01c01007387 */ /* 0x0001e80000100a00 */
[----:B------:R1:W-:Y:S04]  /*8b600*/  STL.64 [R1+0x2b8], R30 ;  /* 0x0002b81e01007387 */ /* 0x0003e80000100a00 */
[----:B0-----:R-:W3:Y:S04]  /*8b610*/  LDL.LU R28, [R1+0x1c0] ;  /* 0x0001c000011c7983 */ /* 0x001ee80000300800 */
[----:B------:R-:W3:Y:S04]  /*8b620*/  LDL.LU R29, [R1+0x1c4] ;  /* 0x0001c400011d7983 */ /* 0x000ee80000300800 */
[----:B-1----:R-:W3:Y:S04]  /*8b630*/  LDL.LU R30, [R1+0x1c8] ;  /* 0x0001c800011e7983 */ /* 0x002ee80000300800 */
[----:B------:R-:W3:Y:S04]  /*8b640*/  LDL.LU R31, [R1+0x1cc] ;  /* 0x0001cc00011f7983 */ /* 0x000ee80000300800 */
[----:B------:R-:W3:Y:S04]  /*8b650*/  LDL.LU.64 R6, [R1+0x5a30] ;  /* 0x005a300001067983 */ /* 0x000ee80000300a00 */
[----:B------:R-:W3:Y:S04]  /*8b660*/  LDL.LU.64 R4, [R1+0x5a28] ;  /* 0x005a280001047983 */ /* 0x000ee80000300a00 */
[----:B------:R0:W-:Y:S04]  /*8b670*/  STL.64 [R1+0x2a0], R24 ;  /* 0x0002a01801007387 */ /* 0x0001e80000100a00 */
[----:B------:R1:W-:Y:S04]  /*8b680*/  STL.64 [R1+0x2a8], R26 ;  /* 0x0002a81a01007387 */ /* 0x0003e80000100a00 */
[----:B0-----:R-:W3:Y:S04]  /*8b690*/  LDL.LU R24, [R1+0x1b0] ;  /* 0x0001b00001187983 */ /* 0x001ee80000300800 */
[----:B------:R-:W3:Y:S01]  /*8b6a0*/  LDL.LU R25, [R1+0x1b4] ;  /* 0x0001b40001197983 */ /* 0x000ee20000300800 */
[----:B-1----:R-:W-:-:S02]  /*8b6b0*/  IMAD.MOV.U32 R26, RZ, RZ, R0 ;  /* 0x000000ffff1a7224 */ /* 0x002fc400078e0000 */
[----:B------:R-:W-:Y:S01]  /*8b6c0*/  IMAD.MOV.U32 R27, RZ, RZ, R61 ;  /* 0x000000ffff1b7224 */ /* 0x000fe200078e003d */
[----:B------:R-:W3:Y:S04]  /*8b6d0*/  LDL.LU R0, [R1+0x5a24] ;  /* 0x005a240001007983 */ /* 0x000ee80000300800 */
[----:B------:R-:W3:Y:S04]  /*8b6e0*/  LDL.LU R61, [R1+0x5a20] ;  /* 0x005a2000013d7983 */ /* 0x000ee80000300800 */
[----:B------:R-:W3:Y:S04]  /*8b6f0*/  LDL.LU.64 R10, [R1+0x5a18] ;  /* 0x005a1800010a7983 */ /* 0x000ee80000300a00 */
[----:B------:R-:W-:Y:S04]  /*8b700*/  STL.64 [R1+0x290], R12 ;  /* 0x0002900c01007387 */ /* 0x000fe80000100a00 */
[----:B------:R0:W-:Y:S04]  /*8b710*/  STL.64 [R1+0x298], R14 ;  /* 0x0002980e01007387 */ /* 0x0001e80000100a00 */
[----:B0-----:R-:W3:Y:S04]  /*8b720*/  LDL.LU.64 R14, [R1+0x5a10] ;  /* 0x005a1000010e7983 */ /* 0x001ee80000300a00 */
[----:B------:R-:W3:Y:S01]  /*8b730*/  LDL.LU.64 R12, [R1+0x5a08] ;  /* 0x005a0800010c7983 */ /* 0x000ee20000300a00 */
[C---:B----4-:R-:W-:Y:S03]  /*8b740*/  HMMA.16816.F32.BF16 R20, R44.reuse, R22, R16 ;  /* 0x000000162c14723c */ /* 0x050fe60000041810 */
[----:B------:R-:W4:Y:S03]  /*8b750*/  LDL.LU.64 R18, [R1+0x5a00] ;  /* 0x005a000001127983 */ /* 0x000f260000300a00 */
        /* <DEDUP_REMOVED lines=9> */
[----:B0-----:R-:W2:Y:S01]  /*8b7f0*/  LDL.LU.64 R38, [R1+0x59e0] ;  /* 0x0059e00001267983 */ /* 0x001ea20000300a00 */
[----:B---3--:R-:W-:Y:S03]  /*8b800*/  HMMA.16816.F32.BF16 R8, R44, R10, R4 ;  /* 0x0000000a2c08723c */ /* 0x008fe60000041804 */
[----:B------:R-:W3:Y:S04]  /*8b810*/  LDL.LU.64 R6, [R1+0x59d8] ;  /* 0x0059d80001067983 */ /* 0x000ee80000300a00 */
[----:B------:R-:W3:-:S15]  /*8b820*/  LDL.LU.64 R4, [R1+0x59d0] ;  /* 0x0059d00001047983 */ /* 0x000ede0000300a00 */
[----:B------:R-:W-:-:S01]  /*8b830*/  NOP ;  /* 0x0000000000007918 */ /* 0x000fc20000000000 */
[----:B------:R-:W-:Y:S04]  /*8b840*/  STL.64 [R1+0x260], R8 ;  /* 0x0002600801007387 */ /* 0x000fe80000100a00 */
[----:B------:R0:W-:Y:S04]  /*8b850*/  STL.64 [R1+0x268], R10 ;  /* 0x0002680a01007387 */ /* 0x0001e80000100a00 */
[----:B0-----:R-:W3:Y:S01]  /*8b860*/  LDL.LU.64 R10, [R1+0x59c8] ;  /* 0x0059c800010a7983 */ /* 0x001ee20000300a00 */
[C---:B----4-:R-:W-:Y:S03]  /*8b870*/  HMMA.16816.F32.BF16 R16, R44.reuse, R18, R12 ;  /* 0x000000122c10723c */ /* 0x050fe6000004180c */
[----:B------:R-:W4:Y:S04]  /*8b880*/  LDL.LU.64 R14, [R1+0x59c0] ;  /* 0x0059c000010e7983 */ /* 0x000f280000300a00 */
[----:B------:R-:W4:Y:S01]  /*8b890*/  LDL.LU.64 R12, [R1+0x59b8] ;  /* 0x0059b800010c7983 */ /* 0x000f220000300a00 */
[----:B--2---:R-:W-:-:S15]  /*8b8a0*/  HMMA.16816.F32.BF16 R56, R44, R58, R20 ;  /* 0x0000003a2c38723c */ /* 0x004fde0000041814 */
[----:B------:R-:W-:Y:S04]  /*8b8b0*/  STL.64 [R1+0x250], R16 ;  /* 0x0002501001007387 */ /* 0x000fe80000100a00 */
[----:B------:R0:W-:Y:S04]  /*8b8c0*/  STL.64 [R1+0x258], R18 ;  /* 0x0002581201007387 */ /* 0x0001e80000100a00 */
[----:B0-----:R-:W4:Y:S04]  /*8b8d0*/  LDL.LU.64 R18, [R1+0x59b0] ;  /* 0x0059b00001127983 */ /* 0x001f280000300a00 */
[----:B------:R-:W2:Y:S04]  /*8b8e0*/  LDL.LU.64 R22, [R1+0x59a8] ;  /* 0x0059a80001167983 */ /* 0x000ea80000300a00 */
[----:B------:R-:W2:Y:S04]  /*8b8f0*/  LDL.LU.64 R20, [R1+0x59a0] ;  /* 0x0059a00001147983 */ /* 0x000ea80000300a00 */
[----:B------:R-:W-:Y:S04]  /*8b900*/  STL.64 [R1+0x240], R56 ;  /* 0x0002403801007387 */ /* 0x000fe80000100a00 */
[----:B------:R0:W-:Y:S04]  /*8b910*/  STL.64 [R1+0x248], R58 ;  /* 0x0002483a01007387 */ /* 0x0001e80000100a00 */
[----:B0-----:R-:W2:Y:S01]  /*8b920*/  LDL.LU.64 R58, [R1+0x5998] ;  /* 0x00599800013a7983 */ /* 0x001ea20000300a00 */
[C---:B------:R-:W-:Y:S03]  /*8b930*/  HMMA.16816.F32.BF16 R36, R44.reuse, R38, R40 ;  /* 0x000000262c24723c */ /* 0x040fe60000041828 */
[----:B------:R-:W2:Y:S04]  /*8b940*/  LDL.LU.64 R42, [R1+0x5990] ;  /* 0x00599000012a7983 */ /* 0x000ea80000300a00 */
[----:B------:R-:W2:Y:S01]  /*8b950*/  LDL.LU.64 R40, [R1+0x5988] ;  /* 0x0059880001287983 */ /* 0x000ea20000300a00 */
[----:B---3--:R-:W-:-:S15]  /*8b960*/  HMMA.16816.F32.BF16 R8, R44, R10, R4 ;  /* 0x0000000a2c08723c */ /* 0x008fde0000041804 */
[----:B------:R-:W-:Y:S04]  /*8b970*/  STL.64 [R1+0x230], R36 ;  /* 0x0002302401007387 */ /* 0x000fe80000100a00 */
[----:B------:R0:W-:Y:S04]  /*8b980*/  STL.64 [R1+0x238], R38 ;  /* 0x0002382601007387 */ /* 0x0001e80000100a00 */
[----:B0-----:R-:W3:Y:S04]  /*8b990*/  LDL.LU R38, [R1+0x5980] ;  /* 0x0059800001267983 */ /* 0x001ee80000300800 */
[----:B------:R-:W3:Y:S04]  /*8b9a0*/  LDL.LU.64 R36, [R1+0x5978] ;  /* 0x0059780001247983 */ /* 0x000ee80000300a00 */
[----:B------:R-:W3:Y:S04]  /*8b9b0*/  LDL.LU.64 R6, [R1+0x5970] ;  /* 0x0059700001067983 */ /* 0x000ee80000300a00 */
[----:B------:R-:W-:Y:S04]  /*8b9c0*/  STL.64 [R1+0x220], R8 ;  /* 0x0002200801007387 */ /* 0x000fe80000100a00 */
[----:B------:R0:W-:Y:S04]  /*8b9d0*/  STL.64 [R1+0x228], R10 ;  /* 0x0002280a01007387 */ /* 0x0001e80000100a00 */
[----:B0-----:R-:W3:Y:S04]  /*8b9e0*/  LDL.LU.64 R10, [R1+0x5968] ;  /* 0x00596800010a7983 */ /* 0x001ee80000300a00 */
[----:B------:R-:W3:Y:S01]  /*8b9f0*/  LDL.LU.64 R8, [R1+0x5960] ;  /* 0x0059600001087983 */ /* 0x000ee20000300a00 */
[C---:B----4-:R-:W-:Y:S03]  /*8ba00*/  HMMA.16816.F32.BF16 R16, R44.reuse, R18, R12 ;  /* 0x000000122c10723c */ /* 0x050fe6000004180c */
[----:B------:R-:W4:Y:S04]  /*8ba10*/  LDL.LU.64 R14, [R1+0x5958] ;  /* 0x00595800010e7983 */ /* 0x000f280000300a00 */
[----:B------:R-:W4:Y:S01]  /*8ba20*/  LDL.LU.64 R12, [R1+0x5950] ;  /* 0x00595000010c7983 */ /* 0x000f220000300a00 */
[----:B--2---:R-:W-:-:S15]  /*8ba30*/  HMMA.16816.F32.BF16 R56, R44, R58, R20 ;  /* 0x0000003a2c38723c */ /* 0x004fde0000041814 */
[----:B------:R-:W-:Y:S04]  /*8ba40*/  STL.64 [R1+0x210], R16 ;  /* 0x0002101001007387 */ /* 0x000fe80000100a00 */
[----:B------:R0:W-:Y:S04]  /*8ba50*/  STL.64 [R1+0x218], R18 ;  /* 0x0002181201007387 */ /* 0x0001e80000100a00 */
[----:B0-----:R-:W2:Y:S04]  /*8ba60*/  LDL.LU.64 R18, [R1+0x5948] ;  /* 0x0059480001127983 */ /* 0x001ea80000300a00 */
[----:B------:R-:W4:Y:S04]  /*8ba70*/  LDL.LU.64 R16, [R1+0x5940] ;  /* 0x0059400001107983 */ /* 0x000f280000300a00 */
[----:B------:R-:W2:Y:S04]  /*8ba80*/  LDL.LU.64 R22, [R1+0x5938] ;  /* 0x0059380001167983 */ /* 0x000ea80000300a00 */
[----:B------:R-:W4:Y:S04]  /*8ba90*/  LDL.LU.64 R20, [R1+0x5930] ;  /* 0x0059300001147983 */ /* 0x000f280000300a00 */
[----:B------:R-:W-:Y:S04]  /*8baa0*/  STL.64 [R1+0x200], R56 ;  /* 0x0002003801007387 */ /* 0x000fe80000100a00 */
[----:B------:R0:W-:Y:S04]  /*8bab0*/  STL.64 [R1+0x208], R58 ;  /* 0x0002083a01007387 */ /* 0x0001e80000100a00 */
[----:B0-----:R-:W3:Y:S04]  /*8bac0*/  LDL.LU.64 R58, [R1+0x5928] ;  /* 0x00592800013a7983 */ /* 0x001ee80000300a00 */
[----:B------:R-:W2:Y:S01]  /*8bad0*/  LDL.LU R56, [R1+0x5920] ;  /* 0x0059200001387983 */ /* 0x000ea20000300800 */
[----:B---3--:R-:W-:-:S15]  /*8bae0*/  HMMA.16816.F32.BF16 R52, R44, R58, R52 ;  /* 0x0000003a2c34723c */ /* 0x008fde0000041834 */
[----:B------:R-:W-:-:S08]  /*8baf0*/  NOP ;  /* 0x0000000000007918 */ /* 0x000fd00000000000 */
[----:B------:R-:W-:Y:S04]  /*8bb00*/  STL.64 [R1+0x1f0], R52 ;  /* 0x0001f03401007387 */ /* 0x000fe80000100a00 */
[----:B------:R0:W-:Y:S04]  /*8bb10*/  STL.64 [R1+0x1f8], R54 ;  /* 0x0001f83601007387 */ /* 0x0001e80000100a00 */
[----:B0-----:R-:W3:Y:S04]  /*8bb20*/  LDL.LU.64 R54, [R1+0x5918] ;  /* 0x0059180001367983 */ /* 0x001ee80000300a00 */
[----:B------:R-:W4:Y:S01]  /*8bb30*/  LDL.LU.64 R52, [R1+0x5910] ;  /* 0x0059100001347983 */ /* 0x000f220000300a00 */
[----:B---3--:R-:W-:-:S15]  /*8bb40*/  HMMA.16816.F32.BF16 R48, R44, R54, R48 ;  /* 0x000000362c30723c */ /* 0x008fde0000041830 */
[----:B------:R-:W-:-:S08]  /*8bb50*/  NOP ;  /* 0x0000000000007918 */ /* 0x000fd00000000000 */
[----:B------:R-:W-:Y:S04]  /*8bb60*/  STL.64 [R1+0x1e0], R48 ;  /* 0x0001e03001007387 */ /* 0x000fe80000100a00 */
[----:B------:R0:W-:Y:S04]  /*8bb70*/  STL.64 [R1+0x1e8], R50 ;  /* 0x0001e83201007387 */ /* 0x0001e80000100a00 */
[----:B0-----:R-:W3:Y:S04]  /*8bb80*/  LDL.LU.64 R50, [R1+0x5908] ;  /* 0x0059080001327983 */ /* 0x001ee80000300a00 */
[----:B------:R-:W2:Y:S01]  /*8bb90*/  LDL.LU.64 R48, [R1+0x5900] ;  /* 0x0059000001307983 */ /* 0x000ea20000300a00 */
        /* <DEDUP_REMOVED lines=17> */
[----:B------:R-:W3:Y:S01]  /*8bcb0*/  LDL.LU.64 R24, [R1+0x58d0] ;  /* 0x0058d00001187983 */ /* 0x000ee20000300a00 */
[----:B----4-:R-:W-:-:S02]  /*8bcc0*/  IMAD.MOV.U32 R57, RZ, RZ, R53 ;  /* 0x000000ffff397224 */ /* 0x010fc400078e0035 */
[----:B--2---:R-:W-:Y:S02]  /*8bcd0*/  IMAD.MOV.U32 R53, RZ, RZ, R49 ;  /* 0x000000ffff357224 */ /* 0x004fe400078e0031 */
[----:B------:R-:W-:Y:S02]  /*8bce0*/  IMAD.MOV.U32 R49, RZ, RZ, R33 ;  /* 0x000000ffff317224 */ /* 0x000fe400078e0021 */
[----:B------:R-:W-:Y:S01]  /*8bcf0*/  IMAD.MOV.U32 R33, RZ, RZ, R29 ;  /* 0x000000ffff217224 */ /* 0x000fe200078e001d */
[----:B------:R-:W-:Y:S01]  /*8bd00*/  HMMA.16816.F32.BF16 R4, R44, R6, R40 ;  /* 0x000000062c04723c */ /* 0x000fe20000041828 */
[----:B------:R-:W-:Y:S01]  /*8bd10*/  IMAD.MOV.U32 R31, RZ, RZ, R2 ;  /* 0x000000ffff1f7224 */ /* 0x000fe200078e0002 */
[----:B------:R-:W0:Y:S01]  /*8bd20*/  LDSM.16.MT88.4 R40, [R0+UR4+0x12000] ;  /* 0x012000040028783b */ /* 0x000e220008004200 */
[----:B------:R-:W-:Y:S02]  /*8bd30*/  IMAD.MOV.U32 R34, RZ, RZ, R21 ;  /* 0x000000ffff227224 */ /* 0x000fe400078e0015 */
[----:B------:R-:W-:-:S02]  /*8bd40*/  IMAD.MOV.U32 R35, RZ, RZ, R20 ;  /* 0x000000ffff237224 */ /* 0x000fc400078e0014 */
[----:B------:R-:W-:Y:S02]  /*8bd50*/  IMAD.MOV.U32 R50, RZ, RZ, R17 ;  /* 0x000000ffff327224 */ /* 0x000fe400078e0011 */
[----:B------:R-:W-:Y:S02]  /*8bd60*/  IMAD.MOV.U32 R51, RZ, RZ, R16 ;  /* 0x000000ffff337224 */ /* 0x000fe400078e0010 */
[----:B------:R-:W-:Y:S02]  /*8bd70*/  IMAD.MOV.U32 R54, RZ, RZ, R13 ;  /* 0x000000ffff367224 */ /* 0x000fe400078e000d */
[----:B------:R-:W-:Y:S02]  /*8bd80*/  IMAD.MOV.U32 R55, RZ, RZ, R12 ;  /* 0x000000ffff377224 */ /* 0x000fe400078e000c */
[----:B------:R-:W-:Y:S02]  /*8bd90*/  IMAD.MOV.U32 R58, RZ, RZ, R9 ;  /* 0x000000ffff3a7224 */ /* 0x000fe400078e0009 */
[----:B------:R-:W-:Y:S01]  /*8bda0*/  IMAD.MOV.U32 R59, RZ, RZ, R8 ;  /* 0x000000ffff3b7224 */ /* 0x000fe200078e0008 */
[C---:B------:R-:W-:Y:S06]  /*8bdb0*/  HMMA.16816.F32.BF16 R20, R44.reuse, R22, R32 ;  /* 0x000000162c14723c */ /* 0x040fec0000041820 */
[C---:B------:R-:W-:Y:S06]  /*8bdc0*/  HMMA.16816.F32.BF16 R16, R44.reuse, R18, R48 ;  /* 0x000000122c10723c */ /* 0x040fec0000041830 */
[C---:B------:R-:W-:Y:S06]  /*8bdd0*/  HMMA.16816.F32.BF16 R12, R44.reuse, R14, R52 ;  /* 0x0000000e2c0c723c */ /* 0x040fec0000041834 */
[----:B------:R-:W-:Y:S01]  /*8bde0*/  HMMA.16816.F32.BF16 R8, R44, R10, R56 ;  /* 0x0000000a2c08723c */ /* 0x000fe20000041838 */
[----:B------:R-:W-:Y:S04]  /*8bdf0*/  LDSM.16.M88.4 R52, [R61+UR4+0xa080] ;  /* 0x00a080043d34783b */ /* 0x000fe80008000200 */
[----:B------:R-:W-:Y:S04]  /*8be00*/  LDSM.16.M88.4 R56, [R61+UR4+0x9880] ;  /* 0x009880043d38783b */ /* 0x000fe80008000200 */
[----:B------:R-:W-:Y:S04]  /*8be10*/  LDSM.16.M88.4 R48, [R61+UR4+0xa880] ;  /* 0x00a880043d30783b */ /* 0x000fe80008000200 */
[----:B------:R-:W-:Y:S01]  /*8be20*/  LDSM.16.M88.4 R32, [R61+UR4+0xb080] ;  /* 0x00b080043d20783b */ /* 0x000fe20008000200 */
[----:B---3--:R-:W-:-:S02]  /*8be30*/  IMAD.MOV.U32 R29, RZ, RZ, R25 ;  /* 0x000000ffff1d7224 */ /* 0x008fc400078e0019 */
[----:B------:R-:W-:-:S07]  /*8be40*/  IMAD.MOV.U32 R30, RZ, RZ, R24 ;  /* 0x000000ffff1e7224 */ /* 0x000fce00078e0018 */
[----:B------:R-:W-:Y:S01]  /*8be50*/  HMMA.16816.F32.BF16 R24, R44, R26, R28 ;  /* 0x0000001a2c18723c */ /* 0x000fe2000004181c */
[----:B------:R-:W-:-:S15]  /*8be60*/  LDSM.16.M88.4 R28, [R61+UR4+0xb880] ;  /* 0x00b880043d1c783b */ /* 0x000fde0008000200 */
[----:B------:R-:W-:-:S07]  /*8be70*/  NOP ;  /* 0x0000000000007918 */ /* 0x000fce0000000000 */
        /* <DEDUP_REMOVED lines=10> */
[----:B0-----:R-:W-:Y:S04]  /*8bf20*/  STL.64 [R1+0x58b8], R42 ;  /* 0x0058b82a01007387 */ /* 0x001fe80000100a00 */
[----:B------:R-:W0:Y:S04]  /*8bf30*/  LDSM.16.M88.4 R8, [R61+UR4+0x80] ;  /* 0x000080043d08783b */ /* 0x000e280008000200 */
[----:B------:R-:W-:Y:S04]  /*8bf40*/  STL.64 [R1+0x130], R4 ;  /* 0x0001300401007387 */ /* 0x000fe80000100a00 */
[----:B------:R-:W-:Y:S04]  /*8bf50*/  STL.64 [R1+0x138], R6 ;  /* 0x0001380601007387 */ /* 0x000fe80000100a00 */
[----:B------:R-:W1:Y:S04]  /*8bf60*/  LDSM.16.M88.4 R4, [R61+UR4+0x880] ;  /* 0x000880043d04783b */ /* 0x000e680008000200 */
[----:B------:R-:W-:Y:S04]  /*8bf70*/  STL.64 [R1+0x58b0], R40 ;  /* 0x0058b02801007387 */ /* 0x000fe80000100a00 */
[----:B------:R-:W-:Y:S04]  /*8bf80*/  LDSM.16.M88.4 R12, [R61+UR4+0x2080] ;  /* 0x002080043d0c783b */ /* 0x000fe80008000200 */
[----:B------:R-:W-:Y:S04]  /*8bf90*/  LDSM.16.M88.4 R24, [R61+UR4+0xc080] ;  /* 0x00c080043d18783b */ /* 0x000fe80008000200 */
[----:B------:R-:W-:Y:S04]  /*8bfa0*/  LDSM.16.M88.4 R20, [R61+UR4+0xc880] ;  /* 0x00c880043d14783b */ /* 0x000fe80008000200 */
[----:B------:R-:W-:Y:S04]  /*8bfb0*/  LDSM.16.M88.4 R16, [R61+UR4+0xd080] ;  /* 0x00d080043d10783b */ /* 0x000fe80008000200 */
[----:B0-----:R-:W-:Y:S04]  /*8bfc0*/  STL.64 [R1+0x120], R8 ;  /* 0x0001200801007387 */ /* 0x001fe80000100a00 */
[----:B------:R-:W-:Y:S04]  /*8bfd0*/  STL.64 [R1+0x128], R10 ;  /* 0x0001280a01007387 */ /* 0x000fe80000100a00 */
[----:B------:R-:W0:Y:S04]  /*8bfe0*/  LDSM.16.M88.4 R8, [R61+UR4+0x1080] ;  /* 0x001080043d08783b */ /* 0x000e280008000200 */
[----:B-1----:R-:W-:Y:S01]  /*8bff0*/  STL.64 [R1+0x110], R4 ;  /* 0x0001100401007387 */ /* 0x002fe20000100a00 */
[----:B------:R-:W-:-:S03]  /*8c000*/  MOV R2, R4 ;  /* 0x0000000400027202 */ /* 0x000fc60000000f00 */
[----:B------:R-:W-:Y:S01]  /*8c010*/  STL.64 [R1+0x118], R6 ;  /* 0x0001180601007387 */ /* 0x000fe20000100a00 */
[----:B------:R-:W-:-:S03]  /*8c020*/  IMAD.MOV.U32 R0, RZ, RZ, R5 ;  /* 0x000000ffff007224 */ /* 0x000fc600078e0005 */
[----:B------:R-:W1:Y:S04]  /*8c030*/  LDSM.16.M88.4 R4, [R61+UR4+0x1880] ;  /* 0x001880043d04783b */ /* 0x000e680008000200 */
[----:B0-----:R-:W-:Y:S04]  /*8c040*/  STL.64 [R1+0x100], R8 ;  /* 0x0001000801007387 */ /* 0x001fe80000100a00 */
[----:B------:R-:W-:Y:S04]  /*8c050*/  STL.64 [R1+0x108], R10 ;  /* 0x0001080a01007387 */ /* 0x000fe80000100a00 */
[----:B------:R-:W0:Y:S04]  /*8c060*/  LDSM.16.M88.4 R8, [R61+UR4+0x2880] ;  /* 0x002880043d08783b */ /* 0x000e280008000200 */
[----:B-1----:R-:W-:Y:S04]  /*8c070*/  STL.64 [R1+0xf0], R4 ;  /* 0x0000f00401007387 */ /* 0x002fe80000100a00 */
        /* <DEDUP_REMOVED lines=43> */
[----:B------:R-:W-:Y:S04]  /*8c330*/  STL [R1+0x519c], R58 ;  /* 0x00519c3a01007387 */ /* 0x000fe80000100800 */
[----:B------:R-:W0:Y:S04]  /*8c340*/  LDSM.16.M88.4 R8, [R61+UR4+0xe080] ;  /* 0x00e080043d08783b */ /* 0x000e280008000200 */
[----:B-1----:R-:W-:Y:S04]  /*8c350*/  STL.64 [R1], R4 ;  /* 0x0000000401007387 */ /* 0x002fe80000100a00 */
[----:B------:R-:W-:Y:S04]  /*8c360*/  STL.64 [R1+0x8], R6 ;  /* 0x0000080601007387 */ /* 0x000fe80000100a00 */
[----:B------:R-:W1:Y:S04]  /*8c370*/  LDSM.16.M88.4 R4, [R61+UR4+0xe880] ;  /* 0x00e880043d04783b */ /* 0x000e680008000200 */
[----:B------:R-:W-:Y:S04]  /*8c380*/  STL [R1+0x5198], R59 ;  /* 0x0051983b01007387 */ /* 0x000fe80000100800 */
[----:B------:R-:W-:Y:S04]  /*8c390*/  STL.64 [R1+0x5788], R56 ;  /* 0x0057883801007387 */ /* 0x000fe80000100a00 */
[----:B------:R-:W-:Y:S04]  /*8c3a0*/  STL.64 [R1+0x5780], R54 ;  /* 0x0057803601007387 */ /* 0x000fe80000100a00 */
[----:B------:R-:W-:Y:S04]  /*8c3b0*/  STL.64 [R1+0x5778], R52 ;  /* 0x0057783401007387 */ /* 0x000fe80000100a00 */
[----:B------:R-:W-:Y:S04]  /*8c3c0*/  STL [R1+0x515c], R50 ;  /* 0x00515c3201007387 */ /* 0x000fe80000100800 */
[----:B------:R-:W-:Y:S04]  /*8c3d0*/  STL [R1+0x5158], R51 ;  /* 0x0051583301007387 */ /* 0x000fe80000100800 */
        /* <DEDUP_REMOVED lines=12> */
[----:B------:R-:W-:Y:S04]  /*8c4a0*/  STL [R1+0x5114], R18 ;  /* 0x0051141201007387 */ /* 0x000fe80000100800 */
[----:B------:R-:W-:Y:S04]  /*8c4b0*/  STL [R1+0x5110], R19 ;  /* 0x0051101301007387 */ /* 0x000fe80000100800 */
[----:B------:R-:W-:Y:S04]  /*8c4c0*/  STL.64 [R1+0x58a8], R16 ;  /* 0x0058a81001007387 */ /* 0x000fe80000100a00 */
[----:B--2---:R-:W-:Y:S04]  /*8c4d0*/  STL [R1+0x510c], R14 ;  /* 0x00510c0e01007387 */ /* 0x004fe80000100800 */
[----:B------:R-:W-:Y:S04]  /*8c4e0*/  STL [R1+0x5108], R15 ;  /* 0x0051080f01007387 */ /* 0x000fe80000100800 */
[----:B------:R-:W-:Y:S04]  /*8c4f0*/  STL.64 [R1+0x58c0], R12 ;  /* 0x0058c00c01007387 */ /* 0x000fe80000100a00 */
[----:B0-----:R-:W-:Y:S04]  /*8c500*/  STL [R1+0x5254], R10 ;  /* 0x0052540a01007387 */ /* 0x001fe80000100800 */
[----:B------:R-:W-:Y:S04]  /*8c510*/  STL [R1+0x5250], R11 ;  /* 0x0052500b01007387 */ /* 0x000fe80000100800 */
[----:B-1----:R-:W-:Y:S04]  /*8c520*/  STL [R1+0x51f4], R6 ;  /* 0x0051f40601007387 */ /* 0x002fe80000100800 */
[----:B------:R-:W-:Y:S04]  /*8c530*/  STL [R1+0x51f0], R7 ;  /* 0x0051f00701007387 */ /* 0x000fe80000100800 */
[----:B------:R-:W-:Y:S04]  /*8c540*/  STL.64 [R1+0x57b0], R4 ;  /* 0x0057b00401007387 */ /* 0x000fe80000100a00 */
[----:B------:R-:W0:Y:S04]  /*8c550*/  LDSM.16.M88.4 R4, [R61+UR4+0xf080] ;  /* 0x00f080043d04783b */ /* 0x000e280008000200 */
[----:B0-----:R-:W-:Y:S04]  /*8c560*/  STL.64 [R1+0x180], R4 ;  /* 0x0001800401007387 */ /* 0x001fe80000100a00 */
[----:B------:R-:W-:Y:S04]  /*8c570*/  STL.64 [R1+0x188], R6 ;  /* 0x0001880601007387 */ /* 0x000fe80000100a00 */
[----:B------:R-:W0:Y:S01]  /*8c580*/  LDSM.16.M88.4 R4, [R61+UR4+0xf880] ;  /* 0x00f880043d04783b */ /* 0x000e220008000200 */
[----:B------:R-:W-:-:S03]  /*8c590*/  IMAD.MOV.U32 R58, RZ, RZ, R60 ;  /* 0x000000ffff3a7224 */ /* 0x000fc600078e003c */
[----:B------:R-:W2:Y:S04]  /*8c5a0*/  LDL.LU R60, [R1+0x58c8] ;  /* 0x0058c800013c7983 */ /* 0x000ea80000300800 */
[----:B0-----:R0:W-:Y:S04]  /*8c5b0*/  STL.64 [R1+0x170], R4 ;  /* 0x0001700401007387 */ /* 0x0011e80000100a00 */
[----:B------:R1:W-:Y:S04]  /*8c5c0*/  STL.64 [R1+0x178], R6 ;  /* 0x0001780601007387 */ /* 0x0003e80000100a00 */
[----:B------:R-:W3:Y:S04]  /*8c5d0*/  LDL.LU R12, [R1+0x940] ;  /* 0x00094000010c7983 */ /* 0x000ee80000300800 */
[----:B------:R-:W3:Y:S04]  /*8c5e0*/  LDL.LU R13, [R1+0x944] ;  /* 0x00094400010d7983 */ /* 0x000ee80000300800 */
[----:B------:R-:W3:Y:S04]  /*8c5f0*/  LDL.LU R14, [R1+0x948] ;  /* 0x00094800010e7983 */ /* 0x000ee80000300800 */
[----:B------:R-:W3:Y:S01]  /*8c600*/  LDL.LU R15, [R1+0x94c] ;  /* 0x00094c00010f7983 */ /* 0x000ee20000300800 */
[----:B------:R-:W4:Y:S03]  /*8c610*/  S2R R39, SR_TID.X ;  /* 0x0000000000277919 */ /* 0x000f260000002100 */
[----:B------:R-:W2:Y:S04]  /*8c620*/  LDL.LU R52, [R1+0x910] ;  /* 0x0009100001347983 */ /* 0x000ea80000300800 */
[----:B------:R-:W2:Y:S04]  /*8c630*/  LDL.LU R53, [R1+0x914] ;  /* 0x0009140001357983 */ /* 0x000ea80000300800 */
[----:B------:R-:W2:Y:S04]  /*8c640*/  LDL.LU R54, [R1+0x918] ;  /* 0x0009180001367983 */ /* 0x000ea80000300800 */
[----:B------:R-:W2:Y:S04]  /*8c650*/  LDL.LU R55, [R1+0x91c] ;  /* 0x00091c0001377983 */ /* 0x000ea80000300800 */
[----:B------:R4:W-:Y:S01]  /*8c660*/  STL [R1+0x3f98], R61 ;  /* 0x003f983d01007387 */ /* 0x0009e20000100800 */
[----:B------:R-:W-:-:S02]  /*8c670*/  IMAD.MOV.U32 R59, RZ, RZ, R38 ;  /* 0x000000ffff3b7224 */ /* 0x000fc400078e0026 */
[----:B------:R-:W-:Y:S02]  /*8c680*/  IMAD.MOV.U32 R42, RZ, RZ, R37 ;  /* 0x000000ffff2a7224 */ /* 0x000fe400078e0025 */
[----:B------:R-:W-:Y:S01]  /*8c690*/  IMAD.MOV.U32 R43, RZ, RZ, R36 ;  /* 0x000000ffff2b7224 */ /* 0x000fe200078e0024 */
        /* <DEDUP_REMOVED lines=12> */
[----:B------:R-:W2:Y:S04]  /*8c760*/  LDL.LU R24, [R1+0x8e0] ;  /* 0x0008e00001187983 */ /* 0x000ea80000300800 */
[----:B------:R-:W2:Y:S04]  /*8c770*/  LDL.LU R25, [R1+0x8e4] ;  /* 0x0008e40001197983 */ /* 0x000ea80000300800 */
[----:B------:R-:W2:Y:S04]  /*8c780*/  LDL.LU R26, [R1+0x8e8] ;  /* 0x0008e800011a7983 */ /* 0x000ea80000300800 */
[----:B------:R-:W2:Y:S04]  /*8c790*/  LDL.LU R27, [R1+0x8ec] ;  /* 0x0008ec00011b7983 */ /* 0x000ea80000300800 */
[----:B------:R-:W2:Y:S04]  /*8c7a0*/  LDL.64 R28, [R1+0x100] ;  /* 0x00010000011c7983 */ /* 0x000ea80000100a00 */
[----:B------:R-:W2:Y:S01]  /*8c7b0*/  LDL.64 R48, [R1+0xf0] ;  /* 0x0000f00001307983 */ /* 0x000ea20000100a00 */
[C---:B----4-:R-:W-:Y:S01]  /*8c7c0*/  LOP3.LUT R22, R39.reuse, 0x7, RZ, 0xc0, !PT ;  /* 0x0000000727167812 */ /* 0x050fe200078ec0ff */
[----:B------:R-:W-:-:S02]  /*8c7d0*/  IMAD.SHL.U32 R23, R39, 0x40, RZ ;  /* 0x0000004027177824 */ /* 0x000fc400078e00ff */
[----:B------:R-:W-:Y:S02]  /*8c7e0*/  IMAD.SHL.U32 R39, R39, 0x2, RZ ;  /* 0x0000000227277824 */ /* 0x000fe400078e00ff */
[----:B------:R-:W-:-:S05]  /*8c7f0*/  IMAD R22, R22, 0x90, RZ ;  /* 0x0000009016167824 */ /* 0x000fca00078e02ff */
[----:B------:R-:W-:-:S04]  /*8c800*/  LOP3.LUT R61, R22, 0x10, R39, 0x78, !PT ;  /* 0x00000010163d7812 */ /* 0x000fc800078e7827 */
[----:B------:R-:W-:-:S04]  /*8c810*/  LOP3.LUT R61, R61, 0x400, R23, 0xf8, !PT ;  /* 0x000004003d3d7812 */ /* 0x000fc800078ef817 */
[----:B------:R-:W-:-:S05]  /*8c820*/  LOP3.LUT R61, R61, 0x20, RZ, 0x3c, !PT ;  /* 0x000000203d3d7812 */ /* 0x000fca00078e3cff */
[----:B------:R-:W0:Y:S04]  /*8c830*/  LDSM.16.MT88.4 R36, [R61+UR4+0x12000] ;  /* 0x012000043d24783b */ /* 0x000e280008004200 */
[----:B------:R-:W-:Y:S04]  /*8c840*/  STL [R1+0x5740], R22 ;  /* 0x0057401601007387 */ /* 0x000fe80000100800 */
[----:B------:R-:W-:Y:S04]  /*8c850*/  STL [R1+0x5744], R23 ;  /* 0x0057441701007387 */ /* 0x000fe80000100800 */
[----:B0-----:R-:W-:Y:S04]  /*8c860*/  STL.64 [R1+0x5750], R38 ;  /* 0x0057502601007387 */ /* 0x001fe80000100a00 */
[----:B------:R0:W-:Y:S04]  /*8c870*/  STL.64 [R1+0x5748], R36 ;  /* 0x0057482401007387 */ /* 0x0001e80000100a00 */
[----:B0-----:R-:W4:Y:S04]  /*8c880*/  LDL.64 R36, [R1+0x120] ;  /* 0x0001200001247983 */ /* 0x001f280000100a00 */
[----:B------:R-:W-:Y:S01]  /*8c890*/  STL [R1+0x5258], R61 ;  /* 0x0052583d01007387 */ /* 0x000fe20000100800 */
[----:B---3--:R-:W-:Y:S03]  /*8c8a0*/  HMMA.16816.F32.BF16 R40, R44, R42, R12 ;  /* 0x0000002a2c28723c */ /* 0x008fe6000004180c */
[----:B------:R-:W3:-:S15]  /*8c8b0*/  LDL.LU.64 R12, [R1+0x58c0] ;  /* 0x0058c000010c7983 */ /* 0x000ede0000300a00 */
[----:B------:R-:W-:-:S05]  /*8c8c0*/  NOP ;  /* 0x0000000000007918 */ /* 0x000fca0000000000 */
[----:B------:R-:W-:Y:S04]  /*8c8d0*/  STL.64 [R1+0x940], R40 ;  /* 0x0009402801007387 */ /* 0x000fe80000100a00 */
[----:B------:R0:W-:Y:S04]  /*8c8e0*/  STL.64 [R1+0x948], R42 ;  /* 0x0009482a01007387 */ /* 0x0001e80000100a00 */
[----:B0-----:R-:W4:Y:S04]  /*8c8f0*/  LDL.LU.64 R42, [R1+0x58b8] ;  /* 0x0058b800012a7983 */ /* 0x001f280000300a00 */
[----:B------:R-:W4:Y:S01]  /*8c900*/  LDL.LU.64 R40, [R1+0x58b0] ;  /* 0x0058b00001287983 */ /* 0x000f220000300a00 */
[----:B--2---:R-:W-:-:S15]  /*8c910*/  HMMA.16816.F32.BF16 R52, R44, R58, R52 ;  /* 0x0000003a2c34723c */ /* 0x004fde0000041834 */
[----:B------:R-:W-:-:S08]  /*8c920*/  NOP ;  /* 0x0000000000007918 */ /* 0x000fd00000000000 */
[----:B------:R0:W-:Y:S04]  /*8c930*/  STL.64 [R1+0x910], R52 ;  /* 0x0009103401007387 */ /* 0x0001e80000100a00 */
[----:B------:R1:W-:Y:S04]  /*8c940*/  STL [R1+0x91c], R55 ;  /* 0x00091c3701007387 */ /* 0x0003e80000100800 */
[----:B0-----:R-:W2:Y:S04]  /*8c950*/  LDL.LU R52, [R1+0x8c0] ;  /* 0x0008c00001347983 */ /* 0x001ea80000300800 */
[----:B------:R-:W2:Y:S04]  /*8c960*/  LDL.LU R53, [R1+0x8c4] ;  /* 0x0008c40001357983 */ /* 0x000ea80000300800 */
[----:B------:R-:W2:Y:S01]  /*8c970*/  LDL.64 R56, [R1+0xe0] ;  /* 0x0000e00001387983 */ /* 0x000ea20000100a00 */
[----:B------:R-:W-:-:S05]  /*8c980*/  IMAD.MOV.U32 R61, RZ, RZ, R54 ;  /* 0x000000ffff3d7224 */ /* 0x000fca00078e0036 */
[----:B------:R-:W-:Y:S01]  /*8c990*/  STL [R1+0x5270], R61 ;  /* 0x0052703d01007387 */ /* 0x000fe20000100800 */
[----:B------:R-:W-:Y:S02]  /*8c9a0*/  IMAD.MOV.U32 R44, RZ, RZ, R2 ;  /* 0x000000ffff2c7224 */ /* 0x000fe400078e0002 */
[----:B------:R-:W-:Y:S02]  /*8c9b0*/  IMAD.MOV.U32 R45, RZ, RZ, R0 ;  /* 0x000000ffff2d7224 */ /* 0x000fe400078e0000 */
[----:B------:R-:W-:Y:S02]  /*8c9c0*/  IMAD.MOV.U32 R54, RZ, RZ, R60 ;  /* 0x000000ffff367224 */ /* 0x000fe400078e003c */
[----:B-1----:R-:W-:Y:S01]  /*8c9d0*/  IMAD.MOV.U32 R55, RZ, RZ, R3 ;  /* 0x000000ffff377224 */ /* 0x002fe200078e0003 */
[----:B----4-:R-:W-:-:S15]  /*8c9e0*/  HMMA.16816.F32.BF16 R16, R40, R36, R16 ;  /* 0x000000242810723c */ /* 0x010fde0000041810 */
[----:B------:R-:W-:-:S08]  /*8c9f0*/  NOP ;  /* 0x0000000000007918 */ /* 0x000fd00000000000 */
[----:B------:R0:W-:Y:S04]  /*8ca00*/  STL.64 [R1+0x900], R16 ;  /* 0x0009001001007387 */ /* 0x0001e80000100a00 */
[----:B------:R-:W-:Y:S04]  /*8ca10*/  STL.64 [R1+0x908], R18 ;  /* 0x0009081201007387 */ /* 0x000fe80000100a00 */
[----:B0-----:R-:W4:Y:S01]  /*8ca20*/  LDL.LU.64 R16, [R1+0x58a8] ;  /* 0x0058a80001107983 */ /* 0x001f220000300a00 */
[----:B------:R-:W-:Y:S01]  /*8ca30*/  HMMA.16816.F32.BF16 R4, R40, R44, R4 ;  /* 0x0000002c2804723c */ /* 0x000fe20000041804 */
[----:B------:R-:W-:-:S02]  /*8ca40*/  IMAD.MOV.U32 R15, RZ, RZ, R36 ;  /* 0x000000ffff0f7224 */ /* 0x000fc400078e0024 */
[----:B------:R-:W-:-:S05]  /*8ca50*/  IMAD.MOV.U32 R14, RZ, RZ, R37 ;  /* 0x000000ffff0e7224 */ /* 0x000fca00078e0025 */
[----:B------:R-:W-:-:S15]  /*8ca60*/  STL.64 [R1+0x5760], R14 ;  /* 0x0057600e01007387 */ /* 0x000fde0000100a00 */
[----:B------:R-:W-:-:S01]  /*8ca70*/  NOP ;  /* 0x0000000000007918 */ /* 0x000fc20000000000 */
[----:B------:R-:W-:Y:S02]  /*8ca80*/  IMAD.MOV.U32 R60, RZ, RZ, R4 ;  /* 0x000000ffff3c7224 */ /* 0x000fe400078e0004 */
[----:B------:R-:W-:Y:S02]  /*8ca90*/  IMAD.MOV.U32 R3, RZ, RZ, R5 ;  /* 0x000000ffff037224 */ /* 0x000fe400078e0005 */
[----:B------:R-:W-:Y:S01]  /*8caa0*/  IMAD.MOV.U32 R2, RZ, RZ, R6 ;  /* 0x000000ffff027224 */ /* 0x000fe200078e0006 */
[----:B------:R-:W-:Y:S02]  /*8cab0*/  MOV R0, R7 ;  /* 0x0000000700007202 */ /* 0x000fe40000000f00 */
[C---:B------:R-:W-:Y:S01]  /*8cac0*/  HMMA.16816.F32.BF16 R4, R40.reuse, R28, R24 ;  /* 0x0000001c2804723c */ /* 0x040fe20000041818 */
[----:B---3--:R-:W-:Y:S04]  /*8cad0*/  STL.64 [R1+0x5758], R12 ;  /* 0x0057580c01007387 */ /* 0x008fe80000100a00 */
[----:B------:R-:W-:Y:S04]  /*8cae0*/  STL.64 [R1+0x5730], R44 ;  /* 0x0057302c01007387 */ /* 0x000fe80000100a00 */
[----:B------:R-:W-:Y:S04]  /*8caf0*/  STL [R1+0x54b4], R0 ;  /* 0x0054b40001007387 */ /* 0x000fe80000100800 */
[----:B------:R-:W-:Y:S04]  /*8cb00*/  STL [R1+0x54b0], R2 ;  /* 0x0054b00201007387 */ /* 0x000fe80000100800 */
[----:B------:R-:W-:Y:S04]  /*8cb10*/  STL [R1+0x5490], R3 ;  /* 0x0054900301007387 */ /* 0x000fe80000100800 */
[----:B------:R-:W-:Y:S04]  /*8cb20*/  STL [R1+0x5274], R60 ;  /* 0x0052743c01007387 */ /* 0x000fe80000100800 */
[----:B------:R-:W-:Y:S04]  /*8cb30*/  STL.64 [R1+0x8e0], R4 ;  /* 0x0008e00401007387 */ /* 0x000fe80000100a00 */
[----:B------:R0:W-:Y:S02]  /*8cb40*/  STL.64 [R1+0x8e8], R6 ;  /* 0x0008e80601007387 */ /* 0x0001e40000100a00 */
[----:B0-----:R-:W-:Y:S06]  /*8cb50*/  HMMA.16816.F32.BF16 R4, R40, R48, R32 ;  /* 0x000000302804723c */ /* 0x001fec0000041820 */
[----:B------:R-:W-:-:S02]  /*8cb60*/  IMAD.MOV.U32 R44, RZ, RZ, R48 ;  /* 0x000000ffff2c7224 */ /* 0x000fc400078e0030 */
[----:B------:R-:W-:Y:S02]  /*8cb70*/  IMAD.MOV.U32 R18, RZ, RZ, R28 ;  /* 0x000000ffff127224 */ /* 0x000fe400078e001c */
[----:B------:R-:W-:-:S13]  /*8cb80*/  IMAD.MOV.U32 R19, RZ, RZ, R49 ;  /* 0x000000ffff137224 */ /* 0x000fda00078e0031 */
[----:B------:R2:W-:Y:S01]  /*8cb90*/  STL.64 [R1+0x8d0], R4 ;  /* 0x0008d00401007387 */ /* 0x0005e20000100a00 */
[----:B------:R-:W-:Y:S02]  /*8cba0*/  IMAD.MOV.U32 R10, RZ, RZ, R6 ;  /* 0x000000ffff0a7224 */ /* 0x000fe400078e0006 */
[----:B------:R-:W-:Y:S02]  /*8cbb0*/  IMAD.MOV.U32 R11, RZ, RZ, R7 ;  /* 0x000000ffff0b7224 */ /* 0x000fe400078e0007 */
[----:B--2---:R-:W-:Y:S01]  /*8cbc0*/  HMMA.16816.F32.BF16 R4, R40, R56, R52 ;  /* 0x000000382804723c */ /* 0x004fe20000041834 */
[----:B------:R-:W-:Y:S04]  /*8cbd0*/  STL [R1+0x5898], R44 ;  /* 0x0058982c01007387 */ /* 0x000fe80000100800 */
[----:B------:R-:W-:Y:S04]  /*8cbe0*/  STL.64 [R1+0x57c0], R10 ;  /* 0x0057c00a01007387 */ /* 0x000fe80000100a00 */
[----:B------:R-:W-:Y:S01]  /*8cbf0*/  STL.64 [R1+0x57b8], R8 ;  /* 0x0057b80801007387 */ /* 0x000fe20000100a00 */
[----:B------:R-:W-:-:S02]  /*8cc00*/  IMAD.MOV.U32 R23, RZ, RZ, R56 ;  /* 0x000000ffff177224 */ /* 0x000fc400078e0038 */
[----:B------:R-:W-:Y:S01]  /*8cc10*/  IMAD.MOV.U32 R22, RZ, RZ, R57 ;  /* 0x000000ffff167224 */ /* 0x000fe200078e0039 */
[----:B------:R-:W-:Y:S04]  /*8cc20*/  STL.64 [R1+0x5770], R18 ;  /* 0x0057701201007387 */ /* 0x000fe80000100a00 */
[----:B----4-:R0:W-:Y:S06]  /*8cc30*/  STL.64 [R1+0x5768], R16 ;  /* 0x0057681001007387 */ /* 0x0101ec0000100a00 */
[----:B------:R-:W-:Y:S04]  /*8cc40*/  STL.64 [R1+0x8c0], R4 ;  /* 0x0008c00401007387 */ /* 0x000fe80000100a00 */
[----:B------:R-:W-:Y:S04]  /*8cc50*/  STL.64 [R1+0x8c8], R6 ;  /* 0x0008c80601007387 */ /* 0x000fe80000100a00 */
[----:B------:R-:W-:Y:S04]  /*8cc60*/  STL.64 [R1+0x57d0], R22 ;  /* 0x0057d01601007387 */ /* 0x000fe80000100a00 */
[----:B------:R-:W-:Y:S04]  /*8cc70*/  STL.64 [R1+0x57c8], R20 ;  /* 0x0057c81401007387 */ /* 0x000fe80000100a00 */
[----:B------:R-:W2:Y:S04]  /*8cc80*/  LDL.LU R12, [R1+0x7c0] ;  /* 0x0007c000010c7983 */ /* 0x000ea80000300800 */
        /* <DEDUP_REMOVED lines=11> */
[----:B------:R-:W3:Y:S04]  /*8cd40*/  LDL R56, [R1] ;  /* 0x0000000001387983 */ /* 0x000ee80000100800 */
[----:B------:R-:W3:Y:S01]  /*8cd50*/  LDL R57, [R1+0x4] ;  /* 0x0000040001397983 */ /* 0x000ee20000100800 */
[----:B------:R-:W-:-:S03]  /*8cd60*/  IMAD.MOV.U32 R3, RZ, RZ, R29 ;  /* 0x000000ffff037224 */ /* 0x000fc600078e001d */
[----:B---3--:R3:W-:Y:S04]  /*8cd70*/  STL.64 [R1+0x57f8], R56 ;  /* 0x0057f83801007387 */ /* 0x0087e80000100a00 */
[----:B------:R-:W4:Y:S04]  /*8cd80*/  LDL.LU R28, [R1+0x7f0] ;  /* 0x0007f000011c7983 */ /* 0x000f280000300800 */
[----:B------:R-:W4:Y:S04]  /*8cd90*/  LDL.LU R29, [R1+0x7f4] ;  /* 0x0007f400011d7983 */ /* 0x000f280000300800 */
[----:B------:R-:W2:Y:S04]  /*8cda0*/  LDL.LU R30, [R1+0x7f8] ;  /* 0x0007f800011e7983 */ /* 0x000ea80000300800 */
[----:B------:R-:W2:Y:S04]  /*8cdb0*/  LDL.LU R31, [R1+0x7fc] ;  /* 0x0007fc00011f7983 */ /* 0x000ea80000300800 */
[----:B--2---:R-:W-:Y:S04]  /*8cdc0*/  STL.64 [R1+0x5808], R30 ;  /* 0x0058081e01007387 */ /* 0x004fe80000100a00 */
[----:B----4-:R2:W-:Y:S04]  /*8cdd0*/  STL.64 [R1+0x5800], R28 ;  /* 0x0058001c01007387 */ /* 0x0105e80000100a00 */
[----:B------:R-:W4:Y:S04]  /*8cde0*/  LDL R24, [R1+0x20] ;  /* 0x0000200001187983 */ /* 0x000f280000100800 */
[----:B------:R-:W4:Y:S04]  /*8cdf0*/  LDL R25, [R1+0x24] ;  /* 0x0000240001197983 */ /* 0x000f280000100800 */
[----:B----4-:R4:W-:Y:S04]  /*8ce00*/  STL.64 [R1+0x5810], R24 ;  /* 0x0058101801007387 */ /* 0x0109e80000100a00 */
[----:B0-----:R-:W3:Y:S04]  /*8ce10*/  LDL R16, [R1+0x40] ;  /* 0x0000400001107983 */ /* 0x001ee80000100800 */
[----:B------:R-:W3:Y:S04]  /*8ce20*/  LDL R17, [R1+0x44] ;  /* 0x0000440001117983 */ /* 0x000ee80000100800 */
[----:B---3--:R0:W-:Y:S04]  /*8ce30*/  STL.64 [R1+0x5818], R16 ;  /* 0x0058181001007387 */ /* 0x0081e80000100a00 */
[----:B-1----:R-:W3:Y:S04]  /*8ce40*/  LDL.LU R12, [R1+0x820] ;  /* 0x00082000010c7983 */ /* 0x002ee80000300800 */
[----:B------:R-:W3:Y:S04]  /*8ce50*/  LDL.LU R13, [R1+0x824] ;  /* 0x00082400010d7983 */ /* 0x000ee80000300800 */
[----:B------:R-:W2:Y:S04]  /*8ce60*/  LDL.LU R14, [R1+0x828] ;  /* 0x00082800010e7983 */ /* 0x000ea80000300800 */
[----:B------:R-:W2:Y:S04]  /*8ce70*/  LDL.LU R15, [R1+0x82c] ;  /* 0x00082c00010f7983 */ /* 0x000ea80000300800 */
[----:B--2---:R-:W-:Y:S04]  /*8ce80*/  STL.64 [R1+0x5828], R14 ;  /* 0x0058280e01007387 */ /* 0x004fe80000100a00 */
[----:B---3--:R-:W-:Y:S04]  /*8ce90*/  STL.64 [R1+0x5820], R12 ;  /* 0x0058200c01007387 */ /* 0x008fe80000100a00 */
[----:B------:R-:W2:Y:S04]  /*8cea0*/  LDL R52, [R1+0x50] ;  /* 0x0000500001347983 */ /* 0x000ea80000100800 */
[----:B------:R-:W2:Y:S04]  /*8ceb0*/  LDL R53, [R1+0x54] ;  /* 0x0000540001357983 */ /* 0x000ea80000100800 */
[----:B--2---:R1:W-:Y:S04]  /*8cec0*/  STL.64 [R1+0x5830], R52 ;  /* 0x0058303401007387 */ /* 0x0043e80000100a00 */
[----:B------:R-:W2:Y:S04]  /*8ced0*/  LDL.LU R56, [R1+0x830] ;  /* 0x0008300001387983 */ /* 0x000ea80000300800 */
[----:B------:R-:W2:Y:S04]  /*8cee0*/  LDL.LU R57, [R1+0x834] ;  /* 0x0008340001397983 */ /* 0x000ea80000300800 */
[----:B------:R-:W3:Y:S04]  /*8cef0*/  LDL.LU R58, [R1+0x838] ;  /* 0x00083800013a7983 */ /* 0x000ee80000300800 */
[----:B------:R-:W3:Y:S04]  /*8cf00*/  LDL.LU R59, [R1+0x83c] ;  /* 0x00083c00013b7983 */ /* 0x000ee80000300800 */
[----:B---3--:R-:W-:Y:S04]  /*8cf10*/  STL.64 [R1+0x5840], R58 ;  /* 0x0058403a01007387 */ /* 0x008fe80000100a00 */
[----:B--2---:R-:W-:Y:S04]  /*8cf20*/  STL.64 [R1+0x5838], R56 ;  /* 0x0058383801007387 */ /* 0x004fe80000100a00 */
[----:B------:R-:W2:Y:S04]  /*8cf30*/  LDL R28, [R1+0x60] ;  /* 0x00006000011c7983 */ /* 0x000ea80000100800 */
[----:B------:R-:W2:Y:S04]  /*8cf40*/  LDL R29, [R1+0x64] ;  /* 0x00006400011d7983 */ /* 0x000ea80000100800 */
[----:B--2---:R-:W-:Y:S04]  /*8cf50*/  STL.64 [R1+0x5848], R28 ;  /* 0x0058481c01007387 */ /* 0x004fe80000100a00 */
[----:B----4-:R-:W2:Y:S04]  /*8cf60*/  LDL.LU R24, [R1+0x840] ;  /* 0x0008400001187983 */ /* 0x010ea80000300800 */
[----:B------:R-:W2:Y:S04]  /*8cf70*/  LDL.LU R25, [R1+0x844] ;  /* 0x0008440001197983 */ /* 0x000ea80000300800 */
[----:B------:R-:W3:Y:S04]  /*8cf80*/  LDL.LU R26, [R1+0x848] ;  /* 0x00084800011a7983 */ /* 0x000ee80000300800 */
[----:B------:R-:W3:Y:S04]  /*8cf90*/  LDL.LU R27, [R1+0x84c] ;  /* 0x00084c00011b7983 */ /* 0x000ee80000300800 */
[----:B---3--:R-:W-:Y:S04]  /*8cfa0*/  STL.64 [R1+0x5858], R26 ;  /* 0x0058581a01007387 */ /* 0x008fe80000100a00 */
[----:B--2---:R-:W-:Y:S04]  /*8cfb0*/  STL.64 [R1+0x5850], R24 ;  /* 0x0058501801007387 */ /* 0x004fe80000100a00 */
[----:B0-----:R-:W2:Y:S04]  /*8cfc0*/  LDL R16, [R1+0x70] ;  /* 0x0000700001107983 */ /* 0x001ea80000100800 */
[----:B------:R-:W2:Y:S04]  /*8cfd0*/  LDL R17, [R1+0x74] ;  /* 0x0000740001117983 */ /* 0x000ea80000100800 */
[----:B--2---:R0:W-:Y:S04]  /*8cfe0*/  STL.64 [R1+0x5860], R16 ;  /* 0x0058601001007387 */ /* 0x0041e80000100a00 */
[----:B-1----:R-:W2:Y:S04]  /*8cff0*/  LDL R52, [R1+0x80] ;  /* 0x0000800001347983 */ /* 0x002ea80000100800 */
[----:B------:R-:W2:Y:S04]  /*8d000*/  LDL R53, [R1+0x84] ;  /* 0x0000840001357983 */ /* 0x000ea80000100800 */
[----:B--2---:R-:W-:Y:S04]  /*8d010*/  STL.64 [R1+0x5868], R52 ;  /* 0x0058683401007387 */ /* 0x004fe80000100a00 */
[----:B------:R-:W2:Y:S04]  /*8d020*/  LDL R36, [R1+0x90] ;  /* 0x0000900001247983 */ /* 0x000ea80000100800 */
[----:B------:R-:W2:Y:S04]  /*8d030*/  LDL R37, [R1+0x94] ;  /* 0x0000940001257983 */ /* 0x000ea80000100800 */
[----:B--2---:R1:W-:Y:S04]  /*8d040*/  STL.64 [R1+0x5870], R36 ;  /* 0x0058702401007387 */ /* 0x0043e80000100a00 */
[----:B0-----:R-:W2:Y:S04]  /*8d050*/  LDL.LU R16, [R1+0x880] ;  /* 0x0008800001107983 */ /* 0x001ea80000300800 */
[----:B------:R-:W2:Y:S04]  /*8d060*/  LDL.LU R17, [R1+0x884] ;  /* 0x0008840001117983 */ /* 0x000ea80000300800 */
[----:B------:R-:W3:Y:S04]  /*8d070*/  LDL.LU R18, [R1+0x888] ;  /* 0x0008880001127983 */ /* 0x000ee80000300800 */
[----:B------:R-:W3:Y:S04]  /*8d080*/  LDL.LU R19, [R1+0x88c] ;  /* 0x00088c0001137983 */ /* 0x000ee80000300800 */
[----:B---3--:R-:W-:Y:S04]  /*8d090*/  STL.64 [R1+0x5880], R18 ;  /* 0x0058801201007387 */ /* 0x008fe80000100a00 */
[----:B--2---:R0:W-:Y:S04]  /*8d0a0*/  STL.64 [R1+0x5878], R16 ;  /* 0x0058781001007387 */ /* 0x0041e80000100a00 */
[----:B-1----:R-:W2:Y:S04]  /*8d0b0*/  LDL.LU R36, [R1+0x890] ;  /* 0x0008900001247983 */ /* 0x002ea80000300800 */
        /* <DEDUP_REMOVED lines=8> */
[----:B0-----:R-:W2:Y:S04]  /*8d140*/  LDL.LU R16, [R1+0x8b0] ;  /* 0x0008b00001107983 */ /* 0x001ea80000300800 */
[----:B------:R-:W2:Y:S04]  /*8d150*/  LDL.LU R17, [R1+0x8b4] ;  /* 0x0008b40001117983 */ /* 0x000ea80000300800 */
[----:B------:R-:W2:Y:S04]  /*8d160*/  LDL.LU R18, [R1+0x8b8] ;  /* 0x0008b80001127983 */ /* 0x000ea80000300800 */
[----:B------:R-:W2:Y:S04]  /*8d170*/  LDL.LU R19, [R1+0x8bc] ;  /* 0x0008bc0001137983 */ /* 0x000ea80000300800 */
[----:B------:R-:W2:Y:S04]  /*8d180*/  LDL.64 R44, [R1+0xd0] ;  /* 0x0000d000012c7983 */ /* 0x000ea80000100a00 */
[----:B------:R-:W3:Y:S04]  /*8d190*/  LDL.LU R36, [R1+0x8a0] ;  /* 0x0008a00001247983 */ /* 0x000ee80000300800 */
[----:B------:R-:W3:Y:S04]  /*8d1a0*/  LDL.LU R37, [R1+0x8a4] ;  /* 0x0008a40001257983 */ /* 0x000ee80000300800 */
[----:B------:R-:W3:Y:S04]  /*8d1b0*/  LDL.LU R38, [R1+0x8a8] ;  /* 0x0008a80001267983 */ /* 0x000ee80000300800 */
[----:B------:R-:W3:Y:S04]  /*8d1c0*/  LDL.LU R39, [R1+0x8ac] ;  /* 0x0008ac0001277983 */ /* 0x000ee80000300800 */
        /* <DEDUP_REMOVED lines=27> */
[----:B------:R-:W4:Y:S01]  /*8d380*/  LDL.LU R51, [R1+0x7ec] ;  /* 0x0007ec0001337983 */ /* 0x000f220000300800 */
[----:B--2---:R-:W-:-:S15]  /*8d390*/  HMMA.16816.F32.BF16 R16, R40, R44, R16 ;  /* 0x0000002c2810723c */ /* 0x004fde0000041810 */
[----:B------:R-:W-:-:S08]  /*8d3a0*/  NOP ;  /* 0x0000000000007918 */ /* 0x000fd00000000000 */
[----:B------:R0:W-:Y:S04]  /*8d3b0*/  STL.64 [R1+0x8b0], R16 ;  /* 0x0008b01001007387 */ /* 0x0001e80000100a00 */
[----:B------:R3:W-:Y:S04]  /*8d3c0*/  STL.64 [R1+0x8b8], R18 ;  /* 0x0008b81201007387 */ /* 0x0007e80000100a00 */
[----:B0-----:R-:W3:Y:S01]  /*8d3d0*/  LDL.LU.64 R16, [R1+0x58a0] ;  /* 0x0058a00001107983 */ /* 0x001ee20000300a00 */
[----:B------:R-:W-:-:S03]  /*8d3e0*/  IMAD.MOV.U32 R60, RZ, RZ, R44 ;  /* 0x000000ffff3c7224 */ /* 0x000fc600078e002c */
[----:B------:R-:W2:Y:S01]  /*8d3f0*/  LDL.LU R44, [R1+0x5898] ;  /* 0x00589800012c7983 */ /* 0x000ea20000300800 */
[----:B---3--:R-:W-:Y:S03]  /*8d400*/  HMMA.16816.F32.BF16 R16, R40, R16, R36 ;  /* 0x000000102810723c */ /* 0x008fe60000041824 */
[----:B------:R-:W3:Y:S04]  /*8d410*/  LDL.LU.64 R38, [R1+0x5890] ;  /* 0x0058900001267983 */ /* 0x000ee80000300a00 */
[----:B------:R-:W3:-:S15]  /*8d420*/  LDL.LU.64 R36, [R1+0x5888] ;  /* 0x0058880001247983 */ /* 0x000ede0000300a00 */
[----:B------:R-:W-:-:S01]  /*8d430*/  NOP ;  /* 0x0000000000007918 */ /* 0x000fc20000000000 */
[----:B------:R-:W-:Y:S04]  /*8d440*/  STL.64 [R1+0x8a0], R16 ;  /* 0x0008a01001007387 */ /* 0x000fe80000100a00 */
[----:B------:R0:W-:Y:S04]  /*8d450*/  STL.64 [R1+0x8a8], R18 ;  /* 0x0008a81201007387 */ /* 0x0001e80000100a00 */
[----:B0-----:R-:W2:Y:S04]  /*8d460*/  LDL.LU.64 R18, [R1+0x5880] ;  /* 0x0058800001127983 */ /* 0x001ea80000300a00 */
[----:B------:R-:W2:Y:S01]  /*8d470*/  LDL.LU.64 R16, [R1+0x5878] ;  /* 0x0058780001107983 */ /* 0x000ea20000300a00 */
[----:B----4-:R-:W-:-:S02]  /*8d480*/  IMAD.MOV.U32 R47, RZ, RZ, R52 ;  /* 0x000000ffff2f7224 */ /* 0x010fc400078e0034 */
[----:B------:R-:W-:Y:S01]  /*8d490*/  IMAD.MOV.U32 R46, RZ, RZ, R53 ;  /* 0x000000ffff2e7224 */ /* 0x000fe200078e0035 */
[----:B---3--:R-:W-:-:S15]  /*8d4a0*/  HMMA.16816.F32.BF16 R36, R40, R52, R36 ;  /* 0x000000342824723c */ /* 0x008fde0000041824 */
[----:B------:R-:W-:-:S08]  /*8d4b0*/  NOP ;  /* 0x0000000000007918 */ /* 0x000fd00000000000 */
[----:B------:R0:W-:Y:S04]  /*8d4c0*/  STL.64 [R1+0x890], R36 ;  /* 0x0008902401007387 */ /* 0x0001e80000100a00 */
[----:B------:R-:W-:Y:S04]  /*8d4d0*/  STL.64 [R1+0x898], R38 ;  /* 0x0008982601007387 */ /* 0x000fe80000100a00 */
[----:B0-----:R-:W3:Y:S04]  /*8d4e0*/  LDL.LU.64 R36, [R1+0x5870] ;  /* 0x0058700001247983 */ /* 0x001ee80000300a00 */
[----:B------:R-:W4:Y:S01]  /*8d4f0*/  LDL.LU.64 R52, [R1+0x5868] ;  /* 0x0058680001347983 */ /* 0x000f220000300a00 */
[----:B--2---:R-:W-:Y:S06]  /*8d500*/  HMMA.16816.F32.BF16 R16, R40, R24, R16 ;  /* 0x000000182810723c */ /* 0x004fec0000041810 */
[----:B------:R-:W-:-:S02]  /*8d510*/  IMAD.MOV.U32 R2, RZ, RZ, R24 ;  /* 0x000000ffff027224 */ /* 0x000fc400078e0018 */
[----:B------:R-:W-:-:S15]  /*8d520*/  IMAD.MOV.U32 R0, RZ, RZ, R25 ;  /* 0x000000ffff007224 */ /* 0x000fde00078e0019 */
[----:B------:R0:W-:Y:S04]  /*8d530*/  STL.64 [R1+0x880], R16 ;  /* 0x0008801001007387 */ /* 0x0001e80000100a00 */
[----:B------:R-:W-:Y:S04]  /*8d540*/  STL.64 [R1+0x888], R18 ;  /* 0x0008881201007387 */ /* 0x000fe80000100a00 */
[----:B0-----:R-:W2:Y:S04]  /*8d550*/  LDL.LU.64 R16, [R1+0x5860] ;  /* 0x0058600001107983 */ /* 0x001ea80000300a00 */
[----:B------:R-:W2:Y:S04]  /*8d560*/  LDL.LU.64 R26, [R1+0x5858] ;  /* 0x00585800011a7983 */ /* 0x000ea80000300a00 */
[----:B------:R-:W2:Y:S01]  /*8d570*/  LDL.LU.64 R24, [R1+0x5850] ;  /* 0x0058500001187983 */ /* 0x000ea20000300a00 */
[C---:B---3--:R-:W-:Y:S03]  /*8d580*/  HMMA.16816.F32.BF16 R36, R40.reuse, R36, R28 ;  /* 0x000000242824723c */ /* 0x048fe6000004181c */
[----:B------:R-:W3:Y:S03]  /*8d590*/  LDL.LU.64 R28, [R1+0x5848] ;  /* 0x00584800011c7983 */ /* 0x000ee60000300a00 */
[----:B----4-:R-:W-:-:S15]  /*8d5a0*/  HMMA.16816.F32.BF16 R52, R40, R52, R56 ;  /* 0x000000342834723c */ /* 0x010fde0000041838 */
[----:B------:R-:W-:-:S02]  /*8d5b0*/  NOP ;  /* 0x0000000000007918 */ /* 0x000fc40000000000 */
[----:B------:R0:W-:Y:S04]  /*8d5c0*/  STL.64 [R1+0x870], R36 ;  /* 0x0008702401007387 */ /* 0x0001e80000100a00 */
[----:B------:R1:W-:Y:S04]  /*8d5d0*/  STL.64 [R1+0x878], R38 ;  /* 0x0008782601007387 */ /* 0x0003e80000100a00 */
[----:B0-----:R-:W4:Y:S04]  /*8d5e0*/  LDL.LU R36, [R1+0x7b0] ;  /* 0x0007b00001247983 */ /* 0x001f280000300800 */
[----:B------:R-:W4:Y:S04]  /*8d5f0*/  LDL.LU R37, [R1+0x7b4] ;  /* 0x0007b40001257983 */ /* 0x000f280000300800 */
[----:B-1----:R-:W4:Y:S04]  /*8d600*/  LDL.LU R38, [R1+0x7b8] ;  /* 0x0007b80001267983 */ /* 0x002f280000300800 */
[----:B------:R-:W4:Y:S04]  /*8d610*/  LDL.LU R39, [R1+0x7bc] ;  /* 0x0007bc0001277983 */ /* 0x000f280000300800 */
[----:B------:R-:W4:Y:S04]  /*8d620*/  LDL.LU.64 R58, [R1+0x5840] ;  /* 0x00584000013a7983 */ /* 0x000f280000300a00 */
[----:B------:R-:W4:Y:S04]  /*8d630*/  LDL.LU.64 R56, [R1+0x5838] ;  /* 0x0058380001387983 */ /* 0x000f280000300a00 */
[----:B------:R0:W-:Y:S04]  /*8d640*/  STL.64 [R1+0x860], R52 ;  /* 0x0008603401007387 */ /* 0x0001e80000100a00 */
[----:B------:R-:W-:Y:S04]  /*8d650*/  STL.64 [R1+0x868], R54 ;  /* 0x0008683601007387 */ /* 0x000fe80000100a00 */
[----:B0-----:R-:W4:Y:S01]  /*8d660*/  LDL.LU.64 R52, [R1+0x5830] ;  /* 0x0058300001347983 */ /* 0x001f220000300a00 */
[----:B--2---:R-:W-:Y:S03]  /*8d670*/  HMMA.16816.F32.BF16 R16, R40, R16, R12 ;  /* 0x000000102810723c */ /* 0x004fe6000004180c */
[----:B------:R-:W2:Y:S04]  /*8d680*/  LDL.LU.64 R14, [R1+0x5828] ;  /* 0x00582800010e7983 */ /* 0x000ea80000300a00 */
[----:B------:R-:W2:-:S15]  /*8d690*/  LDL.LU.64 R12, [R1+0x5820] ;  /* 0x00582000010c7983 */ /* 0x000e9e0000300a00 */
[----:B------:R-:W-:-:S01]  /*8d6a0*/  NOP ;  /* 0x0000000000007918 */ /* 0x000fc20000000000 */
[----:B------:R0:W-:Y:S04]  /*8d6b0*/  STL.64 [R1+0x850], R16 ;  /* 0x0008501001007387 */ /* 0x0001e80000100a00 */
[----:B------:R-:W-:Y:S04]  /*8d6c0*/  STL.64 [R1+0x858], R18 ;  /* 0x0008581201007387 */ /* 0x000fe80000100a00 */
[----:B0-----:R-:W2:Y:S01]  /*8d6d0*/  LDL.LU.64 R16, [R1+0x5818] ;  /* 0x0058180001107983 */ /* 0x001ea20000300a00 */
[----:B---3--:R-:W-:Y:S03]  /*8d6e0*/  HMMA.16816.F32.BF16 R28, R40, R28, R24 ;  /* 0x0000001c281c723c */ /* 0x008fe60000041818 */
[----:B------:R-:W3:-:S15]  /*8d6f0*/  LDL.LU.64 R24, [R1+0x5810] ;  /* 0x0058100001187983 */ /* 0x000ede0000300a00 */
[----:B------:R-:W-:-:S05]  /*8d700*/  NOP ;  /* 0x0000000000007918 */ /* 0x000fca0000000000 */
[----:B------:R-:W-:Y:S04]  /*8d710*/  STL.64 [R1+0x840], R28 ;  /* 0x0008401c01007387 */ /* 0x000fe80000100a00 */
[----:B------:R0:W-:Y:S04]  /*8d720*/  STL.64 [R1+0x848], R30 ;  /* 0x0008481e01007387 */ /* 0x0001e80000100a00 */
[----:B0-----:R-:W3:Y:S04]  /*8d730*/  LDL.LU.64 R30, [R1+0x5808] ;  /* 0x00580800011e7983 */ /* 0x001ee80000300a00 */
[----:B------:R-:W3:Y:S01]  /*8d740*/  LDL.LU.64 R28, [R1+0x5800] ;  /* 0x00580000011c7983 */ /* 0x000ee20000300a00 */
[C---:B----4-:R-:W-:Y:S03]  /*8d750*/  HMMA.16816.F32.BF16 R52, R40.reuse, R52, R56 ;  /* 0x000000342834723c */ /* 0x050fe60000041838 */
[----:B------:R-:W4:Y:S03]  /*8d760*/  LDL.LU.64 R56, [R1+0x57f8] ;  /* 0x0057f80001387983 */ /* 0x000f260000300a00 */
[C---:B------:R-:W-:Y:S06]  /*8d770*/  HMMA.16816.F32.BF16 R20, R40.reuse, R8, R20 ;  /* 0x000000082814723c */ /* 0x040fec0000041814 */
[----:B------:R-:W-:Y:S01]  /*8d780*/  IMAD.MOV.U32 R61, RZ, RZ, R9 ;  /* 0x000000ffff3d7224 */ /* 0x000fe200078e0009 */
[C---:B--2---:R-:W-:Y:S10]  /*8d790*/  HMMA.16816.F32.BF16 R16, R40.reuse, R16, R12 ;  /* 0x000000102810723c */ /* 0x044ff4000004180c */
[----:B------:R-:W-:Y:S04]  /*8d7a0*/  STL.64 [R1+0x830], R52 ;  /* 0x0008303401007387 */ /* 0x000fe80000100a00 */
[----:B------:R0:W-:Y:S04]  /*8d7b0*/  STL.64 [R1+0x838], R54 ;  /* 0x0008383601007387 */ /* 0x0001e80000100a00 */
[----:B0-----:R-:W2:Y:S04]  /*8d7c0*/  LDL.LU.64 R54, [R1+0x57f0] ;  /* 0x0057f00001367983 */ /* 0x001ea80000300a00 */
[----:B------:R-:W2:Y:S04]  /*8d7d0*/  LDL.LU.64 R52, [R1+0x57e8] ;  /* 0x0057e80001347983 */ /* 0x000ea80000300a00 */
[----:B------:R-:W2:Y:S04]  /*8d7e0*/  LDL.LU.64 R14, [R1+0x57e0] ;  /* 0x0057e000010e7983 */ /* 0x000ea80000300a00 */
[----:B------:R-:W2:Y:S04]  /*8d7f0*/  LDL.LU.64 R12, [R1+0x57d8] ;  /* 0x0057d800010c7983 */ /* 0x000ea80000300a00 */
        /* <DEDUP_REMOVED lines=8> */
[----:B0-----:R-:W2:Y:S04]  /*8d880*/  LDL.LU.64 R22, [R1+0x57d0] ;  /* 0x0057d00001167983 */ /* 0x001ea80000300a00 */
[----:B------:R-:W2:Y:S04]  /*8d890*/  LDL.LU.64 R20, [R1+0x57c8] ;  /* 0x0057c80001147983 */ /* 0x000ea80000300a00 */
[----:B------:R-:W2:Y:S04]  /*8d8a0*/  LDL.LU.64 R10, [R1+0x57c0] ;  /* 0x0057c000010a7983 */ /* 0x000ea80000300a00 */
[----:B------:R-:W2:Y:S04]  /*8d8b0*/  LDL.LU.64 R8, [R1+0x57b8] ;  /* 0x0057b80001087983 */ /* 0x000ea80000300a00 */
[----:B------:R0:W-:Y:S02]  /*8d8c0*/  STL [R1+0x56f8], R61 ;  /* 0x0056f83d01007387 */ /* 0x0001e40000100800 */
[----:B0-----:R-:W-:Y:S01]  /*8d8d0*/  IMAD.MOV.U32 R61, RZ, RZ, R33 ;  /* 0x000000ffff3d7224 */ /* 0x001fe200078e0021 */
[C---:B---3--:R-:W-:Y:S01]  /*8d8e0*/  HMMA.16816.F32.BF16 R24, R40.reuse, R24, R4 ;  /* 0x000000182818723c */ /* 0x048fe20000041804 */
[----:B------:R-:W3:Y:S05]  /*8d8f0*/  LDL.LU.64 R4, [R1+0x57b0] ;  /* 0x0057b00001047983 */ /* 0x000eea0000300a00 */
[----:B------:R-:W-:-:S15]  /*8d900*/  HMMA.16816.F32.BF16 R28, R40, R32, R28 ;  /* 0x00000020281c723c */ /* 0x000fde000004181c */
[----:B------:R-:W-:-:S02]  /*8d910*/  NOP ;  /* 0x0000000000007918 */ /* 0x000fc40000000000 */
[----:B------:R0:W-:Y:S01]  /*8d920*/  STL.64 [R1+0x800], R24 ;  /* 0x0008001801007387 */ /* 0x0001e20000100a00 */
[C---:B----4-:R-:W-:Y:S03]  /*8d930*/  HMMA.16816.F32.BF16 R56, R40.reuse, R56, R48 ;  /* 0x000000382838723c */ /* 0x050fe60000041830 */
[----:B------:R-:W-:Y:S04]  /*8d940*/  STL.64 [R1+0x808], R26 ;  /* 0x0008081a01007387 */ /* 0x000fe80000100a00 */
[----:B0-----:R-:W4:Y:S04]  /*8d950*/  LDL.LU.64 R24, [R1+0x57a8] ;  /* 0x0057a80001187983 */ /* 0x001f280000300a00 */
[----:B------:R0:W-:Y:S04]  /*8d960*/  STL.64 [R1+0x7f0], R28 ;  /* 0x0007f01c01007387 */ /* 0x0001e80000100a00 */
[----:B------:R-:W-:Y:S04]  /*8d970*/  STL.64 [R1+0x7f8], R30 ;  /* 0x0007f81e01007387 */ /* 0x000fe80000100a00 */
[----:B0-----:R-:W3:Y:S04]  /*8d980*/  LDL.LU.64 R28, [R1+0x57a0] ;  /* 0x0057a000011c7983 */ /* 0x001ee80000300a00 */
[----:B------:R-:W4:Y:S04]  /*8d990*/  LDL.LU.64 R32, [R1+0x5798] ;  /* 0x0057980001207983 */ /* 0x000f280000300a00 */
[----:B------:R-:W3:Y:S04]  /*8d9a0*/  LDL.LU.64 R48, [R1+0x5790] ;  /* 0x0057900001307983 */ /* 0x000ee80000300a00 */
[----:B------:R0:W-:Y:S04]  /*8d9b0*/  STL.64 [R1+0x7e0], R56 ;  /* 0x0007e03801007387 */ /* 0x0001e80000100a00 */
[----:B------:R-:W-:Y:S04]  /*8d9c0*/  STL.64 [R1+0x7e8], R58 ;  /* 0x0007e83a01007387 */ /* 0x000fe80000100a00 */
[----:B0-----:R-:W2:Y:S02]  /*8d9d0*/  LDL.LU.64 R56, [R1+0x5788] ;  /* 0x0057880001387983 */ /* 0x001ea40000300a00 */
        /* <DEDUP_REMOVED lines=8> */
[----:B------:R0:W-:Y:S01]  /*8da60*/  STL.64 [R1+0x7c0], R12 ;  /* 0x0007c00c01007387 */ /* 0x0001e20000100a00 */
[----:B------:R-:W-:Y:S02]  /*8da70*/  IMAD.MOV.U32 R6, RZ, RZ, R14 ;  /* 0x000000ffff067224 */ /* 0x000fe400078e000e */
[----:B------:R-:W-:Y:S01]  /*8da80*/  IMAD.MOV.U32 R7, RZ, RZ, R15 ;  /* 0x000000ffff077224 */ /* 0x000fe200078e000f */
[----:B0-----:R-:W4:Y:S04]  /*8da90*/  LDL.LU R12, [R1+0x790] ;  /* 0x00079000010c7983 */ /* 0x001f280000300800 */
[----:B------:R-:W4:Y:S04]  /*8daa0*/  LDL.LU R13, [R1+0x794] ;  /* 0x00079400010d7983 */ /* 0x000f280000300800 */
[----:B------:R-:W4:Y:S04]  /*8dab0*/  LDL.LU R14, [R1+0x798] ;  /* 0x00079800010e7983 */ /* 0x000f280000300800 */
[----:B------:R-:W4:Y:S01]  /*8dac0*/  LDL.LU R15, [R1+0x79c] ;  /* 0x00079c00010f7983 */ /* 0x000f220000300800 */
[C---:B---3--:R-:W-:Y:S06]  /*8dad0*/  HMMA.16816.F32.BF16 R36, R40.reuse, R48, R36 ;  /* 0x000000302824723c */ /* 0x048fec0000041824 */
[----:B------:R-:W-:Y:S01]  /*8dae0*/  HMMA.16816.F32.BF16 R16, R40, R32, R16 ;  /* 0x000000202810723c */ /* 0x000fe20000041810 */
[----:B--2---:R-:W-:Y:S04]  /*8daf0*/  STL.64 [R1+0x5630], R54 ;  /* 0x0056303601007387 */ /* 0x004fe80000100a00 */
[----:B------:R0:W-:Y:S04]  /*8db00*/  STL.64 [R1+0x5628], R52 ;  /* 0x0056283401007387 */ /* 0x0001e80000100a00 */
[----:B0-----:R-:W2:Y:S04]  /*8db10*/  LDL.LU R52, [R1+0x730] ;  /* 0x0007300001347983 */ /* 0x001ea80000300800 */
[----:B------:R-:W2:Y:S04]  /*8db20*/  LDL.LU R53, [R1+0x734] ;  /* 0x0007340001357983 */ /* 0x000ea80000300800 */
[----:B------:R-:W2:Y:S04]  /*8db30*/  LDL.LU R54, [R1+0x738] ;  /* 0x0007380001367983 */ /* 0x000ea80000300800 */
[----:B------:R-:W2:Y:S01]  /*8db40*/  LDL.LU R55, [R1+0x73c] ;  /* 0x00073c0001377983 */ /* 0x000ea20000300800 */
[----:B------:R-:W-:Y:S01]  /*8db50*/  MOV R35, R36 ;  /* 0x0000002400237202 */ /* 0x000fe20000000f00 */
[----:B------:R-:W-:-:S02]  /*8db60*/  IMAD.MOV.U32 R27, RZ, RZ, R37 ;  /* 0x000000ffff1b7224 */ /* 0x000fc400078e0025 */
[----:B------:R-:W3:Y:S01]  /*8db70*/  LDL.LU R36, [R1+0x780] ;  /* 0x0007800001247983 */ /* 0x000ee20000300800 */
[----:B------:R-:W-:-:S03]  /*8db80*/  IMAD.MOV.U32 R30, RZ, RZ, R38 ;  /* 0x000000ffff1e7224 */ /* 0x000fc600078e0026 */
[----:B------:R-:W3:Y:S01]  /*8db90*/  LDL.LU R37, [R1+0x784] ;  /* 0x0007840001257983 */ /* 0x000ee20000300800 */
[----:B------:R-:W-:Y:S02]  /*8dba0*/  IMAD.MOV.U32 R50, RZ, RZ, R18 ;  /* 0x000000ffff327224 */ /* 0x000fe400078e0012 */
[----:B------:R-:W-:Y:S02]  /*8dbb0*/  IMAD.MOV.U32 R51, RZ, RZ, R19 ;  /* 0x000000ffff337224 */ /* 0x000fe400078e0013 */
[----:B------:R-:W-:Y:S01]  /*8dbc0*/  IMAD.MOV.U32 R31, RZ, RZ, R39 ;  /* 0x000000ffff1f7224 */ /* 0x000fe200078e0027 */
[----:B------:R-:W3:Y:S04]  /*8dbd0*/  LDL.LU R38, [R1+0x788] ;  /* 0x0007880001267983 */ /* 0x000ee80000300800 */
[----:B------:R-:W3:Y:S01]  /*8dbe0*/  LDL.LU R39, [R1+0x78c] ;  /* 0x00078c0001277983 */ /* 0x000ee20000300800 */
[----:B------:R-:W-:-:S02]  /*8dbf0*/  IMAD.MOV.U32 R26, RZ, RZ, R16 ;  /* 0x000000ffff1a7224 */ /* 0x000fc400078e0010 */
[----:B------:R-:W-:Y:S01]  /*8dc00*/  IMAD.MOV.U32 R34, RZ, RZ, R17 ;  /* 0x000000ffff227224 */ /* 0x000fe200078e0011 */
[----:B------:R-:W2:Y:S04]  /*8dc10*/  LDL.LU.64 R18, [R1+0x5770] ;  /* 0x0057700001127983 */ /* 0x000ea80000300a00 */
[----:B------:R-:W2:Y:S04]  /*8dc20*/  LDL.LU.64 R16, [R1+0x5768] ;  /* 0x0057680001107983 */ /* 0x000ea80000300a00 */
        /* <DEDUP_REMOVED lines=14> */
[----:B------:R-:W-:Y:S01]  /*8dd10*/  STL [R1+0x790], R12 ;  /* 0x0007900c01007387 */ /* 0x000fe20000100800 */
[----:B------:R-:W-:Y:S02]  /*8dd20*/  IMAD.MOV.U32 R58, RZ, RZ, R13 ;  /* 0x000000ffff3a7224 */ /* 0x000fe400078e000d */
[----:B------:R-:W-:Y:S01]  /*8dd30*/  IMAD.MOV.U32 R59, RZ, RZ, R14 ;  /* 0x000000ffff3b7224 */ /* 0x000fe200078e000e */
[----:B------:R0:W-:Y:S04]  /*8dd40*/  STL [R1+0x79c], R15 ;  /* 0x00079c0f01007387 */ /* 0x0001e80000100800 */
[----:B0-----:R-:W4:Y:S04]  /*8dd50*/  LDL.LU.64 R14, [R1+0x5760] ;  /* 0x00576000010e7983 */ /* 0x001f280000300a00 */
        /* <DEDUP_REMOVED lines=18> */
[----:B------:R-:W3:Y:S04]  /*8de80*/  LDL.LU.64 R36, [R1+0x5748] ;  /* 0x0057480001247983 */ /* 0x000ee80000300a00 */
[----:B------:R-:W-:Y:S04]  /*8de90*/  STL.64 [R1+0x5650], R26 ;  /* 0x0056501a01007387 */ /* 0x000fe80000100a00 */
[----:B------:R2:W-:Y:S04]  /*8dea0*/  STL.64 [R1+0x5648], R24 ;  /* 0x0056481801007387 */ /* 0x0005e80000100a00 */
[----:B------:R-:W-:Y:S01]  /*8deb0*/  STL.64 [R1+0x5700], R20 ;  /* 0x0057001401007387 */ /* 0x000fe20000100a00 */
[C---:B----4-:R-:W-:Y:S06]  /*8dec0*/  HMMA.16816.F32.BF16 R28, R40.reuse, R20, R28 ;  /* 0x00000014281c723c */ /* 0x050fec000004181c */
[----:B--2---:R-:W-:-:S15]  /*8ded0*/  HMMA.16816.F32.BF16 R24, R40, R16, R56 ;  /* 0x000000102818723c */ /* 0x004fde0000041838 */
[----:B------:R-:W-:-:S02]  /*8dee0*/  NOP ;  /* 0x0000000000007918 */ /* 0x000fc40000000000 */
[----:B------:R-:W-:Y:S04]  /*8def0*/  STL.64 [R1+0x770], R28 ;  /* 0x0007701c01007387 */ /* 0x000fe80000100a00 */
[----:B------:R0:W-:Y:S02]  /*8df00*/  STL.64 [R1+0x778], R30 ;  /* 0x0007781e01007387 */ /* 0x0001e40000100a00 */
[C---:B0-----:R-:W-:Y:S02]  /*8df10*/  HMMA.16816.F32.BF16 R28, R40.reuse, R12, R32 ;  /* 0x0000000c281c723c */ /* 0x041fe40000041820 */
[----:B------:R-:W-:Y:S04]  /*8df20*/  STL.64 [R1+0x5708], R16 ;  /* 0x0057081001007387 */ /* 0x000fe80000100a00 */
[----:B------:R-:W-:Y:S04]  /*8df30*/  STL.64 [R1+0x760], R24 ;  /* 0x0007601801007387 */ /* 0x000fe80000100a00 */
[----:B------:R0:W-:Y:S04]  /*8df40*/  STL.64 [R1+0x768], R26 ;  /* 0x0007681a01007387 */ /* 0x0001e80000100a00 */
[----:B------:R-:W-:Y:S01]  /*8df50*/  STL.64 [R1+0x5720], R12 ;  /* 0x0057200c01007387 */ /* 0x000fe20000100a00 */
[C---:B0-----:R-:W-:Y:S08]  /*8df60*/  HMMA.16816.F32.BF16 R24, R40.reuse, R8, R48 ;  /* 0x000000082818723c */ /* 0x041ff00000041830 */
[----:B------:R-:W-:Y:S04]  /*8df70*/  STL.64 [R1+0x750], R28 ;  /* 0x0007501c01007387 */ /* 0x000fe80000100a00 */
[----:B------:R-:W-:Y:S04]  /*8df80*/  STL.64 [R1+0x758], R30 ;  /* 0x0007581e01007387 */ /* 0x000fe80000100a00 */
[----:B------:R-:W-:Y:S04]  /*8df90*/  STL.64 [R1+0x5660], R10 ;  /* 0x0056600a01007387 */ /* 0x000fe80000100a00 */
[----:B------:R0:W-:Y:S02]  /*8dfa0*/  STL.64 [R1+0x5658], R8 ;  /* 0x0056580801007387 */ /* 0x0001e40000100a00 */
[----:B0-----:R-:W-:Y:S02]  /*8dfb0*/  HMMA.16816.F32.BF16 R8, R40, R4, R52 ;  /* 0x000000042808723c */ /* 0x001fe40000041834 */
[----:B------:R0:W-:Y:S04]  /*8dfc0*/  STL.64 [R1+0x740], R24 ;  /* 0x0007401801007387 */ /* 0x0001e80000100a00 */
[----:B------:R1:W-:Y:S04]  /*8dfd0*/  STL.64 [R1+0x748], R26 ;  /* 0x0007481a01007387 */ /* 0x0003e80000100a00 */
[----:B0-----:R-:W2:-:S13]  /*8dfe0*/  LDL.LU R24, [R1+0x6d0] ;  /* 0x0006d00001187983 */ /* 0x001e9a0000300800 */
[----:B------:R0:W-:Y:S04]  /*8dff0*/  STL.64 [R1+0x730], R8 ;  /* 0x0007300801007387 */ /* 0x0001e80000100a00 */
[----:B------:R-:W-:Y:S04]  /*8e000*/  STL.64 [R1+0x738], R10 ;  /* 0x0007380a01007387 */ /* 0x000fe80000100a00 */
[----:B------:R-:W2:Y:S04]  /*8e010*/  LDL.LU R25, [R1+0x6d4] ;  /* 0x0006d40001197983 */ /* 0x000ea80000300800 */
[----:B-1----:R-:W4:Y:S04]  /*8e020*/  LDL.LU R26, [R1+0x6d8] ;  /* 0x0006d800011a7983 */ /* 0x002f280000300800 */
[----:B------:R-:W4:Y:S01]  /*8e030*/  LDL.LU R27, [R1+0x6dc] ;  /* 0x0006dc00011b7983 */ /* 0x000f220000300800 */
[----:B0-----:R-:W-:-:S02]  /*8e040*/  IMAD.MOV.U32 R8, RZ, RZ, R60 ;  /* 0x000000ffff087224 */ /* 0x001fc400078e003c */
[----:B------:R-:W-:Y:S01]  /*8e050*/  IMAD.MOV.U32 R9, RZ, RZ, R45 ;  /* 0x000000ffff097224 */ /* 0x000fe200078e002d */
[----:B----4-:R-:W-:Y:S04]  /*8e060*/  STL.64 [R1+0x5718], R26 ;  /* 0x0057181a01007387 */ /* 0x010fe80000100a00 */
[----:B--2---:R0:W-:Y:S04]  /*8e070*/  STL.64 [R1+0x5710], R24 ;  /* 0x0057101801007387 */ /* 0x0041e80000100a00 */
[----:B------:R-:W2:Y:S04]  /*8e080*/  LDL R52, [R1+0x170] ;  /* 0x0001700001347983 */ /* 0x000ea80000100800 */
[----:B------:R-:W2:Y:S04]  /*8e090*/  LDL R53, [R1+0x174] ;  /* 0x0001740001357983 */ /* 0x000ea80000100800 */
        /* <DEDUP_REMOVED lines=8> */
[----:B------:R-:W4:Y:S04]  /*8e120*/  LDL.64 R32, [R1+0x180] ;  /* 0x0001800001207983 */ /* 0x000f280000100a00 */
[----:B------:R-:W-:Y:S04]  /*8e130*/  STL.64 [R1+0x5728], R8 ;  /* 0x0057280801007387 */ /* 0x000fe80000100a00 */
[----:B------:R-:W3:Y:S01]  /*8e140*/  LDL.LU.64 R28, [R1+0xc0] ;  /* 0x0000c000011c7983 */ /* 0x000ee20000300a00 */
[----:B0-----:R-:W-:-:S02]  /*8e150*/  IMAD.MOV.U32 R25, RZ, RZ, R3 ;  /* 0x000000ffff197224 */ /* 0x001fc400078e0003 */
[----:B------:R-:W-:Y:S02]  /*8e160*/  IMAD.MOV.U32 R20, RZ, RZ, R44 ;  /* 0x000000ffff147224 */ /* 0x000fe400078e002c */
[----:B------:R-:W-:Y:S02]  /*8e170*/  IMAD.MOV.U32 R45, RZ, RZ, R14 ;  /* 0x000000ffff2d7224 */ /* 0x000fe400078e000e */
[----:B------:R-:W-:Y:S02]  /*8e180*/  IMAD.MOV.U32 R44, RZ, RZ, R15 ;  /* 0x000000ffff2c7224 */ /* 0x000fe400078e000f */
[----:B------:R-:W-:Y:S02]  /*8e190*/  IMAD.MOV.U32 R24, RZ, RZ, R18 ;  /* 0x000000ffff187224 */ /* 0x000fe400078e0012 */
[----:B------:R-:W-:Y:S01]  /*8e1a0*/  IMAD.MOV.U32 R21, RZ, RZ, R19 ;  /* 0x000000ffff157224 */ /* 0x000fe200078e0013 */
[----:B----4-:R-:W-:Y:S01]  /*8e1b0*/  HMMA.16816.F32.BF16 R56, R40, R32, R56 ;  /* 0x000000202838723c */ /* 0x010fe20000041838 */
[----:B---3--:R-:W-:Y:S04]  /*8e1c0*/  STL.64 [R1+0x5738], R28 ;  /* 0x0057381c01007387 */ /* 0x008fe80000100a00 */
[----:B------:R-:W-:Y:S04]  /*8e1d0*/  STL.64 [R1+0x5670], R6 ;  /* 0x0056700601007387 */ /* 0x000fe80000100a00 */
[----:B------:R0:W-:Y:S01]  /*8e1e0*/  STL.64 [R1+0x5668], R4 ;  /* 0x0056680401007387 */ /* 0x0001e20000100a00 */
[----:B------:R-:W-:Y:S01]  /*8e1f0*/  MOV R60, R32 ;  /* 0x00000020003c7202 */ /* 0x000fe20000000f00 */
[----:B------:R-:W-:-:S02]  /*8e200*/  IMAD.MOV.U32 R3, RZ, RZ, R33 ;  /* 0x000000ffff037224 */ /* 0x000fc400078e0021 */
[----:B--2---:R-:W-:Y:S01]  /*8e210*/  HMMA.16816.F32.BF16 R32, R40, R52, R48 ;  /* 0x000000342820723c */ /* 0x004fe20000041830 */
[----:B0-----:R-:W2:Y:S04]  /*8e220*/  LDL.LU R4, [R1+0x6e0] ;  /* 0x0006e00001047983 */ /* 0x001ea80000300800 */
[----:B------:R-:W2:Y:S04]  /*8e230*/  LDL.LU R5, [R1+0x6e4] ;  /* 0x0006e40001057983 */ /* 0x000ea80000300800 */
[----:B------:R-:W2:Y:S04]  /*8e240*/  LDL.LU R6, [R1+0x6e8] ;  /* 0x0006e80001067983 */ /* 0x000ea80000300800 */
[----:B------:R-:W2:Y:S04]  /*8e250*/  LDL.LU R7, [R1+0x6ec] ;  /* 0x0006ec0001077983 */ /* 0x000ea80000300800 */
        /* <DEDUP_REMOVED lines=16> */
[----:B------:R0:W-:Y:S04]  /*8e360*/  STL.64 [R1+0x720], R56 ;  /* 0x0007203801007387 */ /* 0x0001e80000100a00 */
[----:B------:R1:W-:Y:S01]  /*8e370*/  STL.64 [R1+0x728], R58 ;  /* 0x0007283a01007387 */ /* 0x0003e20000100a00 */
[----:B------:R-:W-:-:S03]  /*8e380*/  IMAD.MOV.U32 R40, RZ, RZ, R23 ;  /* 0x000000ffff287224 */ /* 0x000fc600078e0017 */
[----:B------:R-:W2:Y:S04]  /*8e390*/  LDL.LU R23, [R1+0x5744] ;  /* 0x0057440001177983 */ /* 0x000ea80000300800 */
[----:B------:R1:W-:Y:S04]  /*8e3a0*/  STL.64 [R1+0x360], R32 ;  /* 0x0003602001007387 */ /* 0x0003e80000100a00 */
[----:B------:R-:W-:Y:S01]  /*8e3b0*/  STL.64 [R1+0x368], R34 ;  /* 0x0003682201007387 */ /* 0x000fe20000100a00 */
[----:B------:R-:W-:-:S03]  /*8e3c0*/  IMAD.MOV.U32 R41, RZ, RZ, R22 ;  /* 0x000000ffff297224 */ /* 0x000fc600078e0016 */
[----:B------:R-:W3:Y:S04]  /*8e3d0*/  LDL.LU R22, [R1+0x5740] ;  /* 0x0057400001167983 */ /* 0x000ee80000300800 */
[----:B0-----:R-:W4:Y:S04]  /*8e3e0*/  LDL.LU R56, [R1+0x6c0] ;  /* 0x0006c00001387983 */ /* 0x001f280000300800 */
[----:B------:R-:W4:Y:S04]  /*8e3f0*/  LDL.LU R57, [R1+0x6c4] ;  /* 0x0006c40001397983 */ /* 0x000f280000300800 */
[----:B-1----:R-:W4:Y:S04]  /*8e400*/  LDL.LU R58, [R1+0x6c8] ;  /* 0x0006c800013a7983 */ /* 0x002f280000300800 */
[----:B------:R-:W4:Y:S01]  /*8e410*/  LDL.LU R59, [R1+0x6cc] ;  /* 0x0006cc00013b7983 */ /* 0x000f220000300800 */
[----:B------:R-:W-:-:S03]  /*8e420*/  IMAD.MOV.U32 R32, RZ, RZ, R47 ;  /* 0x000000ffff207224 */ /* 0x000fc600078e002f */
[----:B------:R-:W4:Y:S01]  /*8e430*/  LDL.LU R48, [R1+0x6b0] ;  /* 0x0006b00001307983 */ /* 0x000f220000300800 */
[----:B------:R-:W0:Y:S01]  /*8e440*/  S2R R47, SR_TID.X ;  /* 0x00000000002f7919 */ /* 0x000e220000002100 */
[----:B------:R-:W-:Y:S02]  /*8e450*/  IMAD.MOV.U32 R33, RZ, RZ, R46 ;  /* 0x000000ffff217224 */ /* 0x000fe400078e002e */
[----:B------:R-:W4:Y:S04]  /*8e460*/  LDL.LU R49, [R1+0x6b4] ;  /* 0x0006b40001317983 */ /* 0x000f280000300800 */
[----:B------:R-:W4:Y:S04]  /*8e470*/  LDL.LU R50, [R1+0x6b8] ;  /* 0x0006b80001327983 */ /* 0x000f280000300800 */
[----:B------:R-:W4:Y:S01]  /*8e480*/  LDL.LU R51, [R1+0x6bc] ;  /* 0x0006bc0001337983 */ /* 0x000f220000300800 */
[----:B0-----:R-:W-:-:S05]  /*8e490*/  IMAD.SHL.U32 R47, R47, 0x2, RZ ;  /* 0x000000022f2f7824 */ /* 0x001fca00078e00ff */
[----:B---3--:R-:W-:Y:S02]  /*8e4a0*/  LOP3.LUT R22, R22, 0x10, R47, 0x78, !PT ;  /* 0x0000001016167812 */ /* 0x008fe400078e782f */
[----:B------:R-:W-:Y:S01]  /*8e4b0*/  HMMA.16816.F32.BF16 R44, R36, R44, R28 ;  /* 0x0000002c242c723c */ /* 0x000fe2000004181c */
[----:B------:R-:W3:-:S15]  /*8e4c0*/  LDL.LU.64 R28, [R1+0x5738] ;  /* 0x00573800011c7983 */ /* 0x000ede0000300a00 */
[----:B------:R-:W-:-:S07]  /*8e4d0*/  NOP ;  /* 0x0000000000007918 */ /* 0x000fce0000000000 */
[----:B------:R0:W-:Y:S04]  /*8e4e0*/  STL.64 [R1+0x350], R44 ;  /* 0x0003502c01007387 */ /* 0x0001e80000100a00 */
[----:B------:R4:W-:Y:S04]  /*8e4f0*/  STL.64 [R1+0x358], R46 ;  /* 0x0003582e01007387 */ /* 0x0009e80000100a00 */
[----:B0-----:R-:W4:Y:S01]  /*8e500*/  LDL.LU.64 R44, [R1+0x5730] ;  /* 0x00573000012c7983 */ /* 0x001f220000300a00 */
[----:B--2---:R-:W-:-:S04]  /*8e510*/  LOP3.LUT R22, R22, 0x400, R23, 0xf8, !PT ;  /* 0x0000040016167812 */ /* 0x004fc800078ef817 */
[----:B------:R-:W-:Y:S01]  /*8e520*/  LOP3.LUT R22, R22, 0x40, RZ, 0x3c, !PT ;  /* 0x0000004016167812 */ /* 0x000fe200078e3cff */
[----:B------:R-:W-:-:S15]  /*8e530*/  HMMA.16816.F32.BF16 R24, R36, R24, R12 ;  /* 0x000000182418723c */ /* 0x000fde000004180c */
[----:B------:R-:W-:-:S09]  /*8e540*/  NOP ;  /* 0x0000000000007918 */ /* 0x000fd20000000000 */
[----:B------:R-:W-:Y:S02]  /*8e550*/  IMAD.MOV.U32 R14, RZ, RZ, R26 ;  /* 0x000000ffff0e7224 */ /* 0x000fe400078e001a */
[----:B------:R-:W-:Y:S01]  /*8e560*/  IMAD.MOV.U32 R15, RZ, RZ, R27 ;  /* 0x000000ffff0f7224 */ /* 0x000fe200078e001b */
[----:B----4-:R-:W-:Y:S01]  /*8e570*/  HMMA.16816.F32.BF16 R44, R36, R44, R8 ;  /* 0x0000002c242c723c */ /* 0x010fe20000041808 */
[----:B------:R-:W2:-:S15]  /*8e580*/  LDL.LU.64 R8, [R1+0x5728] ;  /* 0x0057280001087983 */ /* 0x000e9e0000300a00 */
[----:B------:R-:W-:-:S07]  /*8e590*/  NOP ;  /* 0x0000000000007918 */ /* 0x000fce0000000000 */
[----:B------:R-:W-:Y:S04]  /*8e5a0*/  STL.64 [R1+0x340], R44 ;  /* 0x0003402c01007387 */ /* 0x000fe80000100a00 */
[----:B------:R-:W-:Y:S04]  /*8e5b0*/  STL.64 [R1+0x348], R46 ;  /* 0x0003482e01007387 */ /* 0x000fe80000100a00 */
[----:B------:R-:W0:Y:S04]  /*8e5c0*/  LDSM.16.MT88.4 R44, [R22+UR4+0x12000] ;  /* 0x01200004162c783b */ /* 0x000e280008004200 */
[----:B0-----:R-:W-:Y:S04]  /*8e5d0*/  STL.64 [R1+0x55e8], R46 ;  /* 0x0055e82e01007387 */ /* 0x001fe80000100a00 */
[----:B------:R0:W-:Y:S04]  /*8e5e0*/  STL.64 [R1+0x55e0], R44 ;  /* 0x0055e02c01007387 */ /* 0x0001e80000100a00 */
[----:B0-----:R-:W4:Y:S04]  /*8e5f0*/  LDL.LU R44, [R1+0x6f0] ;  /* 0x0006f000012c7983 */ /* 0x001f280000300800 */
[----:B------:R-:W4:Y:S04]  /*8e600*/  LDL.LU R45, [R1+0x6f4] ;  /* 0x0006f400012d7983 */ /* 0x000f280000300800 */
[----:B------:R-:W4:Y:S04]  /*8e610*/  LDL.LU R46, [R1+0x6f8] ;  /* 0x0006f800012e7983 */ /* 0x000f280000300800 */
[----:B------:R-:W4:Y:S04]  /*8e620*/  LDL.LU R47, [R1+0x6fc] ;  /* 0x0006fc00012f7983 */ /* 0x000f280000300800 */
[----:B------:R-:W4:Y:S04]  /*8e630*/  LDL.LU.64 R12, [R1+0x5720] ;  /* 0x00572000010c7983 */ /* 0x000f280000300a00 */
[----:B------:R0:W-:Y:S04]  /*8e640*/  STL.64 [R1+0x710], R24 ;  /* 0x0007101801007387 */ /* 0x0001e80000100a00 */
[----:B------:R-:W3:Y:S04]  /*8e650*/  LDL.LU.64 R26, [R1+0x5718] ;  /* 0x00571800011a7983 */ /* 0x000ee80000300a00 */
[----:B0-----:R-:W3:Y:S01]  /*8e660*/  LDL.LU.64 R24, [R1+0x5710] ;  /* 0x0057100001187983 */ /* 0x001ee20000300a00 */
[----:B------:R-:W-:Y:S03]  /*8e670*/  HMMA.16816.F32.BF16 R20, R36, R20, R16 ;  /* 0x000000142414723c */ /* 0x000fe60000041810 */
[----:B------:R-:W-:Y:S04]  /*8e680*/  STL [R1+0x511c], R15 ;  /* 0x00511c0f01007387 */ /* 0x000fe80000100800 */
[----:B------:R-:W-:Y:S04]  /*8e690*/  STL [R1+0x5118], R14 ;  /* 0x0051180e01007387 */ /* 0x000fe80000100800 */
[----:B------:R-:W4:-:S12]  /*8e6a0*/  LDL.LU.64 R16, [R1+0x5708] ;  /* 0x0057080001107983 */ /* 0x000f180000300a00 */
[----:B------:R0:W-:Y:S04]  /*8e6b0*/  STL.64 [R1+0x700], R20 ;  /* 0x0007001401007387 */ /* 0x0001e80000100a00 */
[----:B------:R1:W-:Y:S04]  /*8e6c0*/  STL.64 [R1+0x708], R22 ;  /* 0x0007081601007387 */ /* 0x0003e80000100a00 */
[----:B0-----:R-:W4:Y:S01]  /*8e6d0*/  LDL.LU.64 R20, [R1+0x5700] ;  /* 0x0057000001147983 */ /* 0x001f220000300a00 */
[----:B------:R-:W-:Y:S02]  /*8e6e0*/  IMAD.MOV.U32 R52, RZ, RZ, R2 ;  /* 0x000000ffff347224 */ /* 0x000fe400078e0002 */
[----:B------:R-:W-:Y:S01]  /*8e6f0*/  IMAD.MOV.U32 R53, RZ, RZ, R0 ;  /* 0x000000ffff357224 */ /* 0x000fe200078e0000 */
[C---:B--2---:R-:W-:Y:S06]  /*8e700*/  HMMA.16816.F32.BF16 R8, R36.reuse, R8, R4 ;  /* 0x000000082408723c */ /* 0x044fec0000041804 */
[C---:B---3--:R-:W-:Y:S06]  /*8e710*/  HMMA.16816.F32.BF16 R4, R36.reuse, R28, R24 ;  /* 0x0000001c2404723c */ /* 0x048fec0000041818 */
[----:B----4-:R-:W-:-:S15]  /*8e720*/  HMMA.16816.F32.BF16 R40, R36, R40, R44 ;  /* 0x000000282428723c */ /* 0x010fde000004182c */
[----:B------:R-:W-:-:S03]  /*8e730*/  NOP ;  /* 0x0000000000007918 */ /* 0x000fc60000000000 */
[----:B------:R-:W-:Y:S02]  /*8e740*/  IMAD.MOV.U32 R15, RZ, RZ, R4 ;  /* 0x000000ffff0f7224 */ /* 0x000fe400078e0004 */
[----:B------:R-:W-:Y:S02]  /*8e750*/  IMAD.MOV.U32 R14, RZ, RZ, R5 ;  /* 0x000000ffff0e7224 */ /* 0x000fe400078e0005 */
[----:B------:R-:W-:Y:S02]  /*8e760*/  IMAD.MOV.U32 R18, RZ, RZ, R6 ;  /* 0x000000ffff127224 */ /* 0x000fe400078e0006 */
[----:B------:R-:W-:Y:S02]  /*8e770*/  IMAD.MOV.U32 R19, RZ, RZ, R7 ;  /* 0x000000ffff137224 */ /* 0x000fe400078e0007 */
[----:B------:R-:W-:Y:S01]  /*8e780*/  HMMA.16816.F32.BF16 R4, R36, R32, R56 ;  /* 0x000000202404723c */ /* 0x000fe20000041838 */
[----:B------:R-:W-:Y:S04]  /*8e790*/  STL.64 [R1+0x6f0], R40 ;  /* 0x0006f02801007387 */ /* 0x000fe80000100a00 */
[----:B------:R-:W-:Y:S04]  /*8e7a0*/  STL.64 [R1+0x6f8], R42 ;  /* 0x0006f82a01007387 */ /* 0x000fe80000100a00 */
[----:B------:R-:W-:Y:S04]  /*8e7b0*/  STL.64 [R1+0x6e0], R8 ;  /* 0x0006e00801007387 */ /* 0x000fe80000100a00 */
[----:B------:R-:W-:Y:S04]  /*8e7c0*/  STL.64 [R1+0x6e8], R10 ;  /* 0x0006e80a01007387 */ /* 0x000fe80000100a00 */
[----:B------:R-:W-:Y:S04]  /*8e7d0*/  STL [R1+0x5134], R19 ;  /* 0x0051341301007387 */ /* 0x000fe80000100800 */
[----:B------:R-:W-:Y:S04]  /*8e7e0*/  STL [R1+0x5130], R18 ;  /* 0x0051301201007387 */ /* 0x000fe80000100800 */
[----:B------:R-:W-:Y:S04]  /*8e7f0*/  STL [R1+0x512c], R14 ;  /* 0x00512c0e01007387 */ /* 0x000fe80000100800 */
[----:B------:R-:W-:Y:S04]  /*8e800*/  STL [R1+0x5128], R15 ;  /* 0x0051280f01007387 */ /* 0x000fe80000100800 */
[----:B------:R-:W-:Y:S04]  /*8e810*/  STL.64 [R1+0x5678], R12 ;  /* 0x0056780c01007387 */ /* 0x000fe80000100a00 */
[----:B------:R0:W-:Y:S01]  /*8e820*/  STL.64 [R1+0x6c0], R4 ;  /* 0x0006c00401007387 */ /* 0x0001e20000100a00 */
[----:B-1----:R-:W-:Y:S01]  /*8e830*/  IMAD.MOV.U32 R22, RZ, RZ, R6 ;  /* 0x000000ffff167224 */ /* 0x002fe200078e0006 */
[----:B------:R-:W-:-:S02]  /*8e840*/  MOV R23, R7 ;  /* 0x0000000700177202 */ /* 0x000fc40000000f00 */
[----:B0-----:R-:W-:Y:S03]  /*8e850*/  HMMA.16816.F32.BF16 R4, R36, R52, R48 ;  /* 0x000000342404723c */ /* 0x001fe60000041830 */
[----:B------:R-:W-:Y:S04]  /*8e860*/  STL.64 [R1+0x5688], R22 ;  /* 0x0056881601007387 */ /* 0x000fe80000100a00 */
[----:B------:R-:W-:-:S15]  /*8e870*/  STL.64 [R1+0x5680], R20 ;  /* 0x0056801401007387 */ /* 0x000fde0000100a00 */
[----:B------:R-:W-:-:S02]  /*8e880*/  NOP ;  /* 0x0000000000007918 */ /* 0x000fc40000000000 */
[----:B------:R-:W-:Y:S02]  /*8e890*/  IMAD.MOV.U32 R19, RZ, RZ, R6 ;  /* 0x000000ffff137224 */ /* 0x000fe400078e0006 */
[----:B------:R-:W-:Y:S01]  /*8e8a0*/  IMAD.MOV.U32 R18, RZ, RZ, R7 ;  /* 0x000000ffff127224 */ /* 0x000fe200078e0007 */
[----:B------:R-:W-:Y:S04]  /*8e8b0*/  STL.64 [R1+0x6b0], R4 ;  /* 0x0006b00401007387 */ /* 0x000fe80000100a00 */
[----:B------:R-:W-:Y:S04]  /*8e8c0*/  STL.64 [R1+0x5698], R18 ;  /* 0x0056981201007387 */ /* 0x000fe80000100a00 */
[----:B------:R-:W-:Y:S04]  /*8e8d0*/  STL.64 [R1+0x5690], R16 ;  /* 0x0056901001007387 */ /* 0x000fe80000100a00 */
[----:B------:R-:W2:Y:S04]  /*8e8e0*/  LDL R56, [R1] ;  /* 0x0000000001387983 */ /* 0x000ea80000100800 */
[----:B------:R-:W2:Y:S04]  /*8e8f0*/  LDL R57, [R1+0x4] ;  /* 0x0000040001397983 */ /* 0x000ea80000100800 */
[----:B--2---:R-:W-:Y:S04]  /*8e900*/  STL.64 [R1+0x56a0], R56 ;  /* 0x0056a03801007387 */ /* 0x004fe80000100a00 */
[----:B------:R-:W2:Y:S04]  /*8e910*/  LDL.LU R24, [R1+0x610] ;  /* 0x0006100001187983 */ /* 0x000ea80000300800 */
[----:B------:R-:W2:Y:S04]  /*8e920*/  LDL.LU R25, [R1+0x614] ;  /* 0x0006140001197983 */ /* 0x000ea80000300800 */
[----:B------:R-:W3:Y:S04]  /*8e930*/  LDL.LU R26, [R1+0x618] ;  /* 0x00061800011a7983 */ /* 0x000ee80000300800 */
[----:B------:R-:W3:Y:S04]  /*8e940*/  LDL.LU R27, [R1+0x61c] ;  /* 0x00061c00011b7983 */ /* 0x000ee80000300800 */
[----:B---3--:R-:W-:Y:S04]  /*8e950*/  STL.64 [R1+0x56b0], R26 ;  /* 0x0056b01a01007387 */ /* 0x008fe80000100a00 */
[----:B--2---:R0:W-:Y:S04]  /*8e960*/  STL.64 [R1+0x56a8], R24 ;  /* 0x0056a81801007387 */ /* 0x0041e80000100a00 */
[----:B------:R-:W2:Y:S04]  /*8e970*/  LDL R32, [R1+0x40] ;  /* 0x0000400001207983 */ /* 0x000ea80000100800 */
[----:B------:R-:W2:Y:S01]  /*8e980*/  LDL R33, [R1+0x44] ;  /* 0x0000440001217983 */ /* 0x000ea20000100800 */
[----:B------:R-:W-:-:S02]  /*8e990*/  IMAD.MOV.U32 R2, RZ, RZ, R28 ;  /* 0x000000ffff027224 */ /* 0x000fc400078e001c */
[----:B------:R-:W-:Y:S01]  /*8e9a0*/  IMAD.MOV.U32 R0, RZ, RZ, R29 ;  /* 0x000000ffff007224 */ /* 0x000fe200078e001d */
        /* <DEDUP_REMOVED lines=8> */
[----:B------:R-:W2:Y:S04]  /*8ea30*/  LDL R41, [R1+0x54] ;  /* 0x0000540001297983 */ /* 0x000ea80000100800 */
[----:B--2---:R2:W-:Y:S04]  /*8ea40*/  STL.64 [R1+0x56d0], R40 ;  /* 0x0056d02801007387 */ /* 0x0045e80000100a00 */
[----:B0-----:R-:W3:Y:S04]  /*8ea50*/  LDL R24, [R1+0x60] ;  /* 0x0000600001187983 */ /* 0x001ee80000100800 */
[----:B------:R-:W3:Y:S04]  /*8ea60*/  LDL R25, [R1+0x64] ;  /* 0x0000640001197983 */ /* 0x000ee80000100800 */
[----:B---3--:R0:W-:Y:S04]  /*8ea70*/  STL.64 [R1+0x56d8], R24 ;  /* 0x0056d81801007387 */ /* 0x0081e80000100a00 */
[----:B------:R-:W3:Y:S04]  /*8ea80*/  LDL R48, [R1+0x70] ;  /* 0x0000700001307983 */ /* 0x000ee80000100800 */
[----:B------:R-:W3:Y:S04]  /*8ea90*/  LDL R49, [R1+0x74] ;  /* 0x0000740001317983 */ /* 0x000ee80000100800 */
[----:B---3--:R3:W-:Y:S04]  /*8eaa0*/  STL.64 [R1+0x56e0], R48 ;  /* 0x0056e03001007387 */ /* 0x0087e80000100a00 */
[----:B-1----:R-:W4:Y:S04]  /*8eab0*/  LDL.LU R28, [R1+0x680] ;  /* 0x00068000011c7983 */ /* 0x002f280000300800 */
[----:B------:R-:W4:Y:S04]  /*8eac0*/  LDL.LU R29, [R1+0x684] ;  /* 0x00068400011d7983 */ /* 0x000f280000300800 */
[----:B------:R-:W2:Y:S04]  /*8ead0*/  LDL.LU R30, [R1+0x688] ;  /* 0x00068800011e7983 */ /* 0x000ea80000300800 */
[----:B------:R-:W2:Y:S04]  /*8eae0*/  LDL.LU R31, [R1+0x68c] ;  /* 0x00068c00011f7983 */ /* 0x000ea80000300800 */
[----:B--2---:R-:W-:Y:S04]  /*8eaf0*/  STL.64 [R1+0x56f0], R30 ;  /* 0x0056f01e01007387 */ /* 0x004fe80000100a00 */
[----:B----4-:R1:W-:Y:S04]  /*8eb00*/  STL.64 [R1+0x56e8], R28 ;  /* 0x0056e81c01007387 */ /* 0x0103e80000100a00 */
[----:B------:R-:W2:Y:S04]  /*8eb10*/  LDL R40, [R1+0x80] ;  /* 0x0000800001287983 */ /* 0x000ea80000100800 */
[----:B------:R-:W2:Y:S04]  /*8eb20*/  LDL R41, [R1+0x84] ;  /* 0x0000840001297983 */ /* 0x000ea80000100800 */
[----:B0-----:R-:W2:Y:S04]  /*8eb30*/  LDL.LU R24, [R1+0x690] ;  /* 0x0006900001187983 */ /* 0x001ea80000300800 */
[----:B------:R-:W2:Y:S04]  /*8eb40*/  LDL.LU R25, [R1+0x694] ;  /* 0x0006940001197983 */ /* 0x000ea80000300800 */
[----:B------:R-:W2:Y:S04]  /*8eb50*/  LDL.LU R26, [R1+0x698] ;  /* 0x00069800011a7983 */ /* 0x000ea80000300800 */
[----:B------:R-:W2:Y:S04]  /*8eb60*/  LDL.LU R27, [R1+0x69c] ;  /* 0x00069c00011b7983 */ /* 0x000ea80000300800 */
[----:B---3--:R-:W3:Y:S04]  /*8eb70*/  LDL R48, [R1+0x90] ;  /* 0x0000900001307983 */ /* 0x008ee80000100800 */
[----:B------:R-:W3:Y:S04]  /*8eb80*/  LDL R49, [R1+0x94] ;  /* 0x0000940001317983 */ /* 0x000ee80000100800 */
[----:B-1----:R-:W3:Y:S04]  /*8eb90*/  LDL.LU R28, [R1+0x6a0] ;  /* 0x0006a000011c7983 */ /* 0x002ee80000300800 */
[----:B------:R-:W3:Y:S04]  /*8eba0*/  LDL.LU R29, [R1+0x6a4] ;  /* 0x0006a400011d7983 */ /* 0x000ee80000300800 */
        /* <DEDUP_REMOVED lines=10> */
[----:B------:R-:W4:Y:S01]  /*8ec50*/  LDL R8, [R1+0x10] ;  /* 0x0000100001087983 */ /* 0x000f220000100800 */
[----:B------:R-:W-:-:S03]  /*8ec60*/  IMAD.MOV.U32 R9, RZ, RZ, R61 ;  /* 0x000000ffff097224 */ /* 0x000fc600078e003d */
        /* <DEDUP_REMOVED lines=20> */
[----:B---3--:R-:W-:Y:S03]  /*8edb0*/  HMMA.16816.F32.BF16 R48, R36, R48, R28 ;  /* 0x000000302430723c */ /* 0x008fe6000004181c */
[----:B------:R-:W3:Y:S04]  /*8edc0*/  LDL.LU.64 R30, [R1+0x56f0] ;  /* 0x0056f000011e7983 */ /* 0x000ee80000300a00 */
[----:B------:R-:W3:-:S15]  /*8edd0*/  LDL.LU.64 R28, [R1+0x56e8] ;  /* 0x0056e800011c7983 */ /* 0x000ede0000300a00 */
[----:B------:R-:W-:-:S01]  /*8ede0*/  NOP ;  /* 0x0000000000007918 */ /* 0x000fc20000000000 */
[----:B------:R0:W-:Y:S04]  /*8edf0*/  STL.64 [R1+0x6a0], R48 ;  /* 0x0006a03001007387 */ /* 0x0001e80000100a00 */
[----:B------:R-:W-:Y:S04]  /*8ee00*/  STL.64 [R1+0x6a8], R50 ;  /* 0x0006a83201007387 */ /* 0x000fe80000100a00 */
[----:B0-----:R-:W3:Y:S01]  /*8ee10*/  LDL.LU.64 R48, [R1+0x56e0] ;  /* 0x0056e00001307983 */ /* 0x001ee20000300a00 */
[----:B--2---:R-:W-:Y:S03]  /*8ee20*/  HMMA.16816.F32.BF16 R40, R36, R40, R24 ;  /* 0x000000282428723c */ /* 0x004fe60000041818 */
[----:B------:R-:W4:-:S15]  /*8ee30*/  LDL.LU.64 R24, [R1+0x56d8] ;  /* 0x0056d80001187983 */ /* 0x000f1e0000300a00 */
[----:B------:R-:W-:-:S05]  /*8ee40*/  NOP ;  /* 0x0000000000007918 */ /* 0x000fca0000000000 */
[----:B------:R0:W-:Y:S04]  /*8ee50*/  STL.64 [R1+0x690], R40 ;  /* 0x0006902801007387 */ /* 0x0001e80000100a00 */
[----:B------:R-:W-:Y:S04]  /*8ee60*/  STL.64 [R1+0x698], R42 ;  /* 0x0006982a01007387 */ /* 0x000fe80000100a00 */
[----:B0-----:R-:W2:Y:S01]  /*8ee70*/  LDL.LU.64 R40, [R1+0x56d0] ;  /* 0x0056d00001287983 */ /* 0x001ea20000300a00 */
[C---:B---3--:R-:W-:Y:S03]  /*8ee80*/  HMMA.16816.F32.BF16 R48, R36.reuse, R48, R28 ;  /* 0x000000302430723c */ /* 0x048fe6000004181c */
[----:B------:R-:W3:Y:S04]  /*8ee90*/  LDL.LU.64 R30, [R1+0x56c8] ;  /* 0x0056c800011e7983 */ /* 0x000ee80000300a00 */
[----:B------:R-:W3:Y:S01]  /*8eea0*/  LDL.LU.64 R28, [R1+0x56c0] ;  /* 0x0056c000011c7983 */ /* 0x000ee20000300a00 */
[----:B----4-:R-:W-:-:S15]  /*8eeb0*/  HMMA.16816.F32.BF16 R24, R36, R24, R32 ;  /* 0x000000182418723c */ /* 0x010fde0000041820 */
[----:B------:R0:W-:Y:S04]  /*8eec0*/  STL.64 [R1+0x680], R48 ;  /* 0x0006803001007387 */ /* 0x0001e80000100a00 */
[----:B------:R1:W-:Y:S04]  /*8eed0*/  STL.64 [R1+0x688], R50 ;  /* 0x0006883201007387 */ /* 0x0003e80000100a00 */
[----:B0-----:R-:W4:Y:S04]  /*8eee0*/  LDL.LU R48, [R1+0x5f0] ;  /* 0x0005f00001307983 */ /* 0x001f280000300800 */
[----:B------:R-:W4:Y:S04]  /*8eef0*/  LDL.LU R49, [R1+0x5f4] ;  /* 0x0005f40001317983 */ /* 0x000f280000300800 */
[----:B-1----:R-:W4:Y:S04]  /*8ef00*/  LDL.LU R50, [R1+0x5f8] ;  /* 0x0005f80001327983 */ /* 0x002f280000300800 */
[----:B------:R-:W4:Y:S04]  /*8ef10*/  LDL.LU R51, [R1+0x5fc] ;  /* 0x0005fc0001337983 */ /* 0x000f280000300800 */
[----:B------:R-:W3:Y:S01]  /*8ef20*/  LDL.LU.64 R32, [R1+0x56b8] ;  /* 0x0056b80001207983 */ /* 0x000ee20000300a00 */
[----:B--2---:R-:W-:Y:S03]  /*8ef30*/  HMMA.16816.F32.BF16 R40, R36, R40, R44 ;  /* 0x000000282428723c */ /* 0x004fe6000004182c */
[----:B------:R-:W-:Y:S04]  /*8ef40*/  STL.64 [R1+0x670], R24 ;  /* 0x0006701801007387 */ /* 0x000fe80000100a00 */
[----:B------:R0:W-:Y:S04]  /*8ef50*/  STL.64 [R1+0x678], R26 ;  /* 0x0006781a01007387 */ /* 0x0001e80000100a00 */
[----:B0-----:R-:W2:Y:S04]  /*8ef60*/  LDL.LU.64 R26, [R1+0x56b0] ;  /* 0x0056b000011a7983 */ /* 0x001ea80000300a00 */
[----:B------:R-:W2:Y:S01]  /*8ef70*/  LDL.LU.64 R24, [R1+0x56a8] ;  /* 0x0056a80001187983 */ /* 0x000ea20000300a00 */
[----:B------:R-:W-:-:S07]  /*8ef80*/  IMAD.MOV.U32 R17, RZ, RZ, R61 ;  /* 0x000000ffff117224 */ /* 0x000fce00078e003d */
[C---:B------:R-:W-:Y:S06]  /*8ef90*/  HMMA.16816.F32.BF16 R16, R36.reuse, R16, R56 ;  /* 0x000000102410723c */ /* 0x040fec0000041838 */
[----:B---3--:R-:W-:Y:S01]  /*8efa0*/  HMMA.16816.F32.BF16 R28, R36, R32, R28 ;  /* 0x00000020241c723c */ /* 0x008fe2000004181c */
[----:B------:R-:W3:Y:S04]  /*8efb0*/  LDL.LU R32, [R1+0x5e0] ;  /* 0x0005e00001207983 */ /* 0x000ee80000300800 */
[----:B------:R-:W-:Y:S04]  /*8efc0*/  STL.64 [R1+0x660], R40 ;  /* 0x0006602801007387 */ /* 0x000fe80000100a00 */
[----:B------:R-:W-:-:S14]  /*8efd0*/  STL.64 [R1+0x668], R42 ;  /* 0x0006682a01007387 */ /* 0x000fdc0000100a00 */
        /* <DEDUP_REMOVED lines=17> */
[----:B------:R-:W2:Y:S01]  /*8f0f0*/  LDL.LU.64 R56, [R1+0x56a0] ;  /* 0x0056a00001387983 */ /* 0x000ea20000300a00 */
[C---:B------:R-:W-:Y:S06]  /*8f100*/  HMMA.16816.F32.BF16 R12, R36.reuse, R12, R20 ;  /* 0x0000000c240c723c */ /* 0x040fec0000041814 */
[C---:B------:R-:W-:Y:S01]  /*8f110*/  HMMA.16816.F32.BF16 R8, R36.reuse, R8, R4 ;  /* 0x000000082408723c */ /* 0x040fe20000041804 */
[----:B------:R-:W-:Y:S04]  /*8f120*/  STL.64 [R1+0x640], R16 ;  /* 0x0006401001007387 */ /* 0x000fe80000100a00 */
[----:B------:R0:W-:Y:S04]  /*8f130*/  STL.64 [R1+0x648], R18 ;  /* 0x0006481201007387 */ /* 0x0001e80000100a00 */
[----:B0-----:R-:W3:Y:S04]  /*8f140*/  LDL.LU.64 R18, [R1+0x5698] ;  /* 0x0056980001127983 */ /* 0x001ee80000300a00 */
[----:B------:R-:W3:Y:S04]  /*8f150*/  LDL.LU.64 R16, [R1+0x5690] ;  /* 0x0056900001107983 */ /* 0x000ee80000300a00 */
[----:B------:R-:W3:Y:S04]  /*8f160*/  LDL.LU.64 R22, [R1+0x5688] ;  /* 0x0056880001167983 */ /* 0x000ee80000300a00 */
[----:B------:R-:W3:Y:S04]  /*8f170*/  LDL.LU.64 R20, [R1+0x5680] ;  /* 0x0056800001147983 */ /* 0x000ee80000300a00 */
[----:B------:R0:W-:Y:S04]  /*8f180*/  STL.64 [R1+0x630], R12 ;  /* 0x0006300c01007387 */ /* 0x0001e80000100a00 */
[----:B------:R-:W-:Y:S04]  /*8f190*/  STL.64 [R1+0x638], R14 ;  /* 0x0006380e01007387 */ /* 0x000fe80000100a00 */
[----:B0-----:R-:W3:Y:S04]  /*8f1a0*/  LDL.LU.64 R12, [R1+0x5678] ;  /* 0x00567800010c7983 */ /* 0x001ee80000300a00 */
[----:B------:R-:W3:Y:S04]  /*8f1b0*/  LDL.LU.64 R6, [R1+0x5670] ;  /* 0x0056700001067983 */ /* 0x000ee80000300a00 */
[----:B------:R-:W3:Y:S04]  /*8f1c0*/  LDL.LU.64 R4, [R1+0x5668] ;  /* 0x0056680001047983 */ /* 0x000ee80000300a00 */
[----:B------:R-:W-:Y:S04]  /*8f1d0*/  STL.64 [R1+0x620], R8 ;  /* 0x0006200801007387 */ /* 0x000fe80000100a00 */
[----:B------:R0:W-:Y:S04]  /*8f1e0*/  STL.64 [R1+0x628], R10 ;  /* 0x0006280a01007387 */ /* 0x0001e80000100a00 */
[----:B0-----:R-:W3:Y:S04]  /*8f1f0*/  LDL.LU.64 R10, [R1+0x5660] ;  /* 0x00566000010a7983 */ /* 0x001ee80000300a00 */
[----:B------:R-:W3:Y:S01]  /*8f200*/  LDL.LU.64 R8, [R1+0x5658] ;  /* 0x0056580001087983 */ /* 0x000ee20000300a00 */
[----:B--2---:R-:W-:Y:S03]  /*8f210*/  HMMA.16816.F32.BF16 R56, R36, R56, R24 ;  /* 0x000000382438723c */ /* 0x004fe60000041818 */
[----:B------:R-:W2:Y:S04]  /*8f220*/  LDL.LU.64 R26, [R1+0x5650] ;  /* 0x00565000011a7983 */ /* 0x000ea80000300a00 */
[----:B------:R-:W2:-:S15]  /*8f230*/  LDL.LU.64 R24, [R1+0x5648] ;  /* 0x0056480001187983 */ /* 0x000e9e0000300a00 */
[----:B------:R-:W-:-:S01]  /*8f240*/  NOP ;  /* 0x0000000000007918 */ /* 0x000fc20000000000 */
        /* <DEDUP_REMOVED lines=51> */
[----:B------:R-:W4:Y:S04]  /*8f580*/  LDL.LU R35, [R1+0x5cc] ;  /* 0x0005cc0001237983 */ /* 0x000f280000300800 */
[----:B---3--:R-:W-:Y:S04]  /*8f590*/  STL.64 [R1+0x5558], R30 ;  /* 0x0055581e01007387 */ /* 0x008fe80000100a00 */
[----:B--2---:R0:W-:Y:S01]  /*8f5a0*/  STL.64 [R1+0x5550], R28 ;  /* 0x0055501c01007387 */ /* 0x0041e20000100a00 */
[C---:B----4-:R-:W-:Y:S06]  /*8f5b0*/  HMMA.16816.F32.BF16 R32, R36.reuse, R28, R32 ;  /* 0x0000001c2420723c */ /* 0x050fec0000041820 */
[----:B0-----:R-:W-:-:S15]  /*8f5c0*/  HMMA.16816.F32.BF16 R28, R36, R24, R48 ;  /* 0x00000018241c723c */ /* 0x001fde0000041830 */
[----:B------:R-:W-:-:S02]  /*8f5d0*/  NOP ;  /* 0x0000000000007918 */ /* 0x000fc40000000000 */
[----:B------:R-:W-:Y:S04]  /*8f5e0*/  STL.64 [R1+0x5c0], R32 ;  /* 0x0005c02001007387 */ /* 0x000fe80000100a00 */
[----:B------:R-:W-:Y:S04]  /*8f5f0*/  STL.64 [R1+0x5c8], R34 ;  /* 0x0005c82201007387 */ /* 0x000fe80000100a00 */
[----:B------:R-:W-:Y:S04]  /*8f600*/  STL.64 [R1+0x5548], R26 ;  /* 0x0055481a01007387 */ /* 0x000fe80000100a00 */
[----:B------:R0:W-:Y:S04]  /*8f610*/  STL.64 [R1+0x5540], R24 ;  /* 0x0055401801007387 */ /* 0x0001e80000100a00 */
[----:B------:R-:W-:Y:S04]  /*8f620*/  STL.64 [R1+0x5b0], R28 ;  /* 0x0005b01c01007387 */ /* 0x000fe80000100a00 */
[----:B------:R-:W-:Y:S04]  /*8f630*/  STL.64 [R1+0x5b8], R30 ;  /* 0x0005b81e01007387 */ /* 0x000fe80000100a00 */
[----:B------:R-:W-:Y:S04]  /*8f640*/  STL.64 [R1+0x5538], R22 ;  /* 0x0055381601007387 */ /* 0x000fe80000100a00 */
[----:B------:R1:W-:Y:S01]  /*8f650*/  STL.64 [R1+0x5530], R20 ;  /* 0x0055301401007387 */ /* 0x0003e20000100a00 */
[C---:B0-----:R-:W-:Y:S06]  /*8f660*/  HMMA.16816.F32.BF16 R24, R36.reuse, R20, R52 ;  /* 0x000000142418723c */ /* 0x041fec0000041834 */
[----:B-1----:R-:W-:-:S15]  /*8f670*/  HMMA.16816.F32.BF16 R20, R36, R16, R56 ;  /* 0x000000102414723c */ /* 0x002fde0000041838 */
[----:B------:R-:W-:-:S02]  /*8f680*/  NOP ;  /* 0x0000000000007918 */ /* 0x000fc40000000000 */
[----:B------:R-:W-:Y:S04]  /*8f690*/  STL.64 [R1+0x5a0], R24 ;  /* 0x0005a01801007387 */ /* 0x000fe80000100a00 */
[----:B------:R-:W-:Y:S04]  /*8f6a0*/  STL.64 [R1+0x5a8], R26 ;  /* 0x0005a81a01007387 */ /* 0x000fe80000100a00 */
[----:B------:R-:W-:Y:S04]  /*8f6b0*/  STL.64 [R1+0x5528], R18 ;  /* 0x0055281201007387 */ /* 0x000fe80000100a00 */
[----:B------:R0:W-:Y:S04]  /*8f6c0*/  STL.64 [R1+0x5520], R16 ;  /* 0x0055201001007387 */ /* 0x0001e80000100a00 */
        /* <DEDUP_REMOVED lines=8> */
[----:B------:R-:W2:Y:S04]  /*8f750*/  LDL.LU R52, [R1+0x550] ;  /* 0x0005500001347983 */ /* 0x000ea80000300800 */
[----:B------:R0:W-:Y:S04]  /*8f760*/  STL.64 [R1+0x570], R12 ;  /* 0x0005700c01007387 */ /* 0x0001e80000100a00 */
[----:B------:R1:W-:Y:S04]  /*8f770*/  STL.64 [R1+0x578], R14 ;  /* 0x0005780e01007387 */ /* 0x0003e80000100a00 */
[----:B------:R-:W2:Y:S04]  /*8f780*/  LDL.LU R53, [R1+0x554] ;  /* 0x0005540001357983 */ /* 0x000ea80000300800 */
[----:B------:R-:W2:Y:S04]  /*8f790*/  LDL.LU R54, [R1+0x558] ;  /* 0x0005580001367983 */ /* 0x000ea80000300800 */
[----:B------:R-:W2:Y:S04]  /*8f7a0*/  LDL.LU R55, [R1+0x55c] ;  /* 0x00055c0001377983 */ /* 0x000ea80000300800 */
[----:B0-----:R-:W3:Y:S04]  /*8f7b0*/  LDL.LU R12, [R1+0x930] ;  /* 0x00093000010c7983 */ /* 0x001ee80000300800 */
[----:B------:R-:W3:Y:S04]  /*8f7c0*/  LDL.LU R13, [R1+0x934] ;  /* 0x00093400010d7983 */ /* 0x000ee80000300800 */
[----:B-1----:R-:W3:Y:S04]  /*8f7d0*/  LDL.LU R14, [R1+0x938] ;  /* 0x00093800010e7983 */ /* 0x002ee80000300800 */
[----:B------:R-:W3:Y:S04]  /*8f7e0*/  LDL.LU R15, [R1+0x93c] ;  /* 0x00093c00010f7983 */ /* 0x000ee80000300800 */
[----:B------:R-:W4:Y:S04]  /*8f7f0*/  LDL.LU R44, [R1+0x920] ;  /* 0x00092000012c7983 */ /* 0x000f280000300800 */
[----:B------:R-:W4:Y:S04]  /*8f800*/  LDL.LU R45, [R1+0x924] ;  /* 0x00092400012d7983 */ /* 0x000f280000300800 */
[----:B------:R-:W4:Y:S04]  /*8f810*/  LDL.LU R46, [R1+0x928] ;  /* 0x00092800012e7983 */ /* 0x000f280000300800 */
[----:B------:R-:W4:Y:S01]  /*8f820*/  LDL.LU R47, [R1+0x92c] ;  /* 0x00092c00012f7983 */ /* 0x000f220000300800 */
[----:B------:R-:W0:Y:S03]  /*8f830*/  S2R R43, SR_TID.X ;  /* 0x00000000002b7919 */ /* 0x000e260000002100 */
[----:B------:R-:W2:Y:S01]  /*8f840*/  LDL.LU.64 R56, [R1+0x120] ;  /* 0x0001200001387983 */ /* 0x000ea20000300a00 */
[C---:B0-----:R-:W-:Y:S01]  /*8f850*/  LOP3.LUT R61, R43.reuse, 0x7, RZ, 0xc0, !PT ;  /* 0x000000072b3d7812 */ /* 0x041fe200078ec0ff */
[----:B------:R-:W-:-:S04]  /*8f860*/  IMAD.SHL.U32 R42, R43, 0x2, RZ ;  /* 0x000000022b2a7824 */ /* 0x000fc800078e00ff */
[----:B------:R-:W-:Y:S02]  /*8f870*/  IMAD R61, R61, 0x90, RZ ;  /* 0x000000903d3d7824 */ /* 0x000fe400078e02ff */
[----:B------:R-:W-:-:S03]  /*8f880*/  IMAD.SHL.U32 R43, R43, 0x40, RZ ;  /* 0x000000402b2b7824 */ /* 0x000fc600078e00ff */
[----:B------:R-:W-:-:S04]  /*8f890*/  LOP3.LUT R61, R61, 0x10, R42, 0x78, !PT ;  /* 0x000000103d3d7812 */ /* 0x000fc800078e782a */
[----:B------:R-:W-:-:S04]  /*8f8a0*/  LOP3.LUT R61, R61, 0x400, R43, 0xf8, !PT ;  /* 0x000004003d3d7812 */ /* 0x000fc800078ef82b */
[----:B------:R-:W-:-:S05]  /*8f8b0*/  LOP3.LUT R61, R61, 0x60, RZ, 0x3c, !PT ;  /* 0x000000603d3d7812 */ /* 0x000fca00078e3cff */
[----:B------:R-:W0:Y:S04]  /*8f8c0*/  LDSM.16.MT88.4 R40, [R61+UR4+0x12000] ;  /* 0x012000043d28783b */ /* 0x000e280008004200 */
[----:B------:R-:W-:Y:S04]  /*8f8d0*/  STL.64 [R1+0x55a8], R10 ;  /* 0x0055a80a01007387 */ /* 0x000fe80000100a00 */
[----:B------:R1:W-:Y:S04]  /*8f8e0*/  STL.64 [R1+0x55a0], R8 ;  /* 0x0055a00801007387 */ /* 0x0003e80000100a00 */
        /* <DEDUP_REMOVED lines=19> */
[----:B0-----:R-:W-:Y:S04]  /*8fa20*/  STL.64 [R1+0x54a0], R42 ;  /* 0x0054a02a01007387 */ /* 0x001fe80000100a00 */
[----:B------:R0:W-:Y:S04]  /*8fa30*/  STL.64 [R1+0x5498], R40 ;  /* 0x0054982801007387 */ /* 0x0001e80000100a00 */
[----:B0-----:R-:W2:Y:S01]  /*8fa40*/  LDL.LU.64 R40, [R1+0x170] ;  /* 0x0001700001287983 */ /* 0x001ea20000300a00 */
[----:B---3--:R-:W-:-:S15]  /*8fa50*/  HMMA.16816.F32.BF16 R12, R36, R4, R12 ;  /* 0x00000004240c723c */ /* 0x008fde000004180c */
[----:B------:R-:W-:-:S08]  /*8fa60*/  NOP ;  /* 0x0000000000007918 */ /* 0x000fd00000000000 */
[----:B------:R0:W-:Y:S04]  /*8fa70*/  STL.64 [R1+0x930], R12 ;  /* 0x0009300c01007387 */ /* 0x0001e80000100a00 */
[----:B------:R-:W-:Y:S04]  /*8fa80*/  STL.64 [R1+0x938], R14 ;  /* 0x0009380e01007387 */ /* 0x000fe80000100a00 */
[----:B0-----:R-:W3:Y:S04]  /*8fa90*/  LDL.LU.64 R12, [R1+0x55f0] ;  /* 0x0055f000010c7983 */ /* 0x001ee80000300a00 */
[----:B------:R-:W-:Y:S04]  /*8faa0*/  STL.64 [R1+0x55b8], R6 ;  /* 0x0055b80601007387 */ /* 0x000fe80000100a00 */
[----:B------:R0:W-:Y:S02]  /*8fab0*/  STL.64 [R1+0x55b0], R4 ;  /* 0x0055b00401007387 */ /* 0x0001e40000100a00 */
[----:B0-----:R-:W-:-:S02]  /*8fac0*/  IMAD.MOV.U32 R4, RZ, RZ, R60 ;  /* 0x000000ffff047224 */ /* 0x001fc400078e003c */
[----:B------:R-:W-:-:S07]  /*8fad0*/  IMAD.MOV.U32 R5, RZ, RZ, R3 ;  /* 0x000000ffff057224 */ /* 0x000fce00078e0003 */
[----:B----4-:R-:W-:Y:S01]  /*8fae0*/  HMMA.16816.F32.BF16 R4, R36, R4, R44 ;  /* 0x000000042404723c */ /* 0x010fe2000004182c */
[----:B------:R-:W4:Y:S04]  /*8faf0*/  LDL.LU.64 R46, [R1+0x55e8] ;  /* 0x0055e800012e7983 */ /* 0x000f280000300a00 */
[----:B------:R-:W4:-:S15]  /*8fb00*/  LDL.LU.64 R44, [R1+0x55e0] ;  /* 0x0055e000012c7983 */ /* 0x000f1e0000300a00 */
[----:B------:R-:W-:-:S03]  /*8fb10*/  NOP ;  /* 0x0000000000007918 */ /* 0x000fc60000000000 */
[----:B------:R-:W-:Y:S04]  /*8fb20*/  STL.64 [R1+0x920], R4 ;  /* 0x0009200401007387 */ /* 0x000fe80000100a00 */
[----:B------:R2:W-:Y:S02]  /*8fb30*/  STL.64 [R1+0x928], R6 ;  /* 0x0009280601007387 */ /* 0x0005e40000100a00 */
[----:B--2---:R-:W-:Y:S06]  /*8fb40*/  HMMA.16816.F32.BF16 R4, R36, R40, R8 ;  /* 0x000000282404723c */ /* 0x004fec0000041808 */
[----:B------:R-:W-:Y:S04]  /*8fb50*/  STL [R1+0x54bc], R40 ;  /* 0x0054bc2801007387 */ /* 0x000fe80000100800 */
[----:B------:R-:W-:-:S13]  /*8fb60*/  STL [R1+0x54b8], R41 ;  /* 0x0054b82901007387 */ /* 0x000fda0000100800 */
[----:B------:R-:W-:Y:S04]  /*8fb70*/  STL.64 [R1+0x560], R4 ;  /* 0x0005600401007387 */ /* 0x000fe80000100a00 */
[----:B------:R4:W-:Y:S01]  /*8fb80*/  STL.64 [R1+0x568], R6 ;  /* 0x0005680601007387 */ /* 0x0009e20000100a00 */
[----:B------:R-:W-:Y:S02]  /*8fb90*/  IMAD.MOV.U32 R42, RZ, RZ, R56 ;  /* 0x000000ffff2a7224 */ /* 0x000fe400078e0038 */
[----:B------:R-:W-:Y:S01]  /*8fba0*/  IMAD.MOV.U32 R38, RZ, RZ, R57 ;  /* 0x000000ffff267224 */ /* 0x000fe200078e0039 */
[----:B----4-:R-:W-:-:S15]  /*8fbb0*/  HMMA.16816.F32.BF16 R4, R44, R56, R52 ;  /* 0x000000382c04723c */ /* 0x010fde0000041834 */
[----:B------:R-:W-:-:S08]  /*8fbc0*/  NOP ;  /* 0x0000000000007918 */ /* 0x000fd00000000000 */
[----:B------:R-:W-:Y:S04]  /*8fbd0*/  STL.64 [R1+0x550], R4 ;  /* 0x0005500401007387 */ /* 0x000fe80000100a00 */
[----:B------:R0:W-:Y:S04]  /*8fbe0*/  STL.64 [R1+0x558], R6 ;  /* 0x0005580601007387 */ /* 0x0001e80000100a00 */
[----:B------:R-:W2:Y:S04]  /*8fbf0*/  LDL.LU R52, [R1+0x510] ;  /* 0x0005100001347983 */ /* 0x000ea80000300800 */
[----:B------:R-:W2:Y:S04]  /*8fc00*/  LDL.LU R53, [R1+0x514] ;  /* 0x0005140001357983 */ /* 0x000ea80000300800 */
[----:B------:R-:W2:Y:S04]  /*8fc10*/  LDL.LU R54, [R1+0x518] ;  /* 0x0005180001367983 */ /* 0x000ea80000300800 */
[----:B------:R-:W2:Y:S04]  /*8fc20*/  LDL.LU R55, [R1+0x51c] ;  /* 0x00051c0001377983 */ /* 0x000ea80000300800 */
[----:B------:R-:W2:Y:S01]  /*8fc30*/  LDL.LU.64 R56, [R1+0xe0] ;  /* 0x0000e00001387983 */ /* 0x000ea20000300a00 */
[----:B0-----:R-:W-:Y:S03]  /*8fc40*/  HMMA.16816.F32.BF16 R4, R44, R20, R16 ;  /* 0x000000142c04723c */ /* 0x001fe60000041810 */
[----:B------:R-:W-:Y:S04]  /*8fc50*/  STL [R1+0x54c4], R38 ;  /* 0x0054c42601007387 */ /* 0x000fe80000100800 */
[----:B------:R-:W-:Y:S01]  /*8fc60*/  STL [R1+0x54c0], R42 ;  /* 0x0054c02a01007387 */ /* 0x000fe20000100800 */
[----:B------:R-:W-:-:S02]  /*8fc70*/  IMAD.MOV.U32 R14, RZ, RZ, R21 ;  /* 0x000000ffff0e7224 */ /* 0x000fc400078e0015 */
[----:B------:R-:W-:-:S13]  /*8fc80*/  IMAD.MOV.U32 R15, RZ, RZ, R20 ;  /* 0x000000ffff0f7224 */ /* 0x000fda00078e0014 */
[----:B------:R-:W-:Y:S04]  /*8fc90*/  STL.64 [R1+0x540], R4 ;  /* 0x0005400401007387 */ /* 0x000fe80000100a00 */
[----:B------:R0:W-:Y:S02]  /*8fca0*/  STL.64 [R1+0x548], R6 ;  /* 0x0005480601007387 */ /* 0x0001e40000100a00 */
[----:B0-----:R-:W-:Y:S02]  /*8fcb0*/  HMMA.16816.F32.BF16 R4, R44, R28, R24 ;  /* 0x0000001c2c04723c */ /* 0x001fe40000041818 */
[----:B------:R-:W-:Y:S04]  /*8fcc0*/  STL [R1+0x54cc], R14 ;  /* 0x0054cc0e01007387 */ /* 0x000fe80000100800 */
[----:B------:R-:W-:Y:S04]  /*8fcd0*/  STL [R1+0x54c8], R15 ;  /* 0x0054c80f01007387 */ /* 0x000fe80000100800 */
[----:B---3--:R-:W-:Y:S01]  /*8fce0*/  STL.64 [R1+0x55d8], R12 ;  /* 0x0055d80c01007387 */ /* 0x008fe20000100a00 */
[----:B------:R-:W-:-:S02]  /*8fcf0*/  IMAD.MOV.U32 R36, RZ, RZ, R2 ;  /* 0x000000ffff247224 */ /* 0x000fc400078e0002 */
[----:B------:R-:W-:-:S10]  /*8fd00*/  IMAD.MOV.U32 R43, RZ, RZ, R29 ;  /* 0x000000ffff2b7224 */ /* 0x000fd400078e001d */
[----:B------:R-:W-:Y:S04]  /*8fd10*/  STL.64 [R1+0x530], R4 ;  /* 0x0005300401007387 */ /* 0x000fe80000100a00 */
[----:B------:R0:W-:Y:S02]  /*8fd20*/  STL.64 [R1+0x538], R6 ;  /* 0x0005380601007387 */ /* 0x0001e40000100a00 */
[----:B0-----:R-:W-:Y:S01]  /*8fd30*/  HMMA.16816.F32.BF16 R4, R44, R48, R32 ;  /* 0x000000302c04723c */ /* 0x001fe20000041820 */
[----:B------:R-:W-:Y:S01]  /*8fd40*/  IMAD.MOV.U32 R2, RZ, RZ, R28 ;  /* 0x000000ffff027224 */ /* 0x000fe200078e001c */
[----:B------:R-:W-:Y:S04]  /*8fd50*/  STL [R1+0x54d4], R43 ;  /* 0x0054d42b01007387 */ /* 0x000fe80000100800 */
[----:B------:R-:W-:Y:S01]  /*8fd60*/  STL [R1+0x54d0], R2 ;  /* 0x0054d00201007387 */ /* 0x000fe20000100800 */
[----:B------:R-:W-:Y:S01]  /*8fd70*/  MOV R3, R49 ;  /* 0x0000003100037202 */ /* 0x000fe20000000f00 */
[----:B------:R-:W-:-:S15]  /*8fd80*/  IMAD.MOV.U32 R39, RZ, RZ, R48 ;  /* 0x000000ffff277224 */ /* 0x000fde00078e0030 */
[----:B------:R0:W-:Y:S04]  /*8fd90*/  STL.64 [R1+0x520], R4 ;  /* 0x0005200401007387 */ /* 0x0001e80000100a00 */
[----:B------:R1:W-:Y:S04]  /*8fda0*/  STL.64 [R1+0x528], R6 ;  /* 0x0005280601007387 */ /* 0x0003e80000100a00 */
[----:B------:R-:W3:Y:S04]  /*8fdb0*/  LDL.LU.64 R12, [R1+0xd0] ;  /* 0x0000d000010c7983 */ /* 0x000ee80000300a00 */
        /* <DEDUP_REMOVED lines=8> */
[----:B------:R-:W4:Y:S04]  /*8fe40*/  LDL.LU.64 R8, [R1+0xb0] ;  /* 0x0000b00001087983 */ /* 0x000f280000300a00 */
[----:B------:R-:W4:Y:S04]  /*8fe50*/  LDL.LU R16, [R1+0x4d0] ;  /* 0x0004d00001107983 */ /* 0x000f280000300800 */
[----:B------:R-:W4:Y:S04]  /*8fe60*/  LDL.LU R17, [R1+0x4d4] ;  /* 0x0004d40001117983 */ /* 0x000f280000300800 */
[----:B------:R-:W4:Y:S04]  /*8fe70*/  LDL.LU R18, [R1+0x4d8] ;  /* 0x0004d80001127983 */ /* 0x000f280000300800 */
[----:B------:R-:W4:Y:S04]  /*8fe80*/  LDL.LU R19, [R1+0x4dc] ;  /* 0x0004dc0001137983 */ /* 0x000f280000300800 */
[----:B------:R-:W4:Y:S04]  /*8fe90*/  LDL.LU.64 R20, [R1+0xa0] ;  /* 0x0000a00001147983 */ /* 0x000f280000300a00 */
[----:B------:R-:W4:Y:S04]  /*8fea0*/  LDL.LU.64 R28, [R1+0x90] ;  /* 0x00009000011c7983 */ /* 0x000f280000300a00 */
[----:B------:R-:W-:Y:S04]  /*8feb0*/  STL [R1+0x54dc], R3 ;  /* 0x0054dc0301007387 */ /* 0x000fe80000100800 */
[----:B------:R-:W-:Y:S01]  /*8fec0*/  STL [R1+0x54d8], R39 ;  /* 0x0054d82701007387 */ /* 0x000fe20000100800 */
[----:B------:R-:W-:Y:S01]  /*8fed0*/  IMAD.MOV.U32 R37, RZ, RZ, R0 ;  /* 0x000000ffff257224 */ /* 0x000fe200078e0000 */
[----:B--2---:R-:W-:Y:S06]  /*8fee0*/  HMMA.16816.F32.BF16 R32, R44, R56, R52 ;  /* 0x000000382c20723c */ /* 0x004fec0000041834 */
[----:B------:R-:W-:-:S02]  /*8fef0*/  IMAD.MOV.U32 R0, RZ, RZ, R57 ;  /* 0x000000ffff007224 */ /* 0x000fc400078e0039 */
[----:B------:R-:W-:-:S15]  /*8ff00*/  IMAD.MOV.U32 R41, RZ, RZ, R56 ;  /* 0x000000ffff297224 */ /* 0x000fde00078e0038 */
[----:B------:R0:W-:Y:S04]  /*8ff10*/  STL.64 [R1+0x510], R32 ;  /* 0x0005102001007387 */ /* 0x0001e80000100a00 */
[----:B------:R1:W-:Y:S04]  /*8ff20*/  STL.64 [R1+0x518], R34 ;  /* 0x0005182201007387 */ /* 0x0003e80000100a00 */
[----:B0-----:R-:W2:Y:S04]  /*8ff30*/  LDL.LU R32, [R1+0x4b0] ;  /* 0x0004b00001207983 */ /* 0x001ea80000300800 */
[----:B------:R-:W2:Y:S04]  /*8ff40*/  LDL.LU R33, [R1+0x4b4] ;  /* 0x0004b40001217983 */ /* 0x000ea80000300800 */
[----:B-1----:R-:W2:Y:S04]  /*8ff50*/  LDL.LU R34, [R1+0x4b8] ;  /* 0x0004b80001227983 */ /* 0x002ea80000300800 */
[----:B------:R-:W2:Y:S04]  /*8ff60*/  LDL.LU R35, [R1+0x4bc] ;  /* 0x0004bc0001237983 */ /* 0x000ea80000300800 */
[----:B------:R-:W2:Y:S04]  /*8ff70*/  LDL.LU.64 R48, [R1+0x80] ;  /* 0x0000800001307983 */ /* 0x000ea80000300a00 */
[----:B------:R-:W2:Y:S04]  /*8ff80*/  LDL.LU R52, [R1+0x4a0] ;  /* 0x0004a00001347983 */ /* 0x000ea80000300800 */
[----:B------:R-:W2:Y:S04]  /*8ff90*/  LDL.LU R53, [R1+0x4a4] ;  /* 0x0004a40001357983 */ /* 0x000ea80000300800 */
[----:B------:R-:W2:Y:S04]  /*8ffa0*/  LDL.LU R54, [R1+0x4a8] ;  /* 0x0004a80001367983 */ /* 0x000ea80000300800 */
[----:B------:R-:W2:Y:S04]  /*8ffb0*/  LDL.LU R55, [R1+0x4ac] ;  /* 0x0004ac0001377983 */ /* 0x000ea80000300800 */
[----:B------:R-:W2:Y:S04]  /*8ffc0*/  LDL.LU.64 R56, [R1+0x70] ;  /* 0x0000700001387983 */ /* 0x000ea80000300a00 */
[----:B------:R-:W-:Y:S04]  /*8ffd0*/  STL [R1+0x54e4], R0 ;  /* 0x0054e40001007387 */ /* 0x000fe80000100800 */
[----:B------:R0:W-:Y:S04]  /*8ffe0*/  STL [R1+0x54e0], R41 ;  /* 0x0054e02901007387 */ /* 0x0001e80000100800 */
[----:B------:R-:W3:Y:S04]  /*8fff0*/  LDL.LU R40, [R1+0x500] ;  /* 0x0005000001287983 */ /* 0x000ee80000300800 */
[----:B0-----:R-:W3:Y:S04]  /*90000*/  LDL.LU R41, [R1+0x504] ;  /* 0x0005040001297983 */ /* 0x001ee80000300800 */
[----:B------:R-:W3:Y:S04]  /*90010*/  LDL.LU R42, [R1+0x508] ;  /* 0x00050800012a7983 */ /* 0x000ee80000300800 */
[----:B------:R-:W3:Y:S02]  /*90020*/  LDL.LU R43, [R1+0x50c] ;  /* 0x00050c00012b7983 */ /* 0x000ee40000300800 */
[----:B---3--:R-:W-:-:S15]  /*90030*/  HMMA.16816.F32.BF16 R40, R44, R12, R40 ;  /* 0x0000000c2c28723c */ /* 0x008fde0000041828 */
[----:B------:R-:W-:-:S08]  /*90040*/  NOP ;  /* 0x0000000000007918 */ /* 0x000fd00000000000 */
[----:B------:R0:W-:Y:S04]  /*90050*/  STL.64 [R1+0x500], R40 ;  /* 0x0005002801007387 */ /* 0x0001e80000100a00 */
[----:B------:R1:W-:Y:S01]  /*90060*/  STL.64 [R1+0x508], R42 ;  /* 0x0005082a01007387 */ /* 0x0003e20000100a00 */
[----:B0-----:R-:W-:Y:S02]  /*90070*/  IMAD.MOV.U32 R40, RZ, RZ, R13 ;  /* 0x000000ffff287224 */ /* 0x001fe400078e000d */
[----:B-1----:R-:W-:Y:S02]  /*90080*/  IMAD.MOV.U32 R42, RZ, RZ, R12 ;  /* 0x000000ffff2a7224 */ /* 0x002fe400078e000c */
[----:B------:R-:W3:Y:S04]  /*90090*/  LDL.LU.64 R12, [R1+0x55d8] ;  /* 0x0055d800010c7983 */ /* 0x000ee80000300a00 */
[----:B------:R0:W-:Y:S04]  /*900a0*/  STL [R1+0x54ec], R40 ;  /* 0x0054ec2801007387 */ /* 0x0001e80000100800 */
[----:B------:R1:W-:Y:S04]  /*900b0*/  STL [R1+0x54e8], R42 ;  /* 0x0054e82a01007387 */ /* 0x0003e80000100800 */
[----:B0-----:R-:W3:Y:S04]  /*900c0*/  LDL.LU R40, [R1+0x4f0] ;  /* 0x0004f00001287983 */ /* 0x001ee80000300800 */
[----:B------:R-:W3:Y:S04]  /*900d0*/  LDL.LU R41, [R1+0x4f4] ;  /* 0x0004f40001297983 */ /* 0x000ee80000300800 */
[----:B-1----:R-:W3:Y:S04]  /*900e0*/  LDL.LU R42, [R1+0x4f8] ;  /* 0x0004f800012a7983 */ /* 0x002ee80000300800 */
[----:B------:R-:W3:Y:S01]  /*900f0*/  LDL.LU R43, [R1+0x4fc] ;  /* 0x0004fc00012b7983 */ /* 0x000ee20000300800 */
[----:B----4-:R-:W-:Y:S03]  /*90100*/  HMMA.16816.F32.BF16 R4, R44, R8, R4 ;  /* 0x000000082c04723c */ /* 0x010fe60000041804 */
[----:B------:R-:W-:Y:S01]  /*90110*/  STL.64 [R1+0x5408], R36 ;  /* 0x0054082401007387 */ /* 0x000fe20000100a00 */
[----:B------:R-:W-:-:S02]  /*90120*/  IMAD.MOV.U32 R38, RZ, RZ, R21 ;  /* 0x000000ffff267224 */ /* 0x000fc400078e0015 */
[----:B------:R-:W-:Y:S02]  /*90130*/  IMAD.MOV.U32 R15, RZ, RZ, R20 ;  /* 0x000000ffff0f7224 */ /* 0x000fe400078e0014 */
[----:B------:R-:W-:Y:S02]  /*90140*/  IMAD.MOV.U32 R14, RZ, RZ, R29 ;  /* 0x000000ffff0e7224 */ /* 0x000fe400078e001d */
[----:B------:R-:W-:Y:S02]  /*90150*/  IMAD.MOV.U32 R2, RZ, RZ, R28 ;  /* 0x000000ffff027224 */ /* 0x000fe400078e001c */
[----:B--2---:R-:W-:Y:S01]  /*90160*/  IMAD.MOV.U32 R39, RZ, RZ, R48 ;  /* 0x000000ffff277224 */ /* 0x004fe200078e0030 */
[----:B---3--:R-:W-:-:S15]  /*90170*/  HMMA.16816.F32.BF16 R40, R44, R36, R40 ;  /* 0x000000242c28723c */ /* 0x008fde0000041828 */
[----:B------:R-:W-:-:S08]  /*90180*/  NOP ;  /* 0x0000000000007918 */ /* 0x000fd00000000000 */
[----:B------:R-:W-:Y:S04]  /*90190*/  STL.64 [R1+0x4f0], R40 ;  /* 0x0004f02801007387 */ /* 0x000fe80000100a00 */
[----:B------:R-:W-:Y:S04]  /*901a0*/  STL.64 [R1+0x4f8], R42 ;  /* 0x0004f82a01007387 */ /* 0x000fe80000100a00 */
        /* <DEDUP_REMOVED lines=9> */
[----:B0-----:R-:W-:Y:S02]  /*90240*/  HMMA.16816.F32.BF16 R4, R44, R28, R24 ;  /* 0x0000001c2c04723c */ /* 0x001fe40000041818 */
[----:B------:R-:W-:Y:S04]  /*90250*/  STL [R1+0x54fc], R38 ;  /* 0x0054fc2601007387 */ /* 0x000fe80000100800 */
[----:B------:R-:W-:-:S15]  /*90260*/  STL [R1+0x54f8], R15 ;  /* 0x0054f80f01007387 */ /* 0x000fde0000100800 */
[----:B------:R-:W-:-:S02]  /*90270*/  NOP ;  /* 0x0000000000007918 */ /* 0x000fc40000000000 */
[----:B------:R-:W-:Y:S04]  /*90280*/  STL.64 [R1+0x4c0], R4 ;  /* 0x0004c00401007387 */ /* 0x000fe80000100a00 */
[----:B------:R0:W-:Y:S02]  /*90290*/  STL.64 [R1+0x4c8], R6 ;  /* 0x0004c80601007387 */ /* 0x0001e40000100a00 */
[----:B0-----:R-:W-:Y:S02]  /*902a0*/  HMMA.16816.F32.BF16 R4, R44, R48, R32 ;  /* 0x000000302c04723c */ /* 0x001fe40000041820 */
[----:B------:R-:W-:Y:S04]  /*902b0*/  STL [R1+0x5504], R14 ;  /* 0x0055040e01007387 */ /* 0x000fe80000100800 */
[----:B------:R-:W-:Y:S04]  /*902c0*/  STL.64 [R1+0x55d0], R12 ;  /* 0x0055d00c01007387 */ /* 0x000fe80000100a00 */
[----:B------:R-:W-:Y:S01]  /*902d0*/  STL [R1+0x5500], R2 ;  /* 0x0055000201007387 */ /* 0x000fe20000100800 */
[----:B------:R-:W-:-:S12]  /*902e0*/  IMAD.MOV.U32 R43, RZ, RZ, R49 ;  /* 0x000000ffff2b7224 */ /* 0x000fd800078e0031 */
[----:B------:R-:W-:Y:S04]  /*902f0*/  STL.64 [R1+0x4b0], R4 ;  /* 0x0004b00401007387 */ /* 0x000fe80000100a00 */
[----:B------:R0:W-:Y:S02]  /*90300*/  STL.64 [R1+0x4b8], R6 ;  /* 0x0004b80601007387 */ /* 0x0001e40000100a00 */
[----:B0-----:R-:W-:Y:S02]  /*90310*/  HMMA.16816.F32.BF16 R4, R44, R56, R52 ;  /* 0x000000382c04723c */ /* 0x001fe40000041834 */
[----:B------:R-:W-:Y:S04]  /*90320*/  STL [R1+0x550c], R43 ;  /* 0x00550c2b01007387 */ /* 0x000fe80000100800 */
[----:B------:R0:W-:-:S15]  /*90330*/  STL [R1+0x5508], R39 ;  /* 0x0055082701007387 */ /* 0x0001de0000100800 */
[----:B------:R-:W-:-:S02]  /*90340*/  NOP ;  /* 0x0000000000007918 */ /* 0x000fc40000000000 */
[----:B------:R-:W-:Y:S04]  /*90350*/  STL.64 [R1+0x4a0], R4 ;  /* 0x0004a00401007387 */ /* 0x000fe80000100a00 */
[----:B------:R-:W-:Y:S04]  /*90360*/  STL.64 [R1+0x4a8], R6 ;  /* 0x0004a80601007387 */ /* 0x000fe80000100a00 */
[----:B------:R-:W2:Y:S04]  /*90370*/  LDL.LU R48, [R1+0x450] ;  /* 0x0004500001307983 */ /* 0x000ea80000300800 */
[----:B------:R-:W2:Y:S04]  /*90380*/  LDL.LU R49, [R1+0x454] ;  /* 0x0004540001317983 */ /* 0x000ea80000300800 */
[----:B------:R-:W3:Y:S04]  /*90390*/  LDL.LU R50, [R1+0x458] ;  /* 0x0004580001327983 */ /* 0x000ee80000300800 */
[----:B------:R-:W3:Y:S04]  /*903a0*/  LDL.LU R51, [R1+0x45c] ;  /* 0x00045c0001337983 */ /* 0x000ee80000300800 */
[----:B------:R-:W4:Y:S04]  /*903b0*/  LDL.LU.64 R24, [R1+0x60] ;  /* 0x0000600001187983 */ /* 0x000f280000300a00 */
[----:B------:R-:W4:Y:S04]  /*903c0*/  LDL.LU R36, [R1+0x480] ;  /* 0x0004800001247983 */ /* 0x000f280000300800 */
[----:B------:R-:W4:Y:S04]  /*903d0*/  LDL.LU R37, [R1+0x484] ;  /* 0x0004840001257983 */ /* 0x000f280000300800 */
[----:B------:R-:W4:Y:S04]  /*903e0*/  LDL.LU R38, [R1+0x488] ;  /* 0x0004880001267983 */ /* 0x000f280000300800 */
[----:B0-----:R-:W4:Y:S04]  /*903f0*/  LDL.LU R39, [R1+0x48c] ;  /* 0x00048c0001277983 */ /* 0x001f280000300800 */
[----:B------:R-:W4:Y:S04]  /*90400*/  LDL.LU.64 R20, [R1+0x50] ;  /* 0x0000500001147983 */ /* 0x000f280000300a00 */
[----:B------:R-:W4:Y:S04]  /*90410*/  LDL.LU R12, [R1+0x470] ;  /* 0x00047000010c7983 */ /* 0x000f280000300800 */
[----:B------:R-:W4:Y:S04]  /*90420*/  LDL.LU R13, [R1+0x474] ;  /* 0x00047400010d7983 */ /* 0x000f280000300800 */
[----:B------:R-:W4:Y:S04]  /*90430*/  LDL.LU R14, [R1+0x478] ;  /* 0x00047800010e7983 */ /* 0x000f280000300800 */
[----:B------:R-:W4:Y:S01]  /*90440*/  LDL.LU R15, [R1+0x47c] ;  /* 0x00047c00010f7983 */ /* 0x000f220000300800 */
[----:B------:R-:W-:-:S02]  /*90450*/  IMAD.MOV.U32 R41, RZ, RZ, R56 ;  /* 0x000000ffff297224 */ /* 0x000fc400078e0038 */
[----:B------:R-:W-:Y:S01]  /*90460*/  IMAD.MOV.U32 R3, RZ, RZ, R57 ;  /* 0x000000ffff037224 */ /* 0x000fe200078e0039 */
[----:B---3--:R-:W-:Y:S04]  /*90470*/  STL.64 [R1+0x55c8], R50 ;  /* 0x0055c83201007387 */ /* 0x008fe80000100a00 */
[----:B--2---:R0:W-:Y:S04]  /*90480*/  STL.64 [R1+0x55c0], R48 ;  /* 0x0055c03001007387 */ /* 0x0041e80000100a00 */
[----:B0-----:R-:W2:Y:S04]  /*90490*/  LDL.LU.64 R48, [R1+0x40] ;  /* 0x0000400001307983 */ /* 0x001ea80000300a00 */
[----:B------:R-:W3:Y:S04]  /*904a0*/  LDL.LU R4, [R1+0x460] ;  /* 0x0004600001047983 */ /* 0x000ee80000300800 */
[----:B------:R-:W3:Y:S04]  /*904b0*/  LDL.LU R5, [R1+0x464] ;  /* 0x0004640001057983 */ /* 0x000ee80000300800 */
[----:B------:R-:W3:Y:S04]  /*904c0*/  LDL.LU R6, [R1+0x468] ;  /* 0x0004680001067983 */ /* 0x000ee80000300800 */
[----:B------:R-:W3:Y:S04]  /*904d0*/  LDL.LU R7, [R1+0x46c] ;  /* 0x00046c0001077983 */ /* 0x000ee80000300800 */
[----:B------:R-:W3:Y:S04]  /*904e0*/  LDL.LU.64 R8, [R1+0x30] ;  /* 0x0000300001087983 */ /* 0x000ee80000300a00 */
[----:B------:R-:W3:Y:S04]  /*904f0*/  LDL.LU.64 R52, [R1+0x20] ;  /* 0x0000200001347983 */ /* 0x000ee80000300a00 */
        /* <DEDUP_REMOVED lines=9> */
[----:B------:R-:W3:Y:S04]  /*90590*/  LDL.LU.64 R28, [R1] ;  /* 0x00000000011c7983 */ /* 0x000ee80000300a00 */
[----:B------:R-:W-:Y:S04]  /*905a0*/  STL [R1+0x5514], R3 ;  /* 0x0055140301007387 */ /* 0x000fe80000100800 */
[----:B------:R0:W-:Y:S04]  /*905b0*/  STL [R1+0x5510], R41 ;  /* 0x0055102901007387 */ /* 0x0001e80000100800 */
[----:B------:R-:W2:Y:S04]  /*905c0*/  LDL.LU R40, [R1+0x490] ;  /* 0x0004900001287983 */ /* 0x000ea80000300800 */
[----:B0-----:R-:W2:Y:S04]  /*905d0*/  LDL.LU R41, [R1+0x494] ;  /* 0x0004940001297983 */ /* 0x001ea80000300800 */
[----:B------:R-:W2:Y:S04]  /*905e0*/  LDL.LU R42, [R1+0x498] ;  /* 0x00049800012a7983 */ /* 0x000ea80000300800 */
[----:B------:R-:W2:Y:S01]  /*905f0*/  LDL.LU R43, [R1+0x49c] ;  /* 0x00049c00012b7983 */ /* 0x000ea20000300800 */
[----:B----4-:R-:W-:Y:S01]  /*90600*/  IMAD.MOV.U32 R0, RZ, RZ, R25 ;  /* 0x000000ffff007224 */ /* 0x010fe200078e0019 */
[C---:B--2---:R-:W-:Y:S06]  /*90610*/  HMMA.16816.F32.BF16 R40, R44.reuse, R24, R40 ;  /* 0x000000182c28723c */ /* 0x044fec0000041828 */
[----:B------:R-:W-:-:S15]  /*90620*/  HMMA.16816.F32.BF16 R12, R44, R48, R12 ;  /* 0x000000302c0c723c */ /* 0x000fde000004180c */
[----:B------:R-:W-:-:S02]  /*90630*/  NOP ;  /* 0x0000000000007918 */ /* 0x000fc40000000000 */
[----:B------:R-:W-:Y:S04]  /*90640*/  STL.64 [R1+0x490], R40 ;  /* 0x0004902801007387 */ /* 0x000fe80000100a00 */
[----:B------:R0:W-:Y:S02]  /*90650*/  STL.64 [R1+0x498], R42 ;  /* 0x0004982a01007387 */ /* 0x0001e40000100a00 */
[----:B0-----:R-:W-:Y:S02]  /*90660*/  IMAD.MOV.U32 R42, RZ, RZ, R24 ;  /* 0x000000ffff2a7224 */ /* 0x001fe400078e0018 */
[----:B------:R-:W2:Y:S04]  /*90670*/  LDL.LU R24, [R1+0x420] ;  /* 0x0004200001187983 */ /* 0x000ea80000300800 */
[----:B------:R-:W2:Y:S04]  /*90680*/  LDL.LU R25, [R1+0x424] ;  /* 0x0004240001197983 */ /* 0x000ea80000300800 */
[----:B------:R-:W2:Y:S04]  /*90690*/  LDL.LU R26, [R1+0x428] ;  /* 0x00042800011a7983 */ /* 0x000ea80000300800 */
[----:B------:R-:W2:Y:S04]  /*906a0*/  LDL.LU R27, [R1+0x42c] ;  /* 0x00042c00011b7983 */ /* 0x000ea80000300800 */
[----:B------:R0:W-:Y:S02]  /*906b0*/  STL [R1+0x5518], R42 ;  /* 0x0055182a01007387 */ /* 0x0001e40000100800 */
[----:B0-----:R-:W-:Y:S07]  /*906c0*/  HMMA.16816.F32.BF16 R40, R44, R20, R36 ;  /* 0x000000142c28723c */ /* 0x001fee0000041824 */
[----:B------:R-:W-:-:S02]  /*906d0*/  IMAD.MOV.U32 R37, RZ, RZ, R20 ;  /* 0x000000ffff257224 */ /* 0x000fc400078e0014 */
[----:B------:R-:W-:-:S14]  /*906e0*/  IMAD.MOV.U32 R36, RZ, RZ, R49 ;  /* 0x000000ffff247224 */ /* 0x000fdc00078e0031 */
[----:B------:R0:W-:Y:S04]  /*906f0*/  STL.64 [R1+0x480], R40 ;  /* 0x0004802801007387 */ /* 0x0001e80000100a00 */
[----:B------:R-:W-:Y:S04]  /*90700*/  STL.64 [R1+0x488], R42 ;  /* 0x0004882a01007387 */ /* 0x000fe80000100a00 */
[----:B------:R-:W4:Y:S01]  /*90710*/  LDL.LU R20, [R1+0x410] ;  /* 0x0004100001147983 */ /* 0x000f220000300800 */
[----:B0-----:R-:W-:-:S03]  /*90720*/  MOV R40, R21 ;  /* 0x0000001500287202 */ /* 0x001fc60000000f00 */
[----:B------:R-:W4:Y:S04]  /*90730*/  LDL.LU R21, [R1+0x414] ;  /* 0x0004140001157983 */ /* 0x000f280000300800 */
[----:B------:R-:W4:Y:S04]  /*90740*/  LDL.LU R22, [R1+0x418] ;  /* 0x0004180001167983 */ /* 0x000f280000300800 */
[----:B------:R-:W4:Y:S04]  /*90750*/  LDL.LU R23, [R1+0x41c] ;  /* 0x00041c0001177983 */ /* 0x000f280000300800 */
[----:B------:R0:W-:Y:S04]  /*90760*/  STL.64 [R1+0x470], R12 ;  /* 0x0004700c01007387 */ /* 0x0001e80000100a00 */
[----:B------:R1:W-:Y:S04]  /*90770*/  STL.64 [R1+0x478], R14 ;  /* 0x0004780e01007387 */ /* 0x0003e80000100a00 */
[----:B0-----:R-:W4:Y:S01]  /*90780*/  LDL.LU.64 R12, [R1+0x55d0] ;  /* 0x0055d000010c7983 */ /* 0x001f220000300a00 */
[----:B-1----:R-:W-:-:S03]  /*90790*/  IMAD.MOV.U32 R15, RZ, RZ, R48 ;  /* 0x000000ffff0f7224 */ /* 0x002fc600078e0030 */
[----:B------:R-:W2:Y:S04]  /*907a0*/  LDL.LU.64 R50, [R1+0x55c8] ;  /* 0x0055c80001327983 */ /* 0x000ea80000300a00 */
[----:B------:R-:W2:Y:S01]  /*907b0*/  LDL.LU.64 R48, [R1+0x55c0] ;  /* 0x0055c00001307983 */ /* 0x000ea20000300a00 */
[C---:B---3--:R-:W-:Y:S06]  /*907c0*/  HMMA.16816.F32.BF16 R4, R44.reuse, R8, R4 ;  /* 0x000000082c04723c */ /* 0x048fec0000041804 */
[----:B------:R-:W-:Y:S01]  /*907d0*/  HMMA.16816.F32.BF16 R56, R44, R32, R56 ;  /* 0x000000202c38723c */ /* 0x000fe20000041838 */
[----:B------:R-:W-:-:S02]  /*907e0*/  IMAD.MOV.U32 R2, RZ, RZ, R8 ;  /* 0x000000ffff027224 */ /* 0x000fc400078e0008 */
[----:B------:R-:W-:Y:S02]  /*907f0*/  IMAD.MOV.U32 R38, RZ, RZ, R9 ;  /* 0x000000ffff267224 */ /* 0x000fe400078e0009 */
[----:B------:R-:W-:Y:S02]  /*90800*/  IMAD.MOV.U32 R39, RZ, RZ, R52 ;  /* 0x000000ffff277224 */ /* 0x000fe400078e0034 */
[----:B------:R-:W-:-:S10]  /*90810*/  IMAD.MOV.U32 R14, RZ, RZ, R53 ;  /* 0x000000ffff0e7224 */ /* 0x000fd400078e0035 */
[----:B------:R-:W-:Y:S04]  /*90820*/  STL.64 [R1+0x460], R4 ;  /* 0x0004600401007387 */ /* 0x000fe80000100a00 */
[----:B------:R0:W-:Y:S04]  /*90830*/  STL.64 [R1+0x468], R6 ;  /* 0x0004680601007387 */ /* 0x0001e80000100a00 */
[----:B0-----:R-:W3:Y:S04]  /*90840*/  LDL.LU.64 R6, [R1+0x55b8] ;  /* 0x0055b80001067983 */ /* 0x001ee80000300a00 */
[----:B------:R-:W3:Y:S04]  /*90850*/  LDL.LU.64 R4, [R1+0x55b0] ;  /* 0x0055b00001047983 */ /* 0x000ee80000300a00 */
[----:B------:R-:W3:Y:S04]  /*90860*/  LDL.LU.64 R10, [R1+0x55a8] ;  /* 0x0055a800010a7983 */ /* 0x000ee80000300a00 */
[----:B------:R-:W3:Y:S01]  /*90870*/  LDL.LU.64 R8, [R1+0x55a0] ;  /* 0x0055a00001087983 */ /* 0x000ee20000300a00 */
[----:B------:R-:W-:-:S02]  /*90880*/  IMAD.MOV.U32 R41, RZ, RZ, R32 ;  /* 0x000000ffff297224 */ /* 0x000fc400078e0020 */
[----:B------:R-:W-:Y:S01]  /*90890*/  IMAD.MOV.U32 R43, RZ, RZ, R33 ;  /* 0x000000ffff2b7224 */ /* 0x000fe200078e0021 */
[----:B--2---:R-:W-:-:S15]  /*908a0*/  HMMA.16816.F32.BF16 R48, R44, R52, R48 ;  /* 0x000000342c30723c */ /* 0x004fde0000041830 */
[----:B------:R-:W-:-:S08]  /*908b0*/  NOP ;  /* 0x0000000000007918 */ /* 0x000fd00000000000 */
        /* <DEDUP_REMOVED lines=8> */
[----:B0-----:R-:W3:Y:S04]  /*90940*/  LDL.LU.64 R58, [R1+0x5578] ;  /* 0x00557800013a7983 */ /* 0x001ee80000300a00 */
[----:B------:R-:W4:Y:S04]  /*90950*/  LDL.LU.64 R56, [R1+0x5570] ;  /* 0x0055700001387983 */ /* 0x000f280000300a00 */
[----:B------:R-:W2:Y:S04]  /*90960*/  LDL.LU R32, [R1+0x400] ;  /* 0x0004000001207983 */ /* 0x000ea80000300800 */
[----:B------:R-:W2:Y:S04]  /*90970*/  LDL.LU R33, [R1+0x404] ;  /* 0x0004040001217983 */ /* 0x000ea80000300800 */
[----:B------:R-:W2:Y:S04]  /*90980*/  LDL.LU R34, [R1+0x408] ;  /* 0x0004080001227983 */ /* 0x000ea80000300800 */
[----:B------:R-:W2:Y:S01]  /*90990*/  LDL.LU R35, [R1+0x40c] ;  /* 0x00040c0001237983 */ /* 0x000ea20000300800 */
[----:B------:R-:W-:Y:S06]  /*909a0*/  HMMA.16816.F32.BF16 R16, R44, R28, R16 ;  /* 0x0000001c2c10723c */ /* 0x000fec0000041810 */
[----:B------:R-:W-:-:S02]  /*909b0*/  IMAD.MOV.U32 R42, RZ, RZ, R28 ;  /* 0x000000ffff2a7224 */ /* 0x000fc400078e001c */
[----:B------:R-:W-:-:S15]  /*909c0*/  IMAD.MOV.U32 R3, RZ, RZ, R29 ;  /* 0x000000ffff037224 */ /* 0x000fde00078e001d */
[----:B------:R-:W-:Y:S04]  /*909d0*/  STL.64 [R1+0x430], R16 ;  /* 0x0004301001007387 */ /* 0x000fe80000100a00 */
[----:B------:R4:W-:Y:S04]  /*909e0*/  STL.64 [R1+0x438], R18 ;  /* 0x0004381201007387 */ /* 0x0009e80000100a00 */
[----:B------:R-:W3:Y:S04]  /*909f0*/  LDL.LU R28, [R1+0x3f0] ;  /* 0x0003f000011c7983 */ /* 0x000ee80000300800 */
[----:B------:R-:W3:Y:S04]  /*90a00*/  LDL.LU R29, [R1+0x3f4] ;  /* 0x0003f400011d7983 */ /* 0x000ee80000300800 */
[----:B------:R-:W3:Y:S04]  /*90a10*/  LDL.LU R30, [R1+0x3f8] ;  /* 0x0003f800011e7983 */ /* 0x000ee80000300800 */
[----:B------:R-:W3:Y:S01]  /*90a20*/  LDL.LU R31, [R1+0x3fc] ;  /* 0x0003fc00011f7983 */ /* 0x000ee20000300800 */
[C---:B----4-:R-:W-:Y:S03]  /*90a30*/  HMMA.16816.F32.BF16 R16, R44.reuse, R56, R24 ;  /* 0x000000382c10723c */ /* 0x050fe60000041818 */
[----:B------:R-:W4:Y:S03]  /*90a40*/  LDL.LU R24, [R1+0x3e0] ;  /* 0x0003e00001187983 */ /* 0x000f260000300800 */
[----:B--2---:R-:W-:-:S15]  /*90a50*/  HMMA.16816.F32.BF16 R32, R44, R48, R32 ;  /* 0x000000302c20723c */ /* 0x004fde0000041820 */
[----:B------:R-:W-:-:S02]  /*90a60*/  NOP ;  /* 0x0000000000007918 */ /* 0x000fc40000000000 */
[----:B------:R-:W-:Y:S04]  /*90a70*/  STL.64 [R1+0x420], R16 ;  /* 0x0004201001007387 */ /* 0x000fe80000100a00 */
[----:B------:R0:W-:Y:S04]  /*90a80*/  STL.64 [R1+0x428], R18 ;  /* 0x0004281201007387 */ /* 0x0001e80000100a00 */
[----:B------:R-:W4:Y:S04]  /*90a90*/  LDL.LU R25, [R1+0x3e4] ;  /* 0x0003e40001197983 */ /* 0x000f280000300800 */
[----:B------:R-:W4:Y:S04]  /*90aa0*/  LDL.LU R26, [R1+0x3e8] ;  /* 0x0003e800011a7983 */ /* 0x000f280000300800 */
[----:B------:R-:W4:Y:S01]  /*90ab0*/  LDL.LU R27, [R1+0x3ec] ;  /* 0x0003ec00011b7983 */ /* 0x000f220000300800 */
[C---:B0-----:R-:W-:Y:S03]  /*90ac0*/  HMMA.16816.F32.BF16 R16, R44.reuse, R52, R20 ;  /* 0x000000342c10723c */ /* 0x041fe60000041814 */
[----:B---3--:R-:W-:Y:S04]  /*90ad0*/  STL.64 [R1+0x52d0], R58 ;  /* 0x0052d03a01007387 */ /* 0x008fe80000100a00 */
[----:B------:R0:W-:Y:S04]  /*90ae0*/  STL.64 [R1+0x52c8], R56 ;  /* 0x0052c83801007387 */ /* 0x0001e80000100a00 */
[----:B0-----:R-:W2:Y:S04]  /*90af0*/  LDL.LU.64 R56, [R1+0x180] ;  /* 0x0001800001387983 */ /* 0x001ea80000300a00 */
[----:B------:R-:W3:Y:S08]  /*90b00*/  LDL.LU R20, [R1+0x3d0] ;  /* 0x0003d00001147983 */ /* 0x000ef00000300800 */
[----:B------:R0:W-:Y:S04]  /*90b10*/  STL.64 [R1+0x410], R16 ;  /* 0x0004101001007387 */ /* 0x0001e80000100a00 */
[----:B------:R1:W-:Y:S04]  /*90b20*/  STL.64 [R1+0x418], R18 ;  /* 0x0004181201007387 */ /* 0x0003e80000100a00 */
[----:B------:R-:W3:Y:S04]  /*90b30*/  LDL.LU R21, [R1+0x3d4] ;  /* 0x0003d40001157983 */ /* 0x000ee80000300800 */
[----:B------:R-:W3:Y:S04]  /*90b40*/  LDL.LU R22, [R1+0x3d8] ;  /* 0x0003d80001167983 */ /* 0x000ee80000300800 */
[----:B------:R-:W3:Y:S04]  /*90b50*/  LDL.LU R23, [R1+0x3dc] ;  /* 0x0003dc0001177983 */ /* 0x000ee80000300800 */
[----:B0-----:R-:W2:Y:S04]  /*90b60*/  LDL.LU R16, [R1+0x3c0] ;  /* 0x0003c00001107983 */ /* 0x001ea80000300800 */
[----:B------:R-:W2:Y:S04]  /*90b70*/  LDL.LU R17, [R1+0x3c4] ;  /* 0x0003c40001117983 */ /* 0x000ea80000300800 */
[----:B-1----:R-:W2:Y:S04]  /*90b80*/  LDL.LU R18, [R1+0x3c8] ;  /* 0x0003c80001127983 */ /* 0x002ea80000300800 */
[----:B------:R-:W2:Y:S04]  /*90b90*/  LDL.LU R19, [R1+0x3cc] ;  /* 0x0003cc0001137983 */ /* 0x000ea80000300800 */
        /* <DEDUP_REMOVED lines=59> */
[----:B------:R2:W-:Y:S02]  /*90f50*/  STL.64 [R1+0x52d8], R20 ;  /* 0x0052d81401007387 */ /* 0x0005e40000100a00 */
[C---:B--2---:R-:W-:Y:S02]  /*90f60*/  HMMA.16816.F32.BF16 R20, R44.reuse, R16, R24 ;  /* 0x000000102c14723c */ /* 0x044fe40000041818 */
[----:B---3--:R-:W-:Y:S04]  /*90f70*/  STL.64 [R1+0x52f0], R18 ;  /* 0x0052f01201007387 */ /* 0x008fe80000100a00 */
[----:B------:R0:W-:Y:S02]  /*90f80*/  STL.64 [R1+0x52e8], R16 ;  /* 0x0052e81001007387 */ /* 0x0001e40000100a00 */
[----:B0-----:R-:W-:-:S15]  /*90f90*/  HMMA.16816.F32.BF16 R16, R44, R8, R32 ;  /* 0x000000082c10723c */ /* 0x001fde0000041820 */
[----:B------:R-:W-:Y:S04]  /*90fa0*/  STL.64 [R1+0x3b0], R20 ;  /* 0x0003b01401007387 */ /* 0x000fe80000100a00 */
[----:B------:R0:W-:Y:S02]  /*90fb0*/  STL.64 [R1+0x3b8], R22 ;  /* 0x0003b81601007387 */ /* 0x0001e40000100a00 */
[----:B0-----:R-:W-:Y:S06]  /*90fc0*/  HMMA.16816.F32.BF16 R20, R44, R12, R28 ;  /* 0x0000000c2c14723c */ /* 0x001fec000004181c */
[----:B------:R-:W-:-:S15]  /*90fd0*/  STL.64 [R1+0x54a8], R12 ;  /* 0x0054a80c01007387 */ /* 0x000fde0000100a00 */
        /* <DEDUP_REMOVED lines=12> */
[----:B------:R0:W-:Y:S04]  /*910a0*/  STL.64 [R1+0x380], R8 ;  /* 0x0003800801007387 */ /* 0x0001e80000100a00 */
[----:B------:R1:W-:Y:S04]  /*910b0*/  STL.64 [R1+0x388], R10 ;  /* 0x0003880a01007387 */ /* 0x0003e80000100a00 */
[----:B------:R2:W-:Y:S04]  /*910c0*/  STL.64 [R1+0x370], R4 ;  /* 0x0003700401007387 */ /* 0x0005e80000100a00 */
[----:B------:R3:W-:Y:S04]  /*910d0*/  STL.64 [R1+0x378], R6 ;  /* 0x0003780601007387 */ /* 0x0007e80000100a00 */
[----:B0-----:R-:W4:Y:S04]  /*910e0*/  LDL.LU R8, [R1+0x1a0] ;  /* 0x0001a00001087983 */ /* 0x001f280000300800 */
[----:B------:R-:W4:Y:S04]  /*910f0*/  LDL.LU R9, [R1+0x1a4] ;  /* 0x0001a40001097983 */ /* 0x000f280000300800 */
[----:B-1----:R-:W2:Y:S04]  /*91100*/  LDL.LU R10, [R1+0x1a8] ;  /* 0x0001a800010a7983 */ /* 0x002ea80000300800 */
[----:B------:R-:W2:Y:S04]  /*91110*/  LDL.LU R11, [R1+0x1ac] ;  /* 0x0001ac00010b7983 */ /* 0x000ea80000300800 */
[----:B--2---:R-:W-:Y:S04]  /*91120*/  STL.64 [R1+0x5310], R10 ;  /* 0x0053100a01007387 */ /* 0x004fe80000100a00 */
[----:B----4-:R0:W-:Y:S04]  /*91130*/  STL.64 [R1+0x5308], R8 ;  /* 0x0053080801007387 */ /* 0x0101e80000100a00 */
[----:B------:R-:W2:Y:S04]  /*91140*/  LDL.LU R24, [R1+0x1b0] ;  /* 0x0001b00001187983 */ /* 0x000ea80000300800 */
[----:B------:R-:W2:Y:S04]  /*91150*/  LDL.LU R25, [R1+0x1b4] ;  /* 0x0001b40001197983 */ /* 0x000ea80000300800 */
[----:B------:R-:W4:Y:S04]  /*91160*/  LDL.LU R26, [R1+0x1b8] ;  /* 0x0001b800011a7983 */ /* 0x000f280000300800 */
[----:B------:R-:W4:Y:S04]  /*91170*/  LDL.LU R27, [R1+0x1bc] ;  /* 0x0001bc00011b7983 */ /* 0x000f280000300800 */
[----:B----4-:R-:W-:Y:S04]  /*91180*/  STL.64 [R1+0x5320], R26 ;  /* 0x0053201a01007387 */ /* 0x010fe80000100a00 */
[----:B--2---:R1:W-:Y:S04]  /*91190*/  STL.64 [R1+0x5318], R24 ;  /* 0x0053181801007387 */ /* 0x0043e80000100a00 */
[----:B------:R-:W2:Y:S04]  /*911a0*/  LDL.LU R32, [R1+0x1d0] ;  /* 0x0001d00001207983 */ /* 0x000ea80000300800 */
[----:B------:R-:W2:Y:S04]  /*911b0*/  LDL.LU R33, [R1+0x1d4] ;  /* 0x0001d40001217983 */ /* 0x000ea80000300800 */
[----:B------:R-:W4:Y:S04]  /*911c0*/  LDL.LU R34, [R1+0x1d8] ;  /* 0x0001d80001227983 */ /* 0x000f280000300800 */
[----:B------:R-:W4:Y:S04]  /*911d0*/  LDL.LU R35, [R1+0x1dc] ;  /* 0x0001dc0001237983 */ /* 0x000f280000300800 */
[----:B----4-:R-:W-:Y:S04]  /*911e0*/  STL.64 [R1+0x5330], R34 ;  /* 0x0053302201007387 */ /* 0x010fe80000100a00 */
[----:B--2---:R2:W-:Y:S04]  /*911f0*/  STL.64 [R1+0x5328], R32 ;  /* 0x0053282001007387 */ /* 0x0045e80000100a00 */
[----:B------:R-:W4:Y:S04]  /*91200*/  LDL.LU R48, [R1+0x1e0] ;  /* 0x0001e00001307983 */ /* 0x000f280000300800 */
[----:B------:R-:W4:Y:S04]  /*91210*/  LDL.LU R49, [R1+0x1e4] ;  /* 0x0001e40001317983 */ /* 0x000f280000300800 */
[----:B------:R-:W3:Y:S04]  /*91220*/  LDL.LU R50, [R1+0x1e8] ;  /* 0x0001e80001327983 */ /* 0x000ee80000300800 */
[----:B------:R-:W3:Y:S04]  /*91230*/  LDL.LU R51, [R1+0x1ec] ;  /* 0x0001ec0001337983 */ /* 0x000ee80000300800 */
[----:B---3--:R-:W-:Y:S04]  /*91240*/  STL.64 [R1+0x5340], R50 ;  /* 0x0053403201007387 */ /* 0x008fe80000100a00 */
[----:B----4-:R3:W-:Y:S04]  /*91250*/  STL.64 [R1+0x5338], R48 ;  /* 0x0053383001007387 */ /* 0x0107e80000100a00 */
[----:B------:R-:W4:Y:S04]  /*91260*/  LDL.LU R52, [R1+0x1f0] ;  /* 0x0001f00001347983 */ /* 0x000f280000300800 */
[----:B------:R-:W4:Y:S04]  /*91270*/  LDL.LU R53, [R1+0x1f4] ;  /* 0x0001f40001357983 */ /* 0x000f280000300800 */
[----:B------:R-:W2:Y:S04]  /*91280*/  LDL.LU R54, [R1+0x1f8] ;  /* 0x0001f80001367983 */ /* 0x000ea80000300800 */
[----:B------:R-:W2:Y:S01]  /*91290*/  LDL.LU R55, [R1+0x1fc] ;  /* 0x0001fc0001377983 */ /* 0x000ea20000300800 */
[----:B------:R-:W-:-:S02]  /*912a0*/  IMAD.MOV.U32 R60, RZ, RZ, R56 ;  /* 0x000000ffff3c7224 */ /* 0x000fc400078e0038 */
[----:B------:R-:W-:Y:S02]  /*912b0*/  IMAD.MOV.U32 R61, RZ, RZ, R57 ;  /* 0x000000ffff3d7224 */ /* 0x000fe400078e0039 */
[----:B------:R-:W-:Y:S02]  /*912c0*/  IMAD.MOV.U32 R56, RZ, RZ, R42 ;  /* 0x000000ffff387224 */ /* 0x000fe400078e002a */
[----:B------:R-:W-:Y:S02]  /*912d0*/  IMAD.MOV.U32 R57, RZ, RZ, R3 ;  /* 0x000000ffff397224 */ /* 0x000fe400078e0003 */
[----:B------:R-:W-:Y:S02]  /*912e0*/  IMAD.MOV.U32 R16, RZ, RZ, R41 ;  /* 0x000000ffff107224 */ /* 0x000fe400078e0029 */
[----:B------:R-:W-:Y:S01]  /*912f0*/  IMAD.MOV.U32 R17, RZ, RZ, R43 ;  /* 0x000000ffff117224 */ /* 0x000fe200078e002b */
[----:B--2---:R-:W-:Y:S04]  /*91300*/  STL.64 [R1+0x5350], R54 ;  /* 0x0053503601007387 */ /* 0x004fe80000100a00 */
[----:B----4-:R2:W-:Y:S04]  /*91310*/  STL.64 [R1+0x5348], R52 ;  /* 0x0053483401007387 */ /* 0x0105e80000100a00 */
[----:B------:R-:W4:Y:S04]  /*91320*/  LDL.LU R42, [R1+0x5518] ;  /* 0x00551800012a7983 */ /* 0x000f280000300800 */
[----:B------:R-:W4:Y:S04]  /*91330*/  LDL.LU R3, [R1+0x5514] ;  /* 0x0055140001037983 */ /* 0x000f280000300800 */
[----:B------:R-:W-:Y:S04]  /*91340*/  STL.64 [R1+0x5358], R56 ;  /* 0x0053583801007387 */ /* 0x000fe80000100a00 */
[----:B------:R-:W4:Y:S04]  /*91350*/  LDL.LU R41, [R1+0x5510] ;  /* 0x0055100001297983 */ /* 0x000f280000300800 */
[----:B------:R-:W4:Y:S04]  /*91360*/  LDL.LU R43, [R1+0x550c] ;  /* 0x00550c00012b7983 */ /* 0x000f280000300800 */
[----:B------:R2:W-:Y:S04]  /*91370*/  STL.64 [R1+0x5360], R16 ;  /* 0x0053601001007387 */ /* 0x0005e80000100a00 */
[----:B------:R-:W3:Y:S04]  /*91380*/  LDL.LU R4, [R1+0x210] ;  /* 0x0002100001047983 */ /* 0x000ee80000300800 */
[----:B------:R-:W3:Y:S04]  /*91390*/  LDL.LU R5, [R1+0x214] ;  /* 0x0002140001057983 */ /* 0x000ee80000300800 */
[----:B------:R-:W2:Y:S04]  /*913a0*/  LDL.LU R6, [R1+0x218] ;  /* 0x0002180001067983 */ /* 0x000ea80000300800 */
[----:B------:R-:W2:Y:S01]  /*913b0*/  LDL.LU R7, [R1+0x21c] ;  /* 0x00021c0001077983 */ /* 0x000ea20000300800 */
[----:B0-----:R-:W-:Y:S01]  /*913c0*/  IMAD.MOV.U32 R8, RZ, RZ, R39 ;  /* 0x000000ffff087224 */ /* 0x001fe200078e0027 */
[----:B------:R-:W-:-:S02]  /*913d0*/  MOV R9, R14 ;  /* 0x0000000e00097202 */ /* 0x000fc40000000f00 */
[----:B--2---:R-:W-:Y:S04]  /*913e0*/  STL.64 [R1+0x5370], R6 ;  /* 0x0053700601007387 */ /* 0x004fe80000100a00 */
[----:B---3--:R0:W-:Y:S04]  /*913f0*/  STL.64 [R1+0x5368], R4 ;  /* 0x0053680401007387 */ /* 0x0081e80000100a00 */
[----:B------:R-:W2:Y:S04]  /*91400*/  LDL.LU R39, [R1+0x5508] ;  /* 0x0055080001277983 */ /* 0x000ea80000300800 */
[----:B------:R-:W3:Y:S04]  /*91410*/  LDL.LU R14, [R1+0x5504] ;  /* 0x00550400010e7983 */ /* 0x000ee80000300800 */
[----:B------:R4:W-:Y:S04]  /*91420*/  STL.64 [R1+0x5378], R8 ;  /* 0x0053780801007387 */ /* 0x0009e80000100a00 */
[----:B-1----:R-:W4:Y:S04]  /*91430*/  LDL.LU R24, [R1+0x220] ;  /* 0x0002200001187983 */ /* 0x002f280000300800 */
        /* <DEDUP_REMOVED lines=16> */
[----:B------:R-:W-:Y:S02]  /*91540*/  IMAD.MOV.U32 R16, RZ, RZ, R37 ;  /* 0x000000ffff107224 */ /* 0x000fe400078e0025 */
[----:B------:R-:W-:Y:S01]  /*91550*/  IMAD.MOV.U32 R17, RZ, RZ, R40 ;  /* 0x000000ffff117224 */ /* 0x000fe200078e0028 */
[----:B--2---:R-:W-:Y:S04]  /*91560*/  STL.64 [R1+0x53a0], R50 ;  /* 0x0053a03201007387 */ /* 0x004fe80000100a00 */
[----:B---3--:R2:W-:Y:S04]  /*91570*/  STL.64 [R1+0x5398], R48 ;  /* 0x0053983001007387 */ /* 0x0085e80000100a00 */
[----:B------:R-:W3:Y:S04]  /*91580*/  LDL.LU R15, [R1+0x54f8] ;  /* 0x0054f800010f7983 */ /* 0x000ee80000300800 */
[----:B------:R-:W4:Y:S04]  /*91590*/  LDL.LU R36, [R1+0x54f4] ;  /* 0x0054f40001247983 */ /* 0x000f280000300800 */
[----:B------:R2:W-:Y:S04]  /*915a0*/  STL.64 [R1+0x53a8], R52 ;  /* 0x0053a83401007387 */ /* 0x0005e80000100a00 */
[----:B------:R-:W4:Y:S04]  /*915b0*/  LDL.LU R37, [R1+0x54f0] ;  /* 0x0054f00001257983 */ /* 0x000f280000300800 */
[----:B------:R-:W4:Y:S04]  /*915c0*/  LDL.LU R40, [R1+0x54ec] ;  /* 0x0054ec0001287983 */ /* 0x000f280000300800 */
[----:B------:R-:W-:Y:S04]  /*915d0*/  STL.64 [R1+0x53b0], R16 ;  /* 0x0053b01001007387 */ /* 0x000fe80000100a00 */
[----:B0-----:R-:W2:Y:S04]  /*915e0*/  LDL.LU R4, [R1+0x250] ;  /* 0x0002500001047983 */ /* 0x001ea80000300800 */
[----:B------:R-:W2:Y:S04]  /*915f0*/  LDL.LU R5, [R1+0x254] ;  /* 0x0002540001057983 */ /* 0x000ea80000300800 */
[----:B------:R-:W3:Y:S04]  /*91600*/  LDL.LU R6, [R1+0x258] ;  /* 0x0002580001067983 */ /* 0x000ee80000300800 */
[----:B------:R-:W3:Y:S01]  /*91610*/  LDL.LU R7, [R1+0x25c] ;  /* 0x00025c0001077983 */ /* 0x000ee20000300800 */
[----:B------:R-:W-:-:S02]  /*91620*/  IMAD.MOV.U32 R8, RZ, RZ, R42 ;  /* 0x000000ffff087224 */ /* 0x000fc400078e002a */
[----:B------:R-:W-:Y:S01]  /*91630*/  IMAD.MOV.U32 R9, RZ, RZ, R0 ;  /* 0x000000ffff097224 */ /* 0x000fe200078e0000 */
[----:B---3--:R-:W-:Y:S04]  /*91640*/  STL.64 [R1+0x53c0], R6 ;  /* 0x0053c00601007387 */ /* 0x008fe80000100a00 */
[----:B--2---:R0:W-:Y:S04]  /*91650*/  STL.64 [R1+0x53b8], R4 ;  /* 0x0053b80401007387 */ /* 0x0041e80000100a00 */
        /* <DEDUP_REMOVED lines=20> */
[----:B0-----:R-:W-:Y:S02]  /*917a0*/  IMAD.MOV.U32 R4, RZ, RZ, R2 ;  /* 0x000000ffff047224 */ /* 0x001fe400078e0002 */
[----:B------:R-:W-:Y:S01]  /*917b0*/  IMAD.MOV.U32 R5, RZ, RZ, R14 ;  /* 0x000000ffff057224 */ /* 0x000fe200078e000e */
[----:B--2---:R-:W-:Y:S04]  /*917c0*/  STL.64 [R1+0x53f0], R50 ;  /* 0x0053f03201007387 */ /* 0x004fe80000100a00 */
[----:B---3--:R0:W-:Y:S04]  /*917d0*/  STL.64 [R1+0x53e8], R48 ;  /* 0x0053e83001007387 */ /* 0x0081e80000100a00 */
[----:B------:R-:W2:Y:S04]  /*917e0*/  LDL.LU R39, [R1+0x54d8] ;  /* 0x0054d80001277983 */ /* 0x000ea80000300800 */
[----:B------:R-:W3:Y:S04]  /*917f0*/  LDL.LU R43, [R1+0x54d4] ;  /* 0x0054d400012b7983 */ /* 0x000ee80000300800 */
[----:B------:R-:W-:Y:S04]  /*91800*/  STL.64 [R1+0x53f8], R52 ;  /* 0x0053f83401007387 */ /* 0x000fe80000100a00 */
[----:B------:R-:W4:Y:S04]  /*91810*/  LDL.LU R2, [R1+0x54d0] ;  /* 0x0054d00001027983 */ /* 0x000f280000300800 */
[----:B------:R-:W2:Y:S04]  /*91820*/  LDL.LU R14, [R1+0x54cc] ;  /* 0x0054cc00010e7983 */ /* 0x000ea80000300800 */
[----:B------:R-:W-:Y:S04]  /*91830*/  STL.64 [R1+0x5400], R4 ;  /* 0x0054000401007387 */ /* 0x000fe80000100a00 */
[----:B------:R-:W3:Y:S04]  /*91840*/  LDL.LU R8, [R1+0x290] ;  /* 0x0002900001087983 */ /* 0x000ee80000300800 */
[----:B------:R-:W3:Y:S04]  /*91850*/  LDL.LU R9, [R1+0x294] ;  /* 0x0002940001097983 */ /* 0x000ee80000300800 */
[----:B------:R-:W4:Y:S04]  /*91860*/  LDL.LU R10, [R1+0x298] ;  /* 0x00029800010a7983 */ /* 0x000f280000300800 */
[----:B------:R-:W4:Y:S01]  /*91870*/  LDL.LU R11, [R1+0x29c] ;  /* 0x00029c00010b7983 */ /* 0x000f220000300800 */
[----:B-1----:R-:W-:-:S02]  /*91880*/  IMAD.MOV.U32 R24, RZ, RZ, R15 ;  /* 0x000000ffff187224 */ /* 0x002fc400078e000f */
[----:B------:R-:W-:Y:S01]  /*91890*/  IMAD.MOV.U32 R25, RZ, RZ, R38 ;  /* 0x000000ffff197224 */ /* 0x000fe200078e0026 */
[----:B----4-:R-:W-:Y:S04]  /*918a0*/  STL.64 [R1+0x5418], R10 ;  /* 0x0054180a01007387 */ /* 0x010fe80000100a00 */
[----:B---3--:R1:W-:Y:S04]  /*918b0*/  STL.64 [R1+0x5410], R8 ;  /* 0x0054100801007387 */ /* 0x0083e80000100a00 */
[----:B------:R-:W3:Y:S04]  /*918c0*/  LDL.LU R15, [R1+0x54c8] ;  /* 0x0054c800010f7983 */ /* 0x000ee80000300800 */
[----:B------:R-:W4:Y:S04]  /*918d0*/  LDL.LU R38, [R1+0x54c4] ;  /* 0x0054c40001267983 */ /* 0x000f280000300800 */
[----:B------:R2:W-:Y:S04]  /*918e0*/  STL.64 [R1+0x5420], R24 ;  /* 0x0054201801007387 */ /* 0x0005e80000100a00 */
[----:B------:R-:W2:Y:S04]  /*918f0*/  LDL.LU R32, [R1+0x2a0] ;  /* 0x0002a00001207983 */ /* 0x000ea80000300800 */
[----:B------:R-:W2:Y:S04]  /*91900*/  LDL.LU R33, [R1+0x2a4] ;  /* 0x0002a40001217983 */ /* 0x000ea80000300800 */
[----:B------:R-:W3:Y:S04]  /*91910*/  LDL.LU R34, [R1+0x2a8] ;  /* 0x0002a80001227983 */ /* 0x000ee80000300800 */
[----:B------:R-:W3:Y:S01]  /*91920*/  LDL.LU R35, [R1+0x2ac] ;  /* 0x0002ac0001237983 */ /* 0x000ee20000300800 */
[----:B0-----:R-:W-:Y:S01]  /*91930*/  IMAD.MOV.U32 R48, RZ, RZ, R37 ;  /* 0x000000ffff307224 */ /* 0x001fe200078e0025 */
[----:B------:R-:W-:Y:S01]  /*91940*/  MOV R49, R36 ;  /* 0x0000002400317202 */ /* 0x000fe20000000f00 */
[----:B------:R-:W-:-:S02]  /*91950*/  IMAD.MOV.U32 R36, RZ, RZ, R42 ;  /* 0x000000ffff247224 */ /* 0x000fc400078e002a */
[----:B------:R-:W-:Y:S01]  /*91960*/  IMAD.MOV.U32 R37, RZ, RZ, R40 ;  /* 0x000000ffff257224 */ /* 0x000fe200078e0028 */
[----:B---3--:R-:W-:Y:S04]  /*91970*/  STL.64 [R1+0x5430], R34 ;  /* 0x0054302201007387 */ /* 0x008fe80000100a00 */
[----:B--2---:R0:W-:Y:S04]  /*91980*/  STL.64 [R1+0x5428], R32 ;  /* 0x0054282001007387 */ /* 0x0041e80000100a00 */
[----:B------:R-:W-:Y:S04]  /*91990*/  STL.64 [R1+0x5438], R48 ;  /* 0x0054383001007387 */ /* 0x000fe80000100a00 */
[----:B------:R-:W2:Y:S04]  /*919a0*/  LDL.LU R42, [R1+0x54c0] ;  /* 0x0054c000012a7983 */ /* 0x000ea80000300800 */
[----:B------:R-:W3:Y:S04]  /*919b0*/  LDL.LU R40, [R1+0x54bc] ;  /* 0x0054bc0001287983 */ /* 0x000ee80000300800 */
        /* <DEDUP_REMOVED lines=8> */
[----:B------:R-:W3:Y:S04]  /*91a40*/  LDL.LU R41, [R1+0x54b8] ;  /* 0x0054b80001297983 */ /* 0x000ee80000300800 */
[----:B------:R-:W2:Y:S04]  /*91a50*/  LDL.LU R0, [R1+0x54b4] ;  /* 0x0054b40001007983 */ /* 0x000ea80000300800 */
[----:B------:R4:W-:Y:S04]  /*91a60*/  STL.64 [R1+0x5450], R24 ;  /* 0x0054501801007387 */ /* 0x0009e80000100a00 */
[----:B0-----:R-:W4:Y:S04]  /*91a70*/  LDL.LU R32, [R1+0x2e0] ;  /* 0x0002e00001207983 */ /* 0x001f280000300800 */
[----:B------:R-:W4:Y:S04]  /*91a80*/  LDL.LU R33, [R1+0x2e4] ;  /* 0x0002e40001217983 */ /* 0x000f280000300800 */
[----:B------:R-:W3:Y:S04]  /*91a90*/  LDL.LU R34, [R1+0x2e8] ;  /* 0x0002e80001227983 */ /* 0x000ee80000300800 */
[----:B------:R-:W3:Y:S04]  /*91aa0*/  LDL.LU R35, [R1+0x2ec] ;  /* 0x0002ec0001237983 */ /* 0x000ee80000300800 */
[----:B---3--:R-:W-:Y:S04]  /*91ab0*/  STL.64 [R1+0x5460], R34 ;  /* 0x0054602201007387 */ /* 0x008fe80000100a00 */
[----:B----4-:R0:W-:Y:S04]  /*91ac0*/  STL.64 [R1+0x5458], R32 ;  /* 0x0054582001007387 */ /* 0x0101e80000100a00 */
[----:B------:R-:W3:Y:S04]  /*91ad0*/  LDL.LU R4, [R1+0x2c0] ;  /* 0x0002c00001047983 */ /* 0x000ee80000300800 */
[----:B------:R-:W3:Y:S04]  /*91ae0*/  LDL.LU R5, [R1+0x2c4] ;  /* 0x0002c40001057983 */ /* 0x000ee80000300800 */
[----:B------:R-:W4:Y:S04]  /*91af0*/  LDL.LU R6, [R1+0x2c8] ;  /* 0x0002c80001067983 */ /* 0x000f280000300800 */
[----:B------:R-:W4:Y:S01]  /*91b00*/  LDL.LU R7, [R1+0x2cc] ;  /* 0x0002cc0001077983 */ /* 0x000f220000300800 */
[----:B-1----:R-:W-:-:S03]  /*91b10*/  IMAD.MOV.U32 R8, RZ, RZ, R2 ;  /* 0x000000ffff087224 */ /* 0x002fc600078e0002 */
[----:B----4-:R-:W-:Y:S04]  /*91b20*/  STL.64 [R1+0x5470], R6 ;  /* 0x0054700601007387 */ /* 0x010fe80000100a00 */
[----:B---3--:R1:W-:Y:S04]  /*91b30*/  STL.64 [R1+0x5468], R4 ;  /* 0x0054680401007387 */ /* 0x0083e80000100a00 */
[----:B------:R-:W3:Y:S04]  /*91b40*/  LDL.LU R2, [R1+0x54b0] ;  /* 0x0054b00001027983 */ /* 0x000ee80000300800 */
[----:B------:R-:W4:Y:S04]  /*91b50*/  LDL.LU R24, [R1+0x300] ;  /* 0x0003000001187983 */ /* 0x000f280000300800 */
[----:B------:R-:W4:Y:S04]  /*91b60*/  LDL.LU R25, [R1+0x304] ;  /* 0x0003040001197983 */ /* 0x000f280000300800 */
[----:B------:R-:W2:Y:S04]  /*91b70*/  LDL.LU R26, [R1+0x308] ;  /* 0x00030800011a7983 */ /* 0x000ea80000300800 */
[----:B------:R-:W2:Y:S01]  /*91b80*/  LDL.LU R27, [R1+0x30c] ;  /* 0x00030c00011b7983 */ /* 0x000ea20000300800 */
[----:B0-----:R-:W-:-:S02]  /*91b90*/  IMAD.MOV.U32 R32, RZ, RZ, R15 ;  /* 0x000000ffff207224 */ /* 0x001fc400078e000f */
[----:B------:R-:W-:Y:S01]  /*91ba0*/  IMAD.MOV.U32 R33, RZ, RZ, R14 ;  /* 0x000000ffff217224 */ /* 0x000fe200078e000e */
[----:B--2---:R-:W-:Y:S04]  /*91bb0*/  STL.64 [R1+0x5480], R26 ;  /* 0x0054801a01007387 */ /* 0x004fe80000100a00 */
[----:B----4-:R-:W-:Y:S04]  /*91bc0*/  STL.64 [R1+0x5478], R24 ;  /* 0x0054781801007387 */ /* 0x010fe80000100a00 */
[----:B------:R0:W-:Y:S04]  /*91bd0*/  STL.64 [R1+0x5488], R32 ;  /* 0x0054882001007387 */ /* 0x0001e80000100a00 */
[----:B-1----:R-:W2:Y:S04]  /*91be0*/  LDL.LU R4, [R1+0x310] ;  /* 0x0003100001047983 */ /* 0x002ea80000300800 */
[----:B------:R-:W2:Y:S04]  /*91bf0*/  LDL.LU R5, [R1+0x314] ;  /* 0x0003140001057983 */ /* 0x000ea80000300800 */
[----:B------:R-:W2:Y:S04]  /*91c00*/  LDL.LU R6, [R1+0x318] ;  /* 0x0003180001067983 */ /* 0x000ea80000300800 */
[----:B------:R-:W2:Y:S04]  /*91c10*/  LDL.LU R7, [R1+0x31c] ;  /* 0x00031c0001077983 */ /* 0x000ea80000300800 */
[----:B------:R-:W4:Y:S04]  /*91c20*/  LDL.LU R12, [R1+0x330] ;  /* 0x00033000010c7983 */ /* 0x000f280000300800 */
[----:B------:R-:W4:Y:S04]  /*91c30*/  LDL.LU R13, [R1+0x334] ;  /* 0x00033400010d7983 */ /* 0x000f280000300800 */
[----:B------:R-:W4:Y:S04]  /*91c40*/  LDL.LU R14, [R1+0x338] ;  /* 0x00033800010e7983 */ /* 0x000f280000300800 */
[----:B------:R-:W4:Y:S04]  /*91c50*/  LDL.LU R15, [R1+0x33c] ;  /* 0x00033c00010f7983 */ /* 0x000f280000300800 */
[----:B0-----:R-:W3:Y:S04]  /*91c60*/  LDL.LU R32, [R1+0x320] ;  /* 0x0003200001207983 */ /* 0x001ee80000300800 */
[----:B------:R-:W3:Y:S04]  /*91c70*/  LDL.LU R33, [R1+0x324] ;  /* 0x0003240001217983 */ /* 0x000ee80000300800 */
[----:B------:R-:W3:Y:S04]  /*91c80*/  LDL.LU R34, [R1+0x328] ;  /* 0x0003280001227983 */ /* 0x000ee80000300800 */
[----:B------:R-:W3:Y:S04]  /*91c90*/  LDL.LU R35, [R1+0x32c] ;  /* 0x00032c0001237983 */ /* 0x000ee80000300800 */
        /* <DEDUP_REMOVED lines=24> */
[----:B------:R-:W-:-:S02]  /*91e20*/  IMAD.MOV.U32 R9, RZ, RZ, R43 ;  /* 0x000000ffff097224 */ /* 0x000fc400078e002b */
[----:B------:R-:W-:Y:S01]  /*91e30*/  IMAD.MOV.U32 R24, RZ, RZ, R42 ;  /* 0x000000ffff187224 */ /* 0x000fe200078e002a */
[----:B----4-:R-:W-:Y:S01]  /*91e40*/  HMMA.16816.F32.BF16 R44, R44, R40, R12 ;  /* 0x000000282c2c723c */ /* 0x010fe2000004180c */
[----:B------:R-:W4:Y:S06]  /*91e50*/  LDL.LU.64 R12, [R1+0x54a8] ;  /* 0x0054a800010c7983 */ /* 0x000f2c0000300a00 */
[----:B------:R-:W-:Y:S02]  /*91e60*/  IMAD.MOV.U32 R15, RZ, RZ, R40 ;  /* 0x000000ffff0f7224 */ /* 0x000fe400078e0028 */
[----:B------:R-:W-:-:S14]  /*91e70*/  IMAD.MOV.U32 R14, RZ, RZ, R41 ;  /* 0x000000ffff0e7224 */ /* 0x000fdc00078e0029 */
[----:B------:R0:W-:Y:S04]  /*91e80*/  STL.64 [R1+0x330], R44 ;  /* 0x0003302c01007387 */ /* 0x0001e80000100a00 */
[----:B------:R-:W-:Y:S04]  /*91e90*/  STL.64 [R1+0x338], R46 ;  /* 0x0003382e01007387 */ /* 0x000fe80000100a00 */
[----:B------:R-:W3:Y:S04]  /*91ea0*/  LDL.LU.64 R42, [R1+0x54a0] ;  /* 0x0054a000012a7983 */ /* 0x000ee80000300a00 */
[----:B------:R-:W3:Y:S01]  /*91eb0*/  LDL.LU.64 R40, [R1+0x5498] ;  /* 0x0054980001287983 */ /* 0x000ee20000300a00 */
[----:B------:R-:W-:-:S02]  /*91ec0*/  IMAD.MOV.U32 R25, RZ, RZ, R38 ;  /* 0x000000ffff197224 */ /* 0x000fc400078e0026 */
[----:B0-----:R-:W-:Y:S02]  /*91ed0*/  IMAD.MOV.U32 R45, RZ, RZ, R3 ;  /* 0x000000ffff2d7224 */ /* 0x001fe400078e0003 */
[----:B------:R-:W4:Y:S01]  /*91ee0*/  LDL.LU R3, [R1+0x5490] ;  /* 0x0054900001037983 */ /* 0x000f220000300800 */
[----:B------:R-:W0:Y:S02]  /*91ef0*/  S2R R38, SR_TID.X ;  /* 0x0000000000267919 */ /* 0x000e240000002100 */
[----:B---3--:R-:W-:Y:S01]  /*91f00*/  HMMA.16816.F32.BF16 R24, R40, R24, R32 ;  /* 0x000000182818723c */ /* 0x008fe20000041820 */
[----:B------:R-:W2:-:S15]  /*91f10*/  LDL.LU.64 R32, [R1+0x5488] ;  /* 0x0054880001207983 */ /* 0x000e9e0000300a00 */
[----:B------:R-:W-:-:S07]  /*91f20*/  NOP ;  /* 0x0000000000007918 */ /* 0x000fce0000000000 */
[----:B------:R-:W-:Y:S04]  /*91f30*/  STL.64 [R1+0x320], R24 ;  /* 0x0003201801007387 */ /* 0x000fe80000100a00 */
[----:B------:R1:W-:Y:S04]  /*91f40*/  STL.64 [R1+0x328], R26 ;  /* 0x0003281a01007387 */ /* 0x0003e80000100a00 */
[----:B-1----:R-:W3:Y:S04]  /*91f50*/  LDL.LU.64 R26, [R1+0x5480] ;  /* 0x00548000011a7983 */ /* 0x002ee80000300a00 */
[----:B------:R-:W3:Y:S01]  /*91f60*/  LDL.LU.64 R24, [R1+0x5478] ;  /* 0x0054780001187983 */ /* 0x000ee20000300a00 */
[----:B------:R-:W-:Y:S01]  /*91f70*/  IMAD.MOV.U32 R44, RZ, RZ, R39 ;  /* 0x000000ffff2c7224 */ /* 0x000fe200078e0027 */
[C---:B0-----:R-:W-:Y:S01]  /*91f80*/  LOP3.LUT R39, R38.reuse, 0x7, RZ, 0xc0, !PT ;  /* 0x0000000726277812 */ /* 0x041fe200078ec0ff */
[----:B------:R-:W-:-:S04]  /*91f90*/  IMAD.SHL.U32 R11, R38, 0x2, RZ ;  /* 0x00000002260b7824 */ /* 0x000fc800078e00ff */
[----:B------:R-:W-:-:S05]  /*91fa0*/  IMAD R39, R39, 0x90, RZ ;  /* 0x0000009027277824 */ /* 0x000fca00078e02ff */
[----:B------:R-:W-:Y:S01]  /*91fb0*/  LOP3.LUT R39, R39, 0x10, R11, 0x78, !PT ;  /* 0x0000001027277812 */ /* 0x000fe200078e780b */
[C---:B--2---:R-:W-:Y:S01]  /*91fc0*/  HMMA.16816.F32.BF16 R32, R40.reuse, R32, R4 ;  /* 0x000000202820723c */ /* 0x044fe20000041804 */
[----:B------:R-:W2:Y:S04]  /*91fd0*/  LDL.LU.64 R6, [R1+0x5470] ;  /* 0x0054700001067983 */ /* 0x000ea80000300a00 */
[----:B------:R-:W2:Y:S01]  /*91fe0*/  LDL.LU.64 R4, [R1+0x5468] ;  /* 0x0054680001047983 */ /* 0x000ea20000300a00 */
[----:B---3--:R-:W-:-:S15]  /*91ff0*/  HMMA.16816.F32.BF16 R8, R40, R8, R24 ;  /* 0x000000082808723c */ /* 0x008fde0000041818 */
[----:B------:R-:W-:-:S02]  /*92000*/  NOP ;  /* 0x0000000000007918 */ /* 0x000fc40000000000 */
        /* <DEDUP_REMOVED lines=8> */
[----:B------:R-:W4:Y:S01]  /*92090*/  LDL.LU.64 R8, [R1+0x5440] ;  /* 0x0054400001087983 */ /* 0x000f220000300a00 */
[----:B------:R-:W-:Y:S01]  /*920a0*/  HMMA.16816.F32.BF16 R44, R40, R44, R48 ;  /* 0x0000002c282c723c */ /* 0x000fe20000041830 */
[----:B------:R-:W-:-:S02]  /*920b0*/  IMAD.SHL.U32 R38, R38, 0x40, RZ ;  /* 0x0000004026267824 */ /* 0x000fc400078e00ff */
[----:B------:R-:W2:Y:S03]  /*920c0*/  LDL.LU.64 R48, [R1+0x5438] ;  /* 0x0054380001307983 */ /* 0x000ea60000300a00 */
[----:B------:R-:W-:-:S15]  /*920d0*/  LOP3.LUT R39, R39, 0x400, R38, 0xf8, !PT ;  /* 0x0000040027277812 */ /* 0x000fde00078ef826 */
[----:B------:R-:W-:-:S02]  /*920e0*/  NOP ;  /* 0x0000000000007918 */ /* 0x000fc40000000000 */
[----:B------:R-:W-:Y:S04]  /*920f0*/  STL.64 [R1+0x2f0], R44 ;  /* 0x0002f02c01007387 */ /* 0x000fe80000100a00 */
[----:B------:R-:W-:Y:S04]  /*92100*/  STL.64 [R1+0x2f8], R46 ;  /* 0x0002f82e01007387 */ /* 0x000fe80000100a00 */
[----:B------:R4:W-:Y:S01]  /*92110*/  LDSM.16.MT88.4 R44, [R39+UR4+0x12800] ;  /* 0x01280004272c783b */ /* 0x0009e20008004200 */
[C---:B---3--:R-:W-:Y:S03]  /*92120*/  HMMA.16816.F32.BF16 R24, R40.reuse, R24, R32 ;  /* 0x000000182818723c */ /* 0x048fe60000041820 */
[----:B------:R-:W3:Y:S04]  /*92130*/  LDL.LU.64 R34, [R1+0x5430] ;  /* 0x0054300001227983 */ /* 0x000ee80000300a00 */
[----:B------:R-:W3:Y:S01]  /*92140*/  LDL.LU.64 R32, [R1+0x5428] ;  /* 0x0054280001207983 */ /* 0x000ee20000300a00 */
[----:B----4-:R-:W-:-:S15]  /*92150*/  HMMA.16816.F32.BF16 R36, R40, R36, R8 ;  /* 0x000000242824723c */ /* 0x010fde0000041808 */
[----:B------:R0:W-:Y:S04]  /*92160*/  STL.64 [R1+0x2e0], R24 ;  /* 0x0002e01801007387 */ /* 0x0001e80000100a00 */
[----:B------:R-:W-:Y:S04]  /*92170*/  STL.64 [R1+0x2e8], R26 ;  /* 0x0002e81a01007387 */ /* 0x000fe80000100a00 */
[----:B0-----:R-:W3:Y:S04]  /*92180*/  LDL.LU.64 R24, [R1+0x5420] ;  /* 0x0054200001187983 */ /* 0x001ee80000300a00 */
[----:B------:R-:W4:Y:S04]  /*92190*/  LDL.LU.64 R10, [R1+0x5418] ;  /* 0x00541800010a7983 */ /* 0x000f280000300a00 */
[----:B------:R-:W4:Y:S04]  /*921a0*/  LDL.LU.64 R8, [R1+0x5410] ;  /* 0x0054100001087983 */ /* 0x000f280000300a00 */
[----:B------:R0:W-:Y:S04]  /*921b0*/  STL.64 [R1+0x2d0], R36 ;  /* 0x0002d02401007387 */ /* 0x0001e80000100a00 */
[----:B------:R1:W-:Y:S04]  /*921c0*/  STL.64 [R1+0x2d8], R38 ;  /* 0x0002d82601007387 */ /* 0x0003e80000100a00 */
[----:B0-----:R-:W1:Y:S01]  /*921d0*/  LDL.LU.64 R36, [R1+0x5408] ;  /* 0x0054080001247983 */ /* 0x001e620000300a00 */
[C---:B--2---:R-:W-:Y:S06]  /*921e0*/  HMMA.16816.F32.BF16 R48, R40.reuse, R48, R52 ;  /* 0x000000302830723c */ /* 0x044fec0000041834 */
[----:B-1----:R-:W-:Y:S01]  /*921f0*/  HMMA.16816.F32.BF16 R36, R40, R36, R4 ;  /* 0x000000242824723c */ /* 0x002fe20000041804 */
[----:B------:R-:W4:-:S15]  /*92200*/  LDL.LU.64 R4, [R1+0x5400] ;  /* 0x0054000001047983 */ /* 0x000f1e0000300a00 */
[----:B------:R-:W-:-:S07]  /*92210*/  NOP ;  /* 0x0000000000007918 */ /* 0x000fce0000000000 */
[----:B------:R0:W-:Y:S04]  /*92220*/  STL.64 [R1+0x2c0], R36 ;  /* 0x0002c02401007387 */ /* 0x0001e80000100a00 */
[----:B------:R1:W-:Y:S04]  /*92230*/  STL.64 [R1+0x2c8], R38 ;  /* 0x0002c82601007387 */ /* 0x0003e80000100a00 */
[----:B0-----:R-:W2:Y:S04]  /*92240*/  LDL.LU R36, [R1+0x190] ;  /* 0x0001900001247983 */ /* 0x001ea80000300800 */
[----:B------:R-:W2:Y:S04]  /*92250*/  LDL.LU R37, [R1+0x194] ;  /* 0x0001940001257983 */ /* 0x000ea80000300800 */
[----:B-1----:R-:W2:Y:S04]  /*92260*/  LDL.LU R38, [R1+0x198] ;  /* 0x0001980001267983 */ /* 0x002ea80000300800 */
[----:B------:R-:W2:Y:S04]  /*92270*/  LDL.LU R39, [R1+0x19c] ;  /* 0x00019c0001277983 */ /* 0x000ea80000300800 */
[----:B------:R-:W2:Y:S01]  /*92280*/  LDL.LU.64 R52, [R1+0x53f8] ;  /* 0x0053f80001347983 */ /* 0x000ea20000300a00 */
[C---:B---3--:R-:W-:Y:S03]  /*92290*/  HMMA.16816.F32.BF16 R24, R40.reuse, R24, R32 ;  /* 0x000000182818723c */ /* 0x048fe60000041820 */
[----:B------:R-:W-:Y:S04]  /*922a0*/  STL.64 [R1+0x2b0], R48 ;  /* 0x0002b03001007387 */ /* 0x000fe80000100a00 */
[----:B------:R0:W-:Y:S04]  /*922b0*/  STL.64 [R1+0x2b8], R50 ;  /* 0x0002b83201007387 */ /* 0x0001e80000100a00 */
[----:B0-----:R-:W3:Y:S04]  /*922c0*/  LDL.LU.64 R50, [R1+0x53f0] ;  /* 0x0053f00001327983 */ /* 0x001ee80000300a00 */
[----:B------:R-:W3:Y:S04]  /*922d0*/  LDL.LU.64 R48, [R1+0x53e8] ;  /* 0x0053e80001307983 */ /* 0x000ee80000300a00 */
[----:B------:R-:W3:Y:S04]  /*922e0*/  LDL.LU.64 R32, [R1+0x53e0] ;  /* 0x0053e00001207983 */ /* 0x000ee80000300a00 */
[----:B------:R-:W-:Y:S04]  /*922f0*/  STL.64 [R1+0x2a0], R24 ;  /* 0x0002a01801007387 */ /* 0x000fe80000100a00 */
[----:B------:R0:W-:Y:S04]  /*92300*/  STL.64 [R1+0x2a8], R26 ;  /* 0x0002a81a01007387 */ /* 0x0001e80000100a00 */
[----:B0-----:R-:W3:Y:S04]  /*92310*/  LDL.LU.64 R26, [R1+0x53d8] ;  /* 0x0053d800011a7983 */ /* 0x001ee80000300a00 */
[----:B------:R-:W3:Y:S01]  /*92320*/  LDL.LU.64 R24, [R1+0x53d0] ;  /* 0x0053d00001187983 */ /* 0x000ee20000300a00 */
[----:B----4-:R-:W-:Y:S03]  /*92330*/  HMMA.16816.F32.BF16 R4, R40, R4, R8 ;  /* 0x000000042804723c */ /* 0x010fe60000041808 */
[----:B------:R-:W4:-:S15]  /*92340*/  LDL.LU.64 R8, [R1+0x53c8] ;  /* 0x0053c80001087983 */ /* 0x000f1e0000300a00 */
[----:B------:R-:W-:-:S05]  /*92350*/  NOP ;  /* 0x0000000000007918 */ /* 0x000fca0000000000 */
[----:B------:R-:W-:Y:S04]  /*92360*/  STL.64 [R1+0x290], R4 ;  /* 0x0002900401007387 */ /* 0x000fe80000100a00 */
[----:B------:R0:W-:Y:S04]  /*92370*/  STL.64 [R1+0x298], R6 ;  /* 0x0002980601007387 */ /* 0x0001e80000100a00 */
[----:B0-----:R-:W4:Y:S04]  /*92380*/  LDL.LU.64 R6, [R1+0x53c0] ;  /* 0x0053c00001067983 */ /* 0x001f280000300a00 */
[----:B------:R-:W4:Y:S01]  /*92390*/  LDL.LU.64 R4, [R1+0x53b8] ;  /* 0x0053b80001047983 */ /* 0x000f220000300a00 */
[----:B--2---:R-:W-:Y:S03]  /*923a0*/  HMMA.16816.F32.BF16 R52, R40, R52, R16 ;  /* 0x000000342834723c */ /* 0x004fe60000041810 */
[----:B------:R-:W2:-:S15]  /*923b0*/  LDL.LU.64 R16, [R1+0x53b0] ;  /* 0x0053b00001107983 */ /* 0x000e9e0000300a00 */
        /* <DEDUP_REMOVED lines=8> */
[----:B------:R0:W-:Y:S04]  /*92440*/  STL.64 [R1+0x270], R32 ;  /* 0x0002702001007387 */ /* 0x0001e80000100a00 */
[----:B------:R-:W-:Y:S04]  /*92450*/  STL.64 [R1+0x278], R34 ;  /* 0x0002782201007387 */ /* 0x000fe80000100a00 */
[----:B0-----:R-:W3:Y:S01]  /*92460*/  LDL.LU.64 R32, [R1+0x5390] ;  /* 0x0053900001207983 */ /* 0x001ee20000300a00 */
[C---:B----4-:R-:W-:Y:S03]  /*92470*/  HMMA.16816.F32.BF16 R8, R40.reuse, R8, R24 ;  /* 0x000000082808723c */ /* 0x050fe60000041818 */
[----:B------:R-:W4:Y:S04]  /*92480*/  LDL.LU.64 R26, [R1+0x5388] ;  /* 0x00538800011a7983 */ /* 0x000f280000300a00 */
[----:B------:R-:W4:Y:S01]  /*92490*/  LDL.LU.64 R24, [R1+0x5380] ;  /* 0x0053800001187983 */ /* 0x000f220000300a00 */
[----:B--2---:R-:W-:-:S15]  /*924a0*/  HMMA.16816.F32.BF16 R16, R40, R16, R4 ;  /* 0x000000102810723c */ /* 0x004fde0000041804 */
[----:B------:R0:W-:Y:S04]  /*924b0*/  STL.64 [R1+0x260], R8 ;  /* 0x0002600801007387 */ /* 0x0001e80000100a00 */
[----:B------:R-:W-:Y:S04]  /*924c0*/  STL.64 [R1+0x268], R10 ;  /* 0x0002680a01007387 */ /* 0x000fe80000100a00 */
[----:B0-----:R-:W4:Y:S04]  /*924d0*/  LDL.LU.64 R8, [R1+0x5378] ;  /* 0x0053780001087983 */ /* 0x001f280000300a00 */
[----:B------:R-:W2:Y:S04]  /*924e0*/  LDL.LU.64 R6, [R1+0x5370] ;  /* 0x0053700001067983 */ /* 0x000ea80000300a00 */
[----:B------:R-:W2:Y:S04]  /*924f0*/  LDL.LU.64 R4, [R1+0x5368] ;  /* 0x0053680001047983 */ /* 0x000ea80000300a00 */
[----:B------:R0:W-:Y:S04]  /*92500*/  STL.64 [R1+0x250], R16 ;  /* 0x0002501001007387 */ /* 0x0001e80000100a00 */
[----:B------:R-:W-:Y:S04]  /*92510*/  STL.64 [R1+0x258], R18 ;  /* 0x0002581201007387 */ /* 0x000fe80000100a00 */
[----:B0-----:R-:W2:Y:S01]  /*92520*/  LDL.LU.64 R16, [R1+0x5360] ;  /* 0x0053600001107983 */ /* 0x001ea20000300a00 */
[C---:B------:R-:W-:Y:S03]  /*92530*/  HMMA.16816.F32.BF16 R52, R40.reuse, R52, R56 ;  /* 0x000000342834723c */ /* 0x040fe60000041838 */
[----:B------:R-:W2:Y:S03]  /*92540*/  LDL.LU.64 R56, [R1+0x5358] ;  /* 0x0053580001387983 */ /* 0x000ea60000300a00 */
[----:B---3--:R-:W-:-:S15]  /*92550*/  HMMA.16816.F32.BF16 R32, R40, R32, R48 ;  /* 0x000000202820723c */ /* 0x008fde0000041830 */
[----:B------:R-:W-:-:S02]  /*92560*/  NOP ;  /* 0x0000000000007918 */ /* 0x000fc40000000000 */
        /* <DEDUP_REMOVED lines=13> */
[C---:B--2---:R-:W-:Y:S06]  /*92640*/  HMMA.16816.F32.BF16 R16, R40.reuse, R16, R4 ;  /* 0x000000102810723c */ /* 0x044fec0000041804 */
[C---:B------:R-:W-:Y:S09]  /*92650*/  HMMA.16816.F32.BF16 R56, R40.reuse, R56, R20 ;  /* 0x000000382838723c */ /* 0x040ff20000041814 */
        /* <DEDUP_REMOVED lines=45> */
[----:B------:R-:W2:Y:S01]  /*92930*/  LDL.LU.64 R24, [R1+0x5278] ;  /* 0x0052780001187983 */ /* 0x000ea20000300a00 */
[----:B------:R-:W-:Y:S07]  /*92940*/  HMMA.16816.F32.BF16 R36, R40, R20, R36 ;  /* 0x000000142824723c */ /* 0x000fee0000041824 */
[----:B------:R-:W-:-:S02]  /*92950*/  IMAD.MOV.U32 R20, RZ, RZ, R60 ;  /* 0x000000ffff147224 */ /* 0x000fc400078e003c */
[----:B------:R-:W-:-:S15]  /*92960*/  IMAD.MOV.U32 R21, RZ, RZ, R61 ;  /* 0x000000ffff157224 */ /* 0x000fde00078e003d */
[----:B------:R-:W-:Y:S02]  /*92970*/  IMAD.MOV.U32 R28, RZ, RZ, R36 ;  /* 0x000000ffff1c7224 */ /* 0x000fe400078e0024 */
[----:B------:R-:W-:Y:S01]  /*92980*/  IMAD.MOV.U32 R29, RZ, RZ, R37 ;  /* 0x000000ffff1d7224 */ /* 0x000fe200078e0025 */
[----:B--2---:R-:W-:-:S15]  /*92990*/  HMMA.16816.F32.BF16 R8, R40, R24, R8 ;  /* 0x000000182808723c */ /* 0x004fde0000041808 */
[----:B------:R-:W-:-:S08]  /*929a0*/  NOP ;  /* 0x0000000000007918 */ /* 0x000fd00000000000 */
[----:B------:R0:W-:Y:S01]  /*929b0*/  STL.64 [R1+0x1a8], R10 ;  /* 0x0001a80a01007387 */ /* 0x0001e20000100a00 */
[----:B------:R-:W-:Y:S01]  /*929c0*/  IMAD.MOV.U32 R52, RZ, RZ, R8 ;  /* 0x000000ffff347224 */ /* 0x000fe200078e0008 */
[----:B------:R-:W-:Y:S02]  /*929d0*/  MOV R53, R9 ;  /* 0x0000000900357202 */ /* 0x000fe40000000f00 */
[----:B------:R-:W2:Y:S04]  /*929e0*/  LDL.LU R8, [R1+0x960] ;  /* 0x0009600001087983 */ /* 0x000ea80000300800 */
[----:B------:R-:W2:Y:S04]  /*929f0*/  LDL.LU R9, [R1+0x964] ;  /* 0x0009640001097983 */ /* 0x000ea80000300800 */
[----:B0-----:R-:W2:Y:S04]  /*92a00*/  LDL.LU R10, [R1+0x968] ;  /* 0x00096800010a7983 */ /* 0x001ea80000300800 */
[----:B------:R-:W2:Y:S04]  /*92a10*/  LDL.LU R11, [R1+0x96c] ;  /* 0x00096c00010b7983 */ /* 0x000ea80000300800 */
[----:B------:R-:W-:Y:S04]  /*92a20*/  STL.64 [R1+0x5170], R54 ;  /* 0x0051703601007387 */ /* 0x000fe80000100a00 */
[----:B------:R0:W-:Y:S04]  /*92a30*/  STL.64 [R1+0x5168], R52 ;  /* 0x0051683401007387 */ /* 0x0001e80000100a00 */
[----:B0-----:R-:W2:Y:S04]  /*92a40*/  LDL.LU R52, [R1+0x950] ;  /* 0x0009500001347983 */ /* 0x001ea80000300800 */
        /* <DEDUP_REMOVED lines=11> */
[----:B------:R-:W2:Y:S04]  /*92b00*/  LDL.LU R61, [R1+0x5270] ;  /* 0x00527000013d7983 */ /* 0x000ea80000300800 */
[----:B----4-:R-:W-:Y:S04]  /*92b10*/  STL.64 [R1+0x5180], R26 ;  /* 0x0051801a01007387 */ /* 0x010fe80000100a00 */
[----:B------:R0:W-:Y:S04]  /*92b20*/  STL.64 [R1+0x5178], R24 ;  /* 0x0051781801007387 */ /* 0x0001e80000100a00 */
[----:B0-----:R-:W4:Y:S04]  /*92b30*/  LDL.LU R24, [R1+0x940] ;  /* 0x0009400001187983 */ /* 0x001f280000300800 */
[----:B------:R-:W4:Y:S04]  /*92b40*/  LDL.LU R25, [R1+0x944] ;  /* 0x0009440001197983 */ /* 0x000f280000300800 */
[----:B------:R-:W4:Y:S04]  /*92b50*/  LDL.LU R26, [R1+0x948] ;  /* 0x00094800011a7983 */ /* 0x000f280000300800 */
[----:B------:R-:W4:Y:S04]  /*92b60*/  LDL.LU R27, [R1+0x94c] ;  /* 0x00094c00011b7983 */ /* 0x000f280000300800 */
[----:B---3--:R-:W-:Y:S04]  /*92b70*/  STL.64 [R1+0x5150], R30 ;  /* 0x0051501e01007387 */ /* 0x008fe80000100a00 */
[----:B------:R0:W-:Y:S04]  /*92b80*/  STL.64 [R1+0x5148], R28 ;  /* 0x0051481c01007387 */ /* 0x0001e80000100a00 */
[----:B0-----:R-:W3:Y:S04]  /*92b90*/  LDL.LU R28, [R1+0x140] ;  /* 0x00014000011c7983 */ /* 0x001ee80000300800 */
[----:B------:R-:W3:Y:S04]  /*92ba0*/  LDL.LU R29, [R1+0x144] ;  /* 0x00014400011d7983 */ /* 0x000ee80000300800 */
[----:B------:R-:W3:Y:S04]  /*92bb0*/  LDL.LU R30, [R1+0x148] ;  /* 0x00014800011e7983 */ /* 0x000ee80000300800 */
[----:B------:R-:W3:Y:S01]  /*92bc0*/  LDL.LU R31, [R1+0x14c] ;  /* 0x00014c00011f7983 */ /* 0x000ee20000300800 */
[C---:B--2---:R-:W-:Y:S06]  /*92bd0*/  HMMA.16816.F32.BF16 R8, R40.reuse, R16, R8 ;  /* 0x000000102808723c */ /* 0x044fec0000041808 */
[----:B------:R-:W-:-:S15]  /*92be0*/  HMMA.16816.F32.BF16 R52, R40, R12, R52 ;  /* 0x0000000c2834723c */ /* 0x000fde0000041834 */
[----:B------:R-:W-:-:S02]  /*92bf0*/  NOP ;  /* 0x0000000000007918 */ /* 0x000fc40000000000 */
[----:B------:R0:W-:Y:S01]  /*92c00*/  STL.64 [R1+0x168], R10 ;  /* 0x0001680a01007387 */ /* 0x0001e20000100a00 */
[----:B------:R-:W-:Y:S02]  /*92c10*/  IMAD.MOV.U32 R32, RZ, RZ, R8 ;  /* 0x000000ffff207224 */ /* 0x000fe400078e0008 */
[----:B------:R-:W-:Y:S01]  /*92c20*/  IMAD.MOV.U32 R33, RZ, RZ, R9 ;  /* 0x000000ffff217224 */ /* 0x000fe200078e0009 */
[----:B0-----:R-:W2:Y:S04]  /*92c30*/  LDL.LU.64 R10, [R1+0x5268] ;  /* 0x00526800010a7983 */ /* 0x001ea80000300a00 */
[----:B------:R-:W3:Y:S04]  /*92c40*/  LDL.LU.64 R8, [R1+0x5260] ;  /* 0x0052600001087983 */ /* 0x000ee80000300a00 */
[----:B------:R-:W-:Y:S04]  /*92c50*/  STL.64 [R1+0x5190], R34 ;  /* 0x0051902201007387 */ /* 0x000fe80000100a00 */
[----:B------:R-:W-:Y:S01]  /*92c60*/  STL.64 [R1+0x5188], R32 ;  /* 0x0051882001007387 */ /* 0x000fe20000100a00 */
[----:B------:R-:W-:-:S03]  /*92c70*/  IMAD.MOV.U32 R56, RZ, RZ, R52 ;  /* 0x000000ffff387224 */ /* 0x000fc600078e0034 */
[----:B------:R0:W-:Y:S01]  /*92c80*/  STL.64 [R1+0x158], R54 ;  /* 0x0001583601007387 */ /* 0x0001e20000100a00 */
[----:B------:R-:W-:-:S03]  /*92c90*/  IMAD.MOV.U32 R57, RZ, RZ, R53 ;  /* 0x000000ffff397224 */ /* 0x000fc600078e0035 */
[----:B------:R-:W2:Y:S04]  /*92ca0*/  LDL.LU R52, [R1+0x910] ;  /* 0x0009100001347983 */ /* 0x000ea80000300800 */
[----:B------:R-:W2:Y:S01]  /*92cb0*/  LDL.LU R53, [R1+0x914] ;  /* 0x0009140001357983 */ /* 0x000ea20000300800 */
[----:B0-----:R-:W-:-:S03]  /*92cc0*/  IMAD.MOV.U32 R54, RZ, RZ, R61 ;  /* 0x000000ffff367224 */ /* 0x001fc600078e003d */
[----:B------:R-:W4:Y:S04]  /*92cd0*/  LDL.LU R61, [R1+0x5258] ;  /* 0x00525800013d7983 */ /* 0x000f280000300800 */
[----:B------:R-:W2:Y:S04]  /*92ce0*/  LDL.LU R55, [R1+0x91c] ;  /* 0x00091c0001377983 */ /* 0x000ea80000300800 */
[----:B------:R-:W-:Y:S04]  /*92cf0*/  STL.64 [R1+0x51a8], R58 ;  /* 0x0051a83a01007387 */ /* 0x000fe80000100a00 */
[----:B------:R-:W-:Y:S01]  /*92d00*/  STL.64 [R1+0x51a0], R56 ;  /* 0x0051a03801007387 */ /* 0x000fe20000100a00 */
[----:B---3--:R-:W-:-:S15]  /*92d10*/  HMMA.16816.F32.BF16 R28, R40, R8, R28 ;  /* 0x00000008281c723c */ /* 0x008fde000004181c */
[----:B------:R-:W-:-:S08]  /*92d20*/  NOP ;  /* 0x0000000000007918 */ /* 0x000fd00000000000 */
[----:B------:R0:W-:Y:S01]  /*92d30*/  STL.64 [R1+0x148], R30 ;  /* 0x0001481e01007387 */ /* 0x0001e20000100a00 */
[----:B------:R-:W-:Y:S02]  /*92d40*/  IMAD.MOV.U32 R48, RZ, RZ, R28 ;  /* 0x000000ffff307224 */ /* 0x000fe400078e001c */
[----:B------:R-:W-:Y:S02]  /*92d50*/  IMAD.MOV.U32 R49, RZ, RZ, R29 ;  /* 0x000000ffff317224 */ /* 0x000fe400078e001d */
[C---:B0-----:R-:W-:Y:S01]  /*92d60*/  HMMA.16816.F32.BF16 R28, R40.reuse, R4, R36 ;  /* 0x00000004281c723c */ /* 0x041fe20000041824 */
[----:B----4-:R-:W0:Y:S04]  /*92d70*/  LDSM.16.MT88.4 R36, [R61+UR4+0x12800] ;  /* 0x012800043d24783b */ /* 0x010e280008004200 */
[----:B------:R-:W-:Y:S04]  /*92d80*/  STL.64 [R1+0x51b8], R50 ;  /* 0x0051b83201007387 */ /* 0x000fe80000100a00 */
[----:B------:R-:W-:Y:S04]  /*92d90*/  STL.64 [R1+0x51b0], R48 ;  /* 0x0051b03001007387 */ /* 0x000fe80000100a00 */
[----:B0-----:R0:W-:Y:S10]  /*92da0*/  STL.64 [R1+0x50b8], R38 ;  /* 0x0050b82601007387 */ /* 0x0011f40000100a00 */
[----:B------:R-:W-:Y:S04]  /*92db0*/  STL.64 [R1+0x130], R28 ;  /* 0x0001301c01007387 */ /* 0x000fe80000100a00 */
[----:B------:R-:W-:Y:S04]  /*92dc0*/  STL.64 [R1+0x138], R30 ;  /* 0x0001381e01007387 */ /* 0x000fe80000100a00 */
[----:B------:R1:W-:Y:S04]  /*92dd0*/  STL.64 [R1+0x50b0], R36 ;  /* 0x0050b02401007387 */ /* 0x0003e80000100a00 */
[----:B0-----:R-:W3:Y:S04]  /*92de0*/  LDL R38, [R1+0x178] ;  /* 0x0001780001267983 */ /* 0x001ee80000100800 */
[----:B------:R-:W3:Y:S01]  /*92df0*/  LDL R39, [R1+0x17c] ;  /* 0x00017c0001277983 */ /* 0x000ee20000100800 */
[----:B------:R-:W-:Y:S03]  /*92e00*/  HMMA.16816.F32.BF16 R20, R40, R20, R24 ;  /* 0x000000142814723c */ /* 0x000fe60000041818 */
[----:B------:R-:W-:Y:S04]  /*92e10*/  STL [R1+0x4bfc], R61 ;  /* 0x004bfc3d01007387 */ /* 0x000fe80000100800 */
[----:B------:R-:W4:Y:S04]  /*92e20*/  LDL R58, [R1+0x118] ;  /* 0x00011800013a7983 */ /* 0x000f280000100800 */
[----:B------:R-:W4:Y:S01]  /*92e30*/  LDL R59, [R1+0x11c] ;  /* 0x00011c00013b7983 */ /* 0x000f220000100800 */
[----:B-1----:R-:W-:-:S02]  /*92e40*/  IMAD.MOV.U32 R36, RZ, RZ, R15 ;  /* 0x000000ffff247224 */ /* 0x002fc400078e000f */
[----:B------:R-:W-:-:S07]  /*92e50*/  IMAD.MOV.U32 R37, RZ, RZ, R14 ;  /* 0x000000ffff257224 */ /* 0x000fce00078e000e */
[----:B--2---:R-:W-:Y:S03]  /*92e60*/  HMMA.16816.F32.BF16 R24, R40, R36, R52 ;  /* 0x000000242818723c */ /* 0x004fe60000041834 */
[----:B------:R-:W-:Y:S02]  /*92e70*/  IMAD.MOV.U32 R12, RZ, RZ, R21 ;  /* 0x000000ffff0c7224 */ /* 0x000fe400078e0015 */
[----:B------:R-:W-:Y:S01]  /*92e80*/  IMAD.MOV.U32 R8, RZ, RZ, R23 ;  /* 0x000000ffff087224 */ /* 0x000fe200078e0017 */
[----:B------:R-:W-:Y:S02]  /*92e90*/  MOV R9, R22 ;  /* 0x0000001600097202 */ /* 0x000fe40000000f00 */
[----:B------:R-:W2:Y:S04]  /*92ea0*/  LDL.64 R22, [R1+0x128] ;  /* 0x0001280001167983 */ /* 0x000ea80000100a00 */
[----:B------:R-:W-:Y:S04]  /*92eb0*/  STL [R1+0x4c0c], R12 ;  /* 0x004c0c0c01007387 */ /* 0x000fe80000100800 */
[----:B------:R-:W-:Y:S04]  /*92ec0*/  STL [R1+0x4c08], R8 ;  /* 0x004c080801007387 */ /* 0x000fe80000100800 */
[----:B------:R-:W4:Y:S04]  /*92ed0*/  LDL.LU R32, [R1+0x8e0] ;  /* 0x0008e00001207983 */ /* 0x000f280000300800 */
[----:B------:R-:W4:Y:S04]  /*92ee0*/  LDL.LU R33, [R1+0x8e4] ;  /* 0x0008e40001217983 */ /* 0x000f280000300800 */
[----:B------:R-:W4:Y:S04]  /*92ef0*/  LDL.LU R34, [R1+0x8e8] ;  /* 0x0008e80001227983 */ /* 0x000f280000300800 */
[----:B------:R-:W4:Y:S04]  /*92f00*/  LDL.LU R35, [R1+0x8ec] ;  /* 0x0008ec0001237983 */ /* 0x000f280000300800 */
[----:B------:R-:W4:Y:S04]  /*92f10*/  LDL.64 R30, [R1+0x108] ;  /* 0x00010800011e7983 */ /* 0x000f280000100a00 */
[----:B---3--:R0:W-:Y:S04]  /*92f20*/  STL.64 [R1+0x50e0], R38 ;  /* 0x0050e02601007387 */ /* 0x0081e80000100a00 */
[----:B------:R-:W2:Y:S04]  /*92f30*/  LDL.LU R36, [R1+0x900] ;  /* 0x0009000001247983 */ /* 0x000ea80000300800 */
[----:B------:R-:W2:Y:S04]  /*92f40*/  LDL.LU R37, [R1+0x904] ;  /* 0x0009040001257983 */ /* 0x000ea80000300800 */
[----:B0-----:R-:W2:Y:S04]  /*92f50*/  LDL.LU R38, [R1+0x908] ;  /* 0x0009080001267983 */ /* 0x001ea80000300800 */
[----:B------:R-:W2:Y:S04]  /*92f60*/  LDL.LU R39, [R1+0x90c] ;  /* 0x00090c0001277983 */ /* 0x000ea80000300800 */
[----:B------:R-:W3:Y:S04]  /*92f70*/  LDL R42, [R1+0x68] ;  /* 0x00006800012a7983 */ /* 0x000ee80000100800 */
[----:B------:R-:W3:Y:S01]  /*92f80*/  LDL R43, [R1+0x6c] ;  /* 0x00006c00012b7983 */ /* 0x000ee20000100800 */
[----:B------:R-:W-:-:S02]  /*92f90*/  IMAD.MOV.U32 R48, RZ, RZ, R60 ;  /* 0x000000ffff307224 */ /* 0x000fc400078e003c */
[----:B------:R-:W-:Y:S02]  /*92fa0*/  IMAD.MOV.U32 R49, RZ, RZ, R3 ;  /* 0x000000ffff317224 */ /* 0x000fe400078e0003 */
[----:B------:R-:W-:Y:S02]  /*92fb0*/  IMAD.MOV.U32 R50, RZ, RZ, R2 ;  /* 0x000000ffff327224 */ /* 0x000fe400078e0002 */
[----:B------:R-:W-:Y:S02]  /*92fc0*/  IMAD.MOV.U32 R60, RZ, RZ, R24 ;  /* 0x000000ffff3c7224 */ /* 0x000fe400078e0018 */
[----:B------:R-:W-:Y:S02]  /*92fd0*/  IMAD.MOV.U32 R51, RZ, RZ, R0 ;  /* 0x000000ffff337224 */ /* 0x000fe400078e0000 */
[----:B------:R-:W-:Y:S02]  /*92fe0*/  IMAD.MOV.U32 R3, RZ, RZ, R25 ;  /* 0x000000ffff037224 */ /* 0x000fe400078e0019 */
[----:B------:R-:W-:Y:S01]  /*92ff0*/  IMAD.MOV.U32 R2, RZ, RZ, R26 ;  /* 0x000000ffff027224 */ /* 0x000fe200078e001a */
[----:B------:R-:W4:Y:S01]  /*93000*/  LDL.LU R24, [R1+0x8d0] ;  /* 0x0008d00001187983 */ /* 0x000f220000300800 */
[----:B------:R-:W-:-:S03]  /*93010*/  IMAD.MOV.U32 R0, RZ, RZ, R27 ;  /* 0x000000ffff007224 */ /* 0x000fc600078e001b */
[----:B------:R-:W4:Y:S01]  /*93020*/  LDL.LU R25, [R1+0x8d4] ;  /* 0x0008d40001197983 */ /* 0x000f220000300800 */
[----:B------:R-:W-:Y:S02]  /*93030*/  IMAD.MOV.U32 R26, RZ, RZ, R10 ;  /* 0x000000ffff1a7224 */ /* 0x000fe400078e000a */
[----:B------:R-:W-:Y:S01]  /*93040*/  IMAD.MOV.U32 R27, RZ, RZ, R11 ;  /* 0x000000ffff1b7224 */ /* 0x000fe200078e000b */
[----:B------:R-:W4:Y:S04]  /*93050*/  LDL.LU R10, [R1+0x5254] ;  /* 0x00525400010a7983 */ /* 0x000f280000300800 */
[----:B------:R-:W4:Y:S04]  /*93060*/  LDL.LU R11, [R1+0x5250] ;  /* 0x00525000010b7983 */ /* 0x000f280000300800 */
[----:B------:R-:W4:Y:S01]  /*93070*/  LDL.64 R54, [R1+0xf8] ;  /* 0x0000f80001367983 */ /* 0x000f220000100a00 */
[----:B------:R-:W-:-:S03]  /*93080*/  IMAD.MOV.U32 R13, RZ, RZ, R20 ;  /* 0x000000ffff0d7224 */ /* 0x000fc600078e0014 */
[----:B---3--:R2:W-:Y:S04]  /*93090*/  STL.64 [R1+0x51f8], R42 ;  /* 0x0051f82a01007387 */ /* 0x0085e80000100a00 */
[----:B------:R-:W-:Y:S04]  /*930a0*/  STL [R1+0x4c00], R0 ;  /* 0x004c000001007387 */ /* 0x000fe80000100800 */
[----:B------:R-:W-:Y:S04]  /*930b0*/  STL [R1+0x4bf8], R3 ;  /* 0x004bf80301007387 */ /* 0x000fe80000100800 */
[----:B------:R-:W-:Y:S04]  /*930c0*/  STL [R1+0x4bf4], R60 ;  /* 0x004bf43c01007387 */ /* 0x000fe80000100800 */
[----:B------:R-:W-:Y:S01]  /*930d0*/  STL [R1+0x4bf0], R2 ;  /* 0x004bf00201007387 */ /* 0x000fe20000100800 */
[----:B--2---:R-:W-:Y:S07]  /*930e0*/  HMMA.16816.F32.BF16 R40, R44, R22, R36 ;  /* 0x000000162c28723c */ /* 0x004fee0000041824 */
[----:B------:R-:W-:-:S02]  /*930f0*/  IMAD.MOV.U32 R37, RZ, RZ, R22 ;  /* 0x000000ffff257224 */ /* 0x000fc400078e0016 */
[----:B------:R-:W-:Y:S02]  /*93100*/  IMAD.MOV.U32 R36, RZ, RZ, R23 ;  /* 0x000000ffff247224 */ /* 0x000fe400078e0017 */
[----:B------:R-:W2:-:S12]  /*93110*/  LDL.LU.64 R22, [R1+0x5248] ;  /* 0x0052480001167983 */ /* 0x000e980000300a00 */
[----:B------:R4:W-:Y:S01]  /*93120*/  STL.64 [R1+0x978], R42 ;  /* 0x0009782a01007387 */ /* 0x0009e20000100a00 */
[----:B------:R-:W-:Y:S02]  /*93130*/  IMAD.MOV.U32 R12, RZ, RZ, R40 ;  /* 0x000000ffff0c7224 */ /* 0x000fe400078e0028 */
[----:B------:R-:W-:Y:S01]  /*93140*/  IMAD.MOV.U32 R8, RZ, RZ, R41 ;  /* 0x000000ffff087224 */ /* 0x000fe200078e0029 */
[----:B------:R-:W-:Y:S01]  /*93150*/  STL.64 [R1+0x5230], R36 ;  /* 0x0052302401007387 */ /* 0x000fe20000100a00 */
[C---:B----4-:R-:W-:Y:S03]  /*93160*/  HMMA.16816.F32.BF16 R40, R44.reuse, R58, R48 ;  /* 0x0000003a2c28723c */ /* 0x050fe60000041830 */
[----:B------:R0:W-:Y:S03]  /*93170*/  STL.64 [R1+0x5228], R12 ;  /* 0x0052280c01007387 */ /* 0x0001e60000100a00 */
[----:B0-----:R-:W-:Y:S01]  /*93180*/  HMMA.16816.F32.BF16 R12, R44, R30, R32 ;  /* 0x0000001e2c0c723c */ /* 0x001fe20000041820 */
[----:B------:R-:W-:Y:S04]  /*93190*/  STL.64 [R1+0x5100], R10 ;  /* 0x0051000a01007387 */ /* 0x000fe80000100a00 */
[----:B------:R0:W-:Y:S04]  /*931a0*/  STL.64 [R1+0x50f8], R8 ;  /* 0x0050f80801007387 */ /* 0x0001e80000100a00 */
[----:B------:R-:W-:Y:S09]  /*931b0*/  STL.64 [R1+0x51d8], R18 ;  /* 0x0051d81201007387 */ /* 0x000ff20000100a00 */
[----:B------:R-:W-:Y:S01]  /*931c0*/  MOV R17, R42 ;  /* 0x0000002a00117202 */ /* 0x000fe20000000f00 */
[----:B------:R-:W-:-:S02]  /*931d0*/  IMAD.MOV.U32 R16, RZ, RZ, R43 ;  /* 0x000000ffff107224 */ /* 0x000fc400078e002b */
[----:B------:R-:W-:Y:S02]  /*931e0*/  IMAD.MOV.U32 R21, RZ, RZ, R40 ;  /* 0x000000ffff157224 */ /* 0x000fe400078e0028 */
[----:B------:R-:W-:Y:S01]  /*931f0*/  IMAD.MOV.U32 R20, RZ, RZ, R41 ;  /* 0x000000ffff147224 */ /* 0x000fe200078e0029 */
[----:B------:R-:W-:Y:S01]  /*93200*/  STL.64 [R1+0x51d0], R16 ;  /* 0x0051d01001007387 */ /* 0x000fe20000100a00 */
[----:B------:R-:W-:Y:S02]  /*93210*/  IMAD.MOV.U32 R3, RZ, RZ, R12 ;  /* 0x000000ffff037224 */ /* 0x000fe400078e000c */
[----:B------:R-:W-:Y:S02]  /*93220*/  IMAD.MOV.U32 R60, RZ, RZ, R13 ;  /* 0x000000ffff3c7224 */ /* 0x000fe400078e000d */
[----:B------:R-:W-:Y:S02]  /*93230*/  IMAD.MOV.U32 R2, RZ, RZ, R14 ;  /* 0x000000ffff027224 */ /* 0x000fe400078e000e */
[----:B0-----:R-:W-:-:S02]  /*93240*/  IMAD.MOV.U32 R9, RZ, RZ, R30 ;  /* 0x000000ffff097224 */ /* 0x001fc400078e001e */
[----:B------:R-:W-:Y:S02]  /*93250*/  IMAD.MOV.U32 R8, RZ, RZ, R31 ;  /* 0x000000ffff087224 */ /* 0x000fe400078e001f */
[----:B------:R-:W-:Y:S01]  /*93260*/  IMAD.MOV.U32 R5, RZ, RZ, R55 ;  /* 0x000000ffff057224 */ /* 0x000fe200078e0037 */
[----:B--2---:R-:W-:Y:S04]  /*93270*/  STL.64 [R1+0x51c8], R22 ;  /* 0x0051c81601007387 */ /* 0x004fe80000100a00 */
[----:B------:R-:W-:Y:S04]  /*93280*/  STL.64 [R1+0x51c0], R20 ;  /* 0x0051c01401007387 */ /* 0x000fe80000100a00 */
[----:B------:R0:W-:Y:S02]  /*93290*/  STL [R1+0x90c], R15 ;  /* 0x00090c0f01007387 */ /* 0x0001e40000100800 */
[C---:B0-----:R-:W-:Y:S02]  /*932a0*/  HMMA.16816.F32.BF16 R12, R44.reuse, R54, R24 ;  /* 0x000000362c0c723c */ /* 0x041fe40000041818 */
[----:B------:R0:W-:Y:S04]  /*932b0*/  STL.64 [R1+0x5240], R8 ;  /* 0x0052400801007387 */ /* 0x0001e80000100a00 */
[----:B------:R-:W-:Y:S04]  /*932c0*/  STL [R1+0x4d94], R2 ;  /* 0x004d940201007387 */ /* 0x000fe80000100800 */
[----:B------:R-:W-:Y:S04]  /*932d0*/  STL [R1+0x4d90], R60 ;  /* 0x004d903c01007387 */ /* 0x000fe80000100800 */
[----:B------:R-:W-:Y:S09]  /*932e0*/  STL [R1+0x4c04], R3 ;  /* 0x004c040301007387 */ /* 0x000ff20000100800 */
[----:B------:R-:W-:Y:S04]  /*932f0*/  STL.64 [R1+0x8f0], R12 ;  /* 0x0008f00c01007387 */ /* 0x000fe80000100a00 */
[----:B------:R-:W-:Y:S04]  /*93300*/  STL.64 [R1+0x5208], R6 ;  /* 0x0052080601007387 */ /* 0x000fe80000100a00 */
[----:B------:R-:W-:Y:S04]  /*93310*/  STL [R1+0x5200], R5 ;  /* 0x0052000501007387 */ /* 0x000fe80000100800 */
        /* <DEDUP_REMOVED lines=8> */
[----:B------:R-:W3:Y:S04]  /*933a0*/  LDL.LU R32, [R1+0x8c0] ;  /* 0x0008c00001207983 */ /* 0x000ee80000300800 */
[----:B------:R-:W3:Y:S04]  /*933b0*/  LDL.LU R33, [R1+0x8c4] ;  /* 0x0008c40001217983 */ /* 0x000ee80000300800 */
[----:B------:R-:W3:Y:S04]  /*933c0*/  LDL.LU R34, [R1+0x8c8] ;  /* 0x0008c80001227983 */ /* 0x000ee80000300800 */
[----:B------:R-:W3:Y:S04]  /*933d0*/  LDL.LU R35, [R1+0x8cc] ;  /* 0x0008cc0001237983 */ /* 0x000ee80000300800 */
[----:B------:R-:W3:Y:S04]  /*933e0*/  LDL.64 R30, [R1+0xe8] ;  /* 0x0000e800011e7983 */ /* 0x000ee80000100a00 */
[----:B--2---:R-:W-:Y:S04]  /*933f0*/  STL.64 [R1+0x5220], R50 ;  /* 0x0052203201007387 */ /* 0x004fe80000100a00 */
[----:B------:R-:W2:Y:S04]  /*93400*/  LDL.64 R22, [R1+0x88] ;  /* 0x0000880001167983 */ /* 0x000ea80000100a00 */
[----:B--2---:R1:W-:Y:S04]  /*93410*/  STL.64 [R1+0x5238], R22 ;  /* 0x0052381601007387 */ /* 0x0043e80000100a00 */
[----:B------:R-:W2:Y:S04]  /*93420*/  LDL.LU R16, [R1+0x850] ;  /* 0x0008500001107983 */ /* 0x000ea80000300800 */
[----:B------:R-:W2:Y:S04]  /*93430*/  LDL.LU R17, [R1+0x854] ;  /* 0x0008540001117983 */ /* 0x000ea80000300800 */
[----:B------:R-:W2:Y:S04]  /*93440*/  LDL.LU R18, [R1+0x858] ;  /* 0x0008580001127983 */ /* 0x000ea80000300800 */
[----:B------:R-:W2:Y:S04]  /*93450*/  LDL.LU R19, [R1+0x85c] ;  /* 0x00085c0001137983 */ /* 0x000ea80000300800 */
[----:B------:R-:W4:Y:S04]  /*93460*/  LDL R42, [R1+0x98] ;  /* 0x00009800012a7983 */ /* 0x000f280000100800 */
[----:B------:R-:W4:Y:S04]  /*93470*/  LDL R43, [R1+0x9c] ;  /* 0x00009c00012b7983 */ /* 0x000f280000100800 */
[----:B0-----:R-:W2:Y:S04]  /*93480*/  LDL.LU R8, [R1+0x8b0] ;  /* 0x0008b00001087983 */ /* 0x001ea80000300800 */
[----:B------:R-:W2:Y:S04]  /*93490*/  LDL.LU R9, [R1+0x8b4] ;  /* 0x0008b40001097983 */ /* 0x000ea80000300800 */
[----:B------:R-:W2:Y:S04]  /*934a0*/  LDL.LU R10, [R1+0x8b8] ;  /* 0x0008b800010a7983 */ /* 0x000ea80000300800 */
[----:B------:R-:W2:Y:S04]  /*934b0*/  LDL.LU R11, [R1+0x8bc] ;  /* 0x0008bc00010b7983 */ /* 0x000ea80000300800 */
[----:B-1----:R-:W2:Y:S01]  /*934c0*/  LDL.64 R22, [R1+0xd8] ;  /* 0x0000d80001167983 */ /* 0x002ea20000100a00 */
[----:B---3--:R-:W-:Y:S03]  /*934d0*/  HMMA.16816.F32.BF16 R32, R44, R30, R32 ;  /* 0x0000001e2c20723c */ /* 0x008fe60000041820 */
[----:B------:R-:W3:Y:S04]  /*934e0*/  LDL.LU R24, [R1+0x890] ;  /* 0x0008900001187983 */ /* 0x000ee80000300800 */
[----:B------:R-:W3:Y:S04]  /*934f0*/  LDL.LU R25, [R1+0x894] ;  /* 0x0008940001197983 */ /* 0x000ee80000300800 */
[----:B------:R-:W3:Y:S04]  /*93500*/  LDL.LU R26, [R1+0x898] ;  /* 0x00089800011a7983 */ /* 0x000ee80000300800 */
[----:B------:R-:W3:Y:S04]  /*93510*/  LDL.LU R27, [R1+0x89c] ;  /* 0x00089c00011b7983 */ /* 0x000ee80000300800 */
[----:B------:R-:W4:Y:S04]  /*93520*/  LDL.LU R36, [R1+0x8a0] ;  /* 0x0008a00001247983 */ /* 0x000f280000300800 */
[----:B------:R-:W4:Y:S04]  /*93530*/  LDL.LU R37, [R1+0x8a4] ;  /* 0x0008a40001257983 */ /* 0x000f280000300800 */
[----:B------:R-:W4:Y:S01]  /*93540*/  LDL.LU R38, [R1+0x8a8] ;  /* 0x0008a80001267983 */ /* 0x000f220000300800 */
[----:B------:R-:W-:-:S02]  /*93550*/  IMAD.MOV.U32 R60, RZ, RZ, R54 ;  /* 0x000000ffff3c7224 */ /* 0x000fc400078e0036 */
[----:B------:R-:W-:Y:S02]  /*93560*/  IMAD.MOV.U32 R0, RZ, RZ, R14 ;  /* 0x000000ffff007224 */ /* 0x000fe400078e000e */
[----:B------:R-:W-:Y:S01]  /*93570*/  IMAD.MOV.U32 R61, RZ, RZ, R15 ;  /* 0x000000ffff3d7224 */ /* 0x000fe200078e000f */
[----:B------:R-:W4:Y:S04]  /*93580*/  LDL.LU R39, [R1+0x8ac] ;  /* 0x0008ac0001277983 */ /* 0x000f280000300800 */
[----:B------:R-:W4:Y:S04]  /*93590*/  LDL.64 R14, [R1+0xc8] ;  /* 0x0000c800010e7983 */ /* 0x000f280000100a00 */
[----:B------:R-:W3:Y:S04]  /*935a0*/  LDL.64 R54, [R1+0xb8] ;  /* 0x0000b80001367983 */ /* 0x000ee80000100a00 */
[----:B------:R-:W3:Y:S04]  /*935b0*/  LDL.LU R4, [R1+0x870] ;  /* 0x0008700001047983 */ /* 0x000ee80000300800 */
[----:B------:R-:W3:Y:S04]  /*935c0*/  LDL.LU R5, [R1+0x874] ;  /* 0x0008740001057983 */ /* 0x000ee80000300800 */
[----:B------:R-:W3:Y:S04]  /*935d0*/  LDL.LU R6, [R1+0x878] ;  /* 0x0008780001067983 */ /* 0x000ee80000300800 */
[----:B------:R-:W3:Y:S04]  /*935e0*/  LDL.LU R7, [R1+0x87c] ;  /* 0x00087c0001077983 */ /* 0x000ee80000300800 */
[----:B------:R-:W3:Y:S04]  /*935f0*/  LDL R58, [R1+0xa8] ;  /* 0x0000a800013a7983 */ /* 0x000ee80000100800 */
[----:B------:R-:W3:Y:S04]  /*93600*/  LDL R59, [R1+0xac] ;  /* 0x0000ac00013b7983 */ /* 0x000ee80000100800 */
[----:B------:R-:W3:Y:S04]  /*93610*/  LDL.LU R48, [R1+0x880] ;  /* 0x0008800001307983 */ /* 0x000ee80000300800 */
[----:B------:R-:W3:Y:S04]  /*93620*/  LDL.LU R49, [R1+0x884] ;  /* 0x0008840001317983 */ /* 0x000ee80000300800 */
[----:B------:R-:W3:Y:S04]  /*93630*/  LDL.LU R50, [R1+0x888] ;  /* 0x0008880001327983 */ /* 0x000ee80000300800 */
[----:B------:R-:W3:Y:S04]  /*93640*/  LDL.LU R51, [R1+0x88c] ;  /* 0x00088c0001337983 */ /* 0x000ee80000300800 */
[----:B------:R-:W-:Y:S04]  /*93650*/  STL [R1+0x4d9c], R61 ;  /* 0x004d9c3d01007387 */ /* 0x000fe80000100800 */
[----:B------:R0:W-:Y:S04]  /*93660*/  STL [R1+0x4d98], R0 ;  /* 0x004d980001007387 */ /* 0x0001e80000100800 */
[----:B------:R1:W-:Y:S04]  /*93670*/  STL.64 [R1+0x8e0], R32 ;  /* 0x0008e02001007387 */ /* 0x0003e80000100a00 */
[----:B------:R1:W-:Y:S01]  /*93680*/  STL.64 [R1+0x8e8], R34 ;  /* 0x0008e82201007387 */ /* 0x0003e20000100a00 */
[----:B------:R-:W-:-:S02]  /*93690*/  IMAD.MOV.U32 R2, RZ, RZ, R30 ;  /* 0x000000ffff027224 */ /* 0x000fc400078e001e */
[----:B0-----:R-:W-:Y:S01]  /*936a0*/  IMAD.MOV.U32 R0, RZ, RZ, R31 ;  /* 0x000000ffff007224 */ /* 0x001fe200078e001f */
[----:B-1----:R-:W3:Y:S04]  /*936b0*/  LDL.LU R32, [R1+0x830] ;  /* 0x0008300001207983 */ /* 0x002ee80000300800 */
[----:B------:R-:W3:Y:S04]  /*936c0*/  LDL.LU R33, [R1+0x834] ;  /* 0x0008340001217983 */ /* 0x000ee80000300800 */
[----:B------:R-:W3:Y:S04]  /*936d0*/  LDL.LU R34, [R1+0x838] ;  /* 0x0008380001227983 */ /* 0x000ee80000300800 */
[----:B------:R-:W3:Y:S04]  /*936e0*/  LDL.LU R35, [R1+0x83c] ;  /* 0x00083c0001237983 */ /* 0x000ee80000300800 */
[----:B------:R-:W3:Y:S01]  /*936f0*/  LDL.64 R30, [R1+0x58] ;  /* 0x00005800011e7983 */ /* 0x000ee20000100a00 */
[----:B--2---:R-:W-:-:S15]  /*93700*/  HMMA.16816.F32.BF16 R8, R44, R22, R8 ;  /* 0x000000162c08723c */ /* 0x004fde0000041808 */
[----:B------:R-:W-:-:S08]  /*93710*/  NOP ;  /* 0x0000000000007918 */ /* 0x000fd00000000000 */
[----:B------:R0:W-:Y:S04]  /*93720*/  STL.64 [R1+0x8d0], R8 ;  /* 0x0008d00801007387 */ /* 0x0001e80000100a00 */
[----:B------:R1:W-:Y:S04]  /*93730*/  STL.64 [R1+0x8d8], R10 ;  /* 0x0008d80a01007387 */ /* 0x0003e80000100a00 */
[----:B0-----:R-:W2:Y:S01]  /*93740*/  LDL.LU.64 R8, [R1+0x5240] ;  /* 0x0052400001087983 */ /* 0x001ea20000300a00 */
[C---:B----4-:R-:W-:Y:S06]  /*93750*/  HMMA.16816.F32.BF16 R36, R44.reuse, R14, R36 ;  /* 0x0000000e2c24723c */ /* 0x050fec0000041824 */
[----:B---3--:R-:W-:Y:S01]  /*93760*/  HMMA.16816.F32.BF16 R24, R44, R54, R24 ;  /* 0x000000362c18723c */ /* 0x008fe20000041818 */
[----:B-1----:R-:W-:-:S02]  /*93770*/  IMAD.MOV.U32 R11, RZ, RZ, R22 ;  /* 0x000000ffff0b7224 */ /* 0x002fc400078e0016 */
[----:B------:R-:W-:Y:S02]  /*93780*/  IMAD.MOV.U32 R10, RZ, RZ, R23 ;  /* 0x000000ffff0a7224 */ /* 0x000fe400078e0017 */
[----:B------:R-:W3:Y:S04]  /*93790*/  LDL.LU.64 R22, [R1+0x5238] ;  /* 0x0052380001167983 */ /* 0x000ee80000300a00 */
[----:B------:R-:W-:Y:S01]  /*937a0*/  STL.64 [R1+0x51e8], R10 ;  /* 0x0051e80a01007387 */ /* 0x000fe20000100a00 */
[C---:B------:R-:W-:Y:S06]  /*937b0*/  HMMA.16816.F32.BF16 R56, R44.reuse, R58, R48 ;  /* 0x0000003a2c38723c */ /* 0x040fec0000041830 */
[----:B------:R-:W-:Y:S01]  /*937c0*/  HMMA.16816.F32.BF16 R40, R44, R42, R4 ;  /* 0x0000002a2c28723c */ /* 0x000fe20000041804 */
[----:B--2---:R0:W-:Y:S04]  /*937d0*/  STL.64 [R1+0x51e0], R8 ;  /* 0x0051e00801007387 */ /* 0x0041e80000100a00 */
[----:B0-----:R-:W2:Y:S04]  /*937e0*/  LDL.LU R8, [R1+0x860] ;  /* 0x0008600001087983 */ /* 0x001ea80000300800 */
[----:B------:R-:W2:Y:S04]  /*937f0*/  LDL.LU R9, [R1+0x864] ;  /* 0x0008640001097983 */ /* 0x000ea80000300800 */
[----:B------:R-:W2:Y:S04]  /*93800*/  LDL.LU R10, [R1+0x868] ;  /* 0x00086800010a7983 */ /* 0x000ea80000300800 */
[----:B------:R-:W2:Y:S04]  /*93810*/  LDL.LU R11, [R1+0x86c] ;  /* 0x00086c00010b7983 */ /* 0x000ea80000300800 */
[----:B------:R0:W-:Y:S04]  /*93820*/  STL.64 [R1+0x8c0], R36 ;  /* 0x0008c02401007387 */ /* 0x0001e80000100a00 */
[----:B------:R1:W-:Y:S04]  /*93830*/  STL.64 [R1+0x8c8], R38 ;  /* 0x0008c82601007387 */ /* 0x0003e80000100a00 */
[----:B0-----:R-:W4:Y:S04]  /*93840*/  LDL.LU.64 R36, [R1+0x5230] ;  /* 0x0052300001247983 */ /* 0x001f280000300a00 */
[----:B------:R-:W4:Y:S04]  /*93850*/  LDL.LU.64 R12, [R1+0x5228] ;  /* 0x00522800010c7983 */ /* 0x000f280000300a00 */
[----:B------:R0:W-:Y:S04]  /*93860*/  STL.64 [R1+0x8b0], R24 ;  /* 0x0008b01801007387 */ /* 0x0001e80000100a00 */
[----:B------:R3:W-:Y:S01]  /*93870*/  STL.64 [R1+0x8b8], R26 ;  /* 0x0008b81a01007387 */ /* 0x0007e20000100a00 */
[----:B-1----:R-:W-:-:S02]  /*93880*/  IMAD.MOV.U32 R39, RZ, RZ, R14 ;  /* 0x000000ffff277224 */ /* 0x002fc400078e000e */
[----:B------:R-:W-:Y:S02]  /*93890*/  IMAD.MOV.U32 R38, RZ, RZ, R15 ;  /* 0x000000ffff267224 */ /* 0x000fe400078e000f */
[----:B------:R-:W-:Y:S01]  /*938a0*/  IMAD.MOV.U32 R14, RZ, RZ, R54 ;  /* 0x000000ffff0e7224 */ /* 0x000fe200078e0036 */
[----:B------:R-:W-:Y:S01]  /*938b0*/  MOV R15, R55 ;  /* 0x00000037000f7202 */ /* 0x000fe20000000f00 */
[----:B0-----:R-:W4:Y:S04]  /*938c0*/  LDL.LU R24, [R1+0x820] ;  /* 0x0008200001187983 */ /* 0x001f280000300800 */
[----:B------:R-:W4:Y:S04]  /*938d0*/  LDL.LU R25, [R1+0x824] ;  /* 0x0008240001197983 */ /* 0x000f280000300800 */
[----:B---3--:R-:W4:Y:S04]  /*938e0*/  LDL.LU R26, [R1+0x828] ;  /* 0x00082800011a7983 */ /* 0x008f280000300800 */
[----:B------:R-:W4:Y:S04]  /*938f0*/  LDL.LU R27, [R1+0x82c] ;  /* 0x00082c00011b7983 */ /* 0x000f280000300800 */
[----:B------:R-:W4:Y:S04]  /*93900*/  LDL.64 R54, [R1+0x48] ;  /* 0x0000480001367983 */ /* 0x000f280000100a00 */
[----:B------:R-:W3:Y:S04]  /*93910*/  LDL.LU.64 R50, [R1+0x5220] ;  /* 0x0052200001327983 */ /* 0x000ee80000300a00 */
[----:B------:R-:W-:Y:S04]  /*93920*/  STL.64 [R1+0x8a0], R56 ;  /* 0x0008a03801007387 */ /* 0x000fe80000100a00 */
[----:B------:R0:W-:Y:S04]  /*93930*/  STL.64 [R1+0x8a8], R58 ;  /* 0x0008a83a01007387 */ /* 0x0001e80000100a00 */
[----:B0-----:R-:W4:Y:S04]  /*93940*/  LDL.LU.64 R58, [R1+0x5218] ;  /* 0x00521800013a7983 */ /* 0x001f280000300a00 */
[----:B------:R-:W4:Y:S04]  /*93950*/  LDL.LU.64 R56, [R1+0x5210] ;  /* 0x0052100001387983 */ /* 0x000f280000300a00 */
[----:B------:R-:W4:Y:S04]  /*93960*/  LDL.LU.64 R6, [R1+0x5208] ;  /* 0x0052080001067983 */ /* 0x000f280000300a00 */
[----:B------:R-:W4:Y:S04]  /*93970*/  LDL.LU R5, [R1+0x5200] ;  /* 0x0052000001057983 */ /* 0x000f280000300800 */
[----:B------:R-:W-:Y:S04]  /*93980*/  STL.64 [R1+0x890], R40 ;  /* 0x0008902801007387 */ /* 0x000fe80000100a00 */
[----:B------:R0:W-:Y:S04]  /*93990*/  STL.64 [R1+0x898], R42 ;  /* 0x0008982a01007387 */ /* 0x0001e80000100a00 */
[----:B0-----:R-:W4:Y:S01]  /*939a0*/  LDL.LU.64 R42, [R1+0x51f8] ;  /* 0x0051f800012a7983 */ /* 0x001f220000300a00 */
[----:B------:R-:W-:-:S02]  /*939b0*/  IMAD.MOV.U32 R41, RZ, RZ, R22 ;  /* 0x000000ffff297224 */ /* 0x000fc400078e0016 */
[----:B------:R-:W-:Y:S02]  /*939c0*/  IMAD.MOV.U32 R40, RZ, RZ, R23 ;  /* 0x000000ffff287224 */ /* 0x000fe400078e0017 */
[----:B------:R-:W-:Y:S02]  /*939d0*/  IMAD.MOV.U32 R3, RZ, RZ, R31 ;  /* 0x000000ffff037224 */ /* 0x000fe400078e001f */
[----:B------:R-:W-:Y:S01]  /*939e0*/  IMAD.MOV.U32 R4, RZ, RZ, R30 ;  /* 0x000000ffff047224 */ /* 0x000fe200078e001e */
[C---:B--2---:R-:W-:Y:S06]  /*939f0*/  HMMA.16816.F32.BF16 R8, R44.reuse, R22, R8 ;  /* 0x000000162c08723c */ /* 0x044fec0000041808 */
[----:B---3--:R-:W-:-:S15]  /*93a00*/  HMMA.16816.F32.BF16 R20, R44, R50, R16 ;  /* 0x000000322c14723c */ /* 0x008fde0000041810 */
[----:B------:R-:W-:-:S02]  /*93a10*/  NOP ;  /* 0x0000000000007918 */ /* 0x000fc40000000000 */
[----:B------:R0:W-:Y:S04]  /*93a20*/  STL.64 [R1+0x880], R8 ;  /* 0x0008800801007387 */ /* 0x0001e80000100a00 */
[----:B------:R-:W-:Y:S04]  /*93a30*/  STL.64 [R1+0x888], R10 ;  /* 0x0008880a01007387 */ /* 0x000fe80000100a00 */
[----:B------:R-:W-:Y:S04]  /*93a40*/  STL [R1+0x5054], R40 ;  /* 0x0050542801007387 */ /* 0x000fe80000100800 */
[----:B------:R-:W-:Y:S04]  /*93a50*/  STL [R1+0x5050], R41 ;  /* 0x0050502901007387 */ /* 0x000fe80000100800 */
[----:B0-----:R-:W2:Y:S04]  /*93a60*/  LDL.LU R8, [R1+0x810] ;  /* 0x0008100001087983 */ /* 0x001ea80000300800 */
[----:B------:R-:W-:Y:S04]  /*93a70*/  STL.64 [R1+0x870], R20 ;  /* 0x0008701401007387 */ /* 0x000fe80000100a00 */
[----:B------:R0:W-:Y:S01]  /*93a80*/  STL.64 [R1+0x878], R22 ;  /* 0x0008781601007387 */ /* 0x0001e20000100a00 */
[C---:B----4-:R-:W-:Y:S06]  /*93a90*/  HMMA.16816.F32.BF16 R16, R44.reuse, R42, R56 ;  /* 0x0000002a2c10723c */ /* 0x050fec0000041838 */
[C---:B0-----:R-:W-:Y:S06]  /*93aa0*/  HMMA.16816.F32.BF16 R20, R44.reuse, R30, R32 ;  /* 0x0000001e2c14723c */ /* 0x041fec0000041820 */
[----:B------:R-:W-:Y:S11]  /*93ab0*/  HMMA.16816.F32.BF16 R24, R44, R54, R24 ;  /* 0x000000362c18723c */ /* 0x000ff60000041818 */
[----:B------:R-:W-:Y:S04]  /*93ac0*/  STL.64 [R1+0x860], R16 ;  /* 0x0008601001007387 */ /* 0x000fe80000100a00 */
[----:B------:R0:W-:Y:S04]  /*93ad0*/  STL.64 [R1+0x868], R18 ;  /* 0x0008681201007387 */ /* 0x0001e80000100a00 */
[----:B------:R-:W2:Y:S04]  /*93ae0*/  LDL.LU R9, [R1+0x814] ;  /* 0x0008140001097983 */ /* 0x000ea80000300800 */
[----:B------:R-:W2:Y:S04]  /*93af0*/  LDL.LU R10, [R1+0x818] ;  /* 0x00081800010a7983 */ /* 0x000ea80000300800 */
[----:B------:R-:W2:Y:S04]  /*93b00*/  LDL.LU R11, [R1+0x81c] ;  /* 0x00081c00010b7983 */ /* 0x000ea80000300800 */
[----:B0-----:R-:W2:Y:S04]  /*93b10*/  LDL.64 R18, [R1+0x38] ;  /* 0x0000380001127983 */ /* 0x001ea80000100a00 */
[----:B------:R0:W-:Y:S04]  /*93b20*/  STL.64 [R1+0x5028], R42 ;  /* 0x0050282a01007387 */ /* 0x0001e80000100a00 */
[----:B------:R-:W-:Y:S04]  /*93b30*/  STL.64 [R1+0x850], R20 ;  /* 0x0008501401007387 */ /* 0x000fe80000100a00 */
[----:B------:R1:W-:Y:S04]  /*93b40*/  STL.64 [R1+0x858], R22 ;  /* 0x0008581601007387 */ /* 0x0003e80000100a00 */
[----:B------:R-:W3:Y:S04]  /*93b50*/  LDL.LU R40, [R1+0x800] ;  /* 0x0008000001287983 */ /* 0x000ee80000300800 */
[----:B------:R-:W3:Y:S04]  /*93b60*/  LDL.LU R41, [R1+0x804] ;  /* 0x0008040001297983 */ /* 0x000ee80000300800 */
[----:B0-----:R-:W3:Y:S04]  /*93b70*/  LDL.LU R42, [R1+0x808] ;  /* 0x00080800012a7983 */ /* 0x001ee80000300800 */
[----:B------:R-:W3:Y:S04]  /*93b80*/  LDL.LU R43, [R1+0x80c] ;  /* 0x00080c00012b7983 */ /* 0x000ee80000300800 */
[----:B-1----:R-:W3:Y:S04]  /*93b90*/  LDL.64 R22, [R1+0x28] ;  /* 0x0000280001167983 */ /* 0x002ee80000100a00 */
[----:B------:R-:W4:Y:S04]  /*93ba0*/  LDL.LU R48, [R1+0x7f0] ;  /* 0x0007f00001307983 */ /* 0x000f280000300800 */
[----:B------:R-:W4:Y:S04]  /*93bb0*/  LDL.LU R49, [R1+0x7f4] ;  /* 0x0007f40001317983 */ /* 0x000f280000300800 */
[----:B------:R-:W4:Y:S04]  /*93bc0*/  LDL.LU R50, [R1+0x7f8] ;  /* 0x0007f80001327983 */ /* 0x000f280000300800 */
[----:B------:R-:W4:Y:S04]  /*93bd0*/  LDL.LU R51, [R1+0x7fc] ;  /* 0x0007fc0001337983 */ /* 0x000f280000300800 */
[----:B------:R-:W4:Y:S04]  /*93be0*/  LDL.64 R58, [R1+0x18] ;  /* 0x00001800013a7983 */ /* 0x000f280000100a00 */
[----:B------:R-:W-:Y:S04]  /*93bf0*/  STL [R1+0x504c], R3 ;  /* 0x00504c0301007387 */ /* 0x000fe80000100800 */
[----:B------:R-:W-:Y:S04]  /*93c00*/  STL [R1+0x5048], R4 ;  /* 0x0050480401007387 */ /* 0x000fe80000100800 */
[----:B------:R-:W4:Y:S04]  /*93c10*/  LDL.LU R32, [R1+0x7e0] ;  /* 0x0007e00001207983 */ /* 0x000f280000300800 */
[----:B------:R-:W-:Y:S04]  /*93c20*/  STL.64 [R1+0x840], R24 ;  /* 0x0008401801007387 */ /* 0x000fe80000100a00 */
[----:B------:R0:W-:Y:S04]  /*93c30*/  STL.64 [R1+0x848], R26 ;  /* 0x0008481a01007387 */ /* 0x0001e80000100a00 */
[----:B------:R-:W4:Y:S04]  /*93c40*/  LDL.LU R33, [R1+0x7e4] ;  /* 0x0007e40001217983 */ /* 0x000f280000300800 */
[----:B------:R-:W4:Y:S04]  /*93c50*/  LDL.LU R34, [R1+0x7e8] ;  /* 0x0007e80001227983 */ /* 0x000f280000300800 */
[----:B------:R-:W4:Y:S01]  /*93c60*/  LDL.LU R35, [R1+0x7ec] ;  /* 0x0007ec0001237983 */ /* 0x000f220000300800 */
[----:B------:R-:W-:-:S02]  /*93c70*/  IMAD.MOV.U32 R61, RZ, RZ, R55 ;  /* 0x000000ffff3d7224 */ /* 0x000fc400078e0037 */
[----:B------:R-:W-:Y:S01]  /*93c80*/  IMAD.MOV.U32 R30, RZ, RZ, R6 ;  /* 0x000000ffff1e7224 */ /* 0x000fe200078e0006 */
[----:B0-----:R-:W4:Y:S04]  /*93c90*/  LDL.64 R26, [R1+0x8] ;  /* 0x00000800011a7983 */ /* 0x001f280000100a00 */
        /* <DEDUP_REMOVED lines=8> */
[----:B------:R-:W4:Y:S04]  /*93d20*/  LDL.LU R7, [R1+0x51f0] ;  /* 0x0051f00001077983 */ /* 0x000f280000300800 */
[----:B------:R-:W-:Y:S01]  /*93d30*/  STL [R1+0x5058], R61 ;  /* 0x0050583d01007387 */ /* 0x000fe20000100800 */
[----:B--2---:R-:W-:Y:S06]  /*93d40*/  HMMA.16816.F32.BF16 R8, R44, R18, R8 ;  /* 0x000000122c08723c */ /* 0x004fec0000041808 */
[----:B------:R-:W-:-:S02]  /*93d50*/  IMAD.MOV.U32 R4, RZ, RZ, R19 ;  /* 0x000000ffff047224 */ /* 0x000fc400078e0013 */
[----:B------:R-:W-:Y:S01]  /*93d60*/  IMAD.MOV.U32 R3, RZ, RZ, R18 ;  /* 0x000000ffff037224 */ /* 0x000fe200078e0012 */
[C---:B---3--:R-:W-:Y:S06]  /*93d70*/  HMMA.16816.F32.BF16 R40, R44.reuse, R22, R40 ;  /* 0x000000162c28723c */ /* 0x048fec0000041828 */
[----:B----4-:R-:W-:Y:S08]  /*93d80*/  HMMA.16816.F32.BF16 R48, R44, R58, R48 ;  /* 0x0000003a2c30723c */ /* 0x010ff00000041830 */
[----:B------:R-:W-:Y:S04]  /*93d90*/  STL.64 [R1+0x830], R8 ;  /* 0x0008300801007387 */ /* 0x000fe80000100a00 */
[----:B------:R0:W-:Y:S04]  /*93da0*/  STL.64 [R1+0x838], R10 ;  /* 0x0008380a01007387 */ /* 0x0001e80000100a00 */
[----:B0-----:R-:W2:Y:S04]  /*93db0*/  LDL.LU.64 R10, [R1+0x51e8] ;  /* 0x0051e800010a7983 */ /* 0x001ea80000300a00 */
[----:B------:R-:W3:Y:S04]  /*93dc0*/  LDL.LU.64 R8, [R1+0x51e0] ;  /* 0x0051e00001087983 */ /* 0x000ee80000300a00 */
[----:B------:R-:W4:Y:S04]  /*93dd0*/  LDL.LU.64 R18, [R1+0x51d8] ;  /* 0x0051d80001127983 */ /* 0x000f280000300a00 */
[----:B------:R-:W3:Y:S04]  /*93de0*/  LDL.LU.64 R16, [R1+0x51d0] ;  /* 0x0051d00001107983 */ /* 0x000ee80000300a00 */
[----:B------:R-:W-:Y:S04]  /*93df0*/  STL.64 [R1+0x50f0], R6 ;  /* 0x0050f00601007387 */ /* 0x000fe80000100a00 */
[----:B------:R0:W-:Y:S04]  /*93e00*/  STL.64 [R1+0x50e8], R4 ;  /* 0x0050e80401007387 */ /* 0x0001e80000100a00 */
[----:B0-----:R-:W2:Y:S04]  /*93e10*/  LDL.LU R4, [R1+0x780] ;  /* 0x0007800001047983 */ /* 0x001ea80000300800 */
[----:B------:R-:W2:Y:S04]  /*93e20*/  LDL.LU R5, [R1+0x784] ;  /* 0x0007840001057983 */ /* 0x000ea80000300800 */
[----:B------:R-:W2:Y:S04]  /*93e30*/  LDL.LU R6, [R1+0x788] ;  /* 0x0007880001067983 */ /* 0x000ea80000300800 */
[----:B------:R-:W2:Y:S04]  /*93e40*/  LDL.LU R7, [R1+0x78c] ;  /* 0x00078c0001077983 */ /* 0x000ea80000300800 */
[----:B------:R-:W-:Y:S04]  /*93e50*/  STL [R1+0x505c], R3 ;  /* 0x00505c0301007387 */ /* 0x000fe80000100800 */
[----:B------:R-:W-:Y:S04]  /*93e60*/  STL.64 [R1+0x820], R40 ;  /* 0x0008202801007387 */ /* 0x000fe80000100a00 */
[----:B------:R0:W-:Y:S02]  /*93e70*/  STL.64 [R1+0x828], R42 ;  /* 0x0008282a01007387 */ /* 0x0001e40000100a00 */
[----:B0-----:R-:W-:-:S02]  /*93e80*/  IMAD.MOV.U32 R43, RZ, RZ, R22 ;  /* 0x000000ffff2b7224 */ /* 0x001fc400078e0016 */
[----:B------:R-:W-:Y:S02]  /*93e90*/  IMAD.MOV.U32 R42, RZ, RZ, R23 ;  /* 0x000000ffff2a7224 */ /* 0x000fe400078e0017 */
[----:B------:R-:W3:Y:S04]  /*93ea0*/  LDL.LU.64 R22, [R1+0x51c8] ;  /* 0x0051c80001167983 */ /* 0x000ee80000300a00 */
[----:B------:R-:W3:Y:S04]  /*93eb0*/  LDL.LU.64 R20, [R1+0x51c0] ;  /* 0x0051c00001147983 */ /* 0x000ee80000300a00 */
[----:B------:R-:W-:Y:S04]  /*93ec0*/  STL.64 [R1+0x810], R48 ;  /* 0x0008103001007387 */ /* 0x000fe80000100a00 */
[----:B------:R0:W-:Y:S01]  /*93ed0*/  STL.64 [R1+0x818], R50 ;  /* 0x0008183201007387 */ /* 0x0001e20000100a00 */
[----:B------:R-:W-:-:S02]  /*93ee0*/  IMAD.MOV.U32 R40, RZ, RZ, R58 ;  /* 0x000000ffff287224 */ /* 0x000fc400078e003a */
[----:B------:R-:W-:Y:S01]  /*93ef0*/  IMAD.MOV.U32 R41, RZ, RZ, R59 ;  /* 0x000000ffff297224 */ /* 0x000fe200078e003b */
[----:B0-----:R-:W4:Y:S04]  /*93f00*/  LDL.LU.64 R50, [R1+0x51b8] ;  /* 0x0051b80001327983 */ /* 0x001f280000300a00 */
[----:B------:R-:W2:Y:S04]  /*93f10*/  LDL.LU.64 R48, [R1+0x51b0] ;  /* 0x0051b00001307983 */ /* 0x000ea80000300a00 */
[----:B------:R-:W3:Y:S04]  /*93f20*/  LDL.LU.64 R58, [R1+0x51a8] ;  /* 0x0051a800013a7983 */ /* 0x000ee80000300a00 */
[----:B------:R-:W4:Y:S04]  /*93f30*/  LDL.LU.64 R56, [R1+0x51a0] ;  /* 0x0051a00001387983 */ /* 0x000f280000300a00 */
[----:B------:R-:W-:Y:S04]  /*93f40*/  STL.64 [R1+0x5068], R42 ;  /* 0x0050682a01007387 */ /* 0x000fe80000100a00 */
[----:B------:R0:W-:Y:S04]  /*93f50*/  STL.64 [R1+0x5060], R40 ;  /* 0x0050602801007387 */ /* 0x0001e80000100a00 */
[----:B0-----:R-:W2:Y:S01]  /*93f60*/  LDL.LU R40, [R1+0x790] ;  /* 0x0007900001287983 */ /* 0x001ea20000300800 */
[----:B---3--:R-:W-:-:S02]  /*93f70*/  IMAD.MOV.U32 R41, RZ, RZ, R58 ;  /* 0x000000ffff297224 */ /* 0x008fc400078e003a */
[----:B------:R-:W-:Y:S01]  /*93f80*/  IMAD.MOV.U32 R42, RZ, RZ, R59 ;  /* 0x000000ffff2a7224 */ /* 0x000fe200078e003b */
[----:B------:R-:W3:Y:S04]  /*93f90*/  LDL.LU R58, [R1+0x519c] ;  /* 0x00519c00013a7983 */ /* 0x000ee80000300800 */
[----:B------:R-:W3:Y:S01]  /*93fa0*/  LDL.LU R59, [R1+0x5198] ;  /* 0x00519800013b7983 */ /* 0x000ee20000300800 */
[----:B------:R-:W-:Y:S03]  /*93fb0*/  HMMA.16816.F32.BF16 R32, R44, R26, R32 ;  /* 0x0000001a2c20723c */ /* 0x000fe60000041820 */
[----:B------:R-:W2:Y:S03]  /*93fc0*/  LDL.LU R43, [R1+0x79c] ;  /* 0x00079c00012b7983 */ /* 0x000ea60000300800 */
[----:B------:R-:W-:-:S02]  /*93fd0*/  IMAD.MOV.U32 R3, RZ, RZ, R26 ;  /* 0x000000ffff037224 */ /* 0x000fc400078e001a */
[----:B------:R-:W-:-:S15]  /*93fe0*/  IMAD.MOV.U32 R61, RZ, RZ, R27 ;  /* 0x000000ffff3d7224 */ /* 0x000fde00078e001b */
[----:B------:R-:W-:Y:S04]  /*93ff0*/  STL.64 [R1+0x800], R32 ;  /* 0x0008002001007387 */ /* 0x000fe80000100a00 */
[----:B------:R0:W-:Y:S04]  /*94000*/  STL.64 [R1+0x808], R34 ;  /* 0x0008082201007387 */ /* 0x0001e80000100a00 */
[----:B0-----:R-:W2:Y:S04]  /*94010*/  LDL.LU.64 R34, [R1+0x5190] ;  /* 0x0051900001227983 */ /* 0x001ea80000300a00 */
[----:B------:R-:W2:Y:S04]  /*94020*/  LDL.LU.64 R32, [R1+0x5188] ;  /* 0x0051880001207983 */ /* 0x000ea80000300a00 */
[----:B------:R-:W2:Y:S04]  /*94030*/  LDL.LU.64 R26, [R1+0x5180] ;  /* 0x00518000011a7983 */ /* 0x000ea80000300a00 */
[----:B------:R-:W2:Y:S01]  /*94040*/  LDL.LU.64 R24, [R1+0x5178] ;  /* 0x0051780001187983 */ /* 0x000ea20000300a00 */
[----:B---3--:R-:W-:-:S15]  /*94050*/  HMMA.16816.F32.BF16 R52, R44, R58, R52 ;  /* 0x0000003a2c34723c */ /* 0x008fde0000041834 */
[----:B------:R-:W-:-:S08]  /*94060*/  NOP ;  /* 0x0000000000007918 */ /* 0x000fd00000000000 */
[----:B------:R-:W-:Y:S04]  /*94070*/  STL.64 [R1+0x7f0], R52 ;  /* 0x0007f03401007387 */ /* 0x000fe80000100a00 */
[----:B------:R0:W-:Y:S04]  /*94080*/  STL.64 [R1+0x7f8], R54 ;  /* 0x0007f83601007387 */ /* 0x0001e80000100a00 */
[----:B0-----:R-:W3:Y:S04]  /*94090*/  LDL.LU.64 R54, [R1+0x5170] ;  /* 0x0051700001367983 */ /* 0x001ee80000300a00 */
[----:B------:R-:W3:Y:S04]  /*940a0*/  LDL.LU.64 R52, [R1+0x5168] ;  /* 0x0051680001347983 */ /* 0x000ee80000300a00 */
[----:B------:R-:W-:Y:S04]  /*940b0*/  STL.64 [R1+0x4f88], R58 ;  /* 0x004f883a01007387 */ /* 0x000fe80000100a00 */
[----:B----4-:R2:W-:Y:S02]  /*940c0*/  STL.64 [R1+0x4f80], R56 ;  /* 0x004f803801007387 */ /* 0x0105e40000100a00 */
[----:B--2---:R-:W-:Y:S01]  /*940d0*/  MOV R56, R26 ;  /* 0x0000001a00387202 */ /* 0x004fe20000000f00 */
[----:B------:R-:W-:Y:S01]  /*940e0*/  IMAD.MOV.U32 R57, RZ, RZ, R34 ;  /* 0x000000ffff397224 */ /* 0x000fe200078e0022 */
[----:B------:R-:W2:Y:S04]  /*940f0*/  LDL.LU R26, [R1+0x5164] ;  /* 0x00516400011a7983 */ /* 0x000ea80000300800 */
[----:B------:R-:W4:Y:S01]  /*94100*/  LDL.LU R34, [R1+0x5160] ;  /* 0x0051600001227983 */ /* 0x000f220000300800 */
[----:B------:R-:W-:-:S02]  /*94110*/  IMAD.MOV.U32 R58, RZ, RZ, R50 ;  /* 0x000000ffff3a7224 */ /* 0x000fc400078e0032 */
[----:B------:R-:W-:Y:S01]  /*94120*/  IMAD.MOV.U32 R59, RZ, RZ, R51 ;  /* 0x000000ffff3b7224 */ /* 0x000fe200078e0033 */
        /* <DEDUP_REMOVED lines=9> */
[----:B------:R0:W-:Y:S02]  /*941c0*/  STL.64 [R1+0x4f70], R52 ;  /* 0x004f703401007387 */ /* 0x0001e40000100a00 */
[----:B0-----:R-:W-:-:S02]  /*941d0*/  IMAD.MOV.U32 R52, RZ, RZ, R35 ;  /* 0x000000ffff347224 */ /* 0x001fc400078e0023 */
[----:B------:R-:W-:Y:S01]  /*941e0*/  IMAD.MOV.U32 R53, RZ, RZ, R27 ;  /* 0x000000ffff357224 */ /* 0x000fe200078e001b */
[----:B------:R-:W4:Y:S04]  /*941f0*/  LDL.LU R35, [R1+0x5144] ;  /* 0x0051440001237983 */ /* 0x000f280000300800 */
[----:B------:R-:W4:Y:S01]  /*94200*/  LDL.LU R27, [R1+0x5140] ;  /* 0x00514000011b7983 */ /* 0x000f220000300800 */
[----:B---3--:R-:W-:Y:S02]  /*94210*/  IMAD.MOV.U32 R54, RZ, RZ, R30 ;  /* 0x000000ffff367224 */ /* 0x008fe400078e001e */
[----:B------:R-:W-:Y:S01]  /*94220*/  IMAD.MOV.U32 R55, RZ, RZ, R31 ;  /* 0x000000ffff377224 */ /* 0x000fe200078e001f */
[----:B------:R-:W3:Y:S04]  /*94230*/  LDL.LU R30, [R1+0x513c] ;  /* 0x00513c00011e7983 */ /* 0x000ee80000300800 */
[----:B------:R-:W3:Y:S02]  /*94240*/  LDL.LU R31, [R1+0x5138] ;  /* 0x00513800011f7983 */ /* 0x000ee40000300800 */
[C---:B--2---:R-:W-:Y:S06]  /*94250*/  HMMA.16816.F32.BF16 R52, R44.reuse, R50, R52 ;  /* 0x000000322c34723c */ /* 0x044fec0000041834 */
[----:B------:R-:W-:Y:S04]  /*94260*/  STL.64 [R1+0x4f68], R50 ;  /* 0x004f683201007387 */ /* 0x000fe80000100a00 */
[----:B------:R4:W-:Y:S02]  /*94270*/  STL.64 [R1+0x4f60], R48 ;  /* 0x004f603001007387 */ /* 0x0009e40000100a00 */
[C---:B----4-:R-:W-:Y:S06]  /*94280*/  HMMA.16816.F32.BF16 R48, R44.reuse, R34, R56 ;  /* 0x000000222c30723c */ /* 0x050fec0000041838 */
[C---:B------:R-:W-:Y:S05]  /*94290*/  HMMA.16816.F32.BF16 R4, R44.reuse, R26, R4 ;  /* 0x0000001a2c04723c */ /* 0x040fea0000041804 */
[----:B------:R-:W-:Y:S04]  /*942a0*/  STL.64 [R1+0x7d0], R52 ;  /* 0x0007d03401007387 */ /* 0x000fe80000100a00 */
[----:B------:R-:W-:Y:S04]  /*942b0*/  STL.64 [R1+0x7d8], R54 ;  /* 0x0007d83601007387 */ /* 0x000fe80000100a00 */
[----:B------:R-:W-:Y:S04]  /*942c0*/  STL.64 [R1+0x4f58], R34 ;  /* 0x004f582201007387 */ /* 0x000fe80000100a00 */
[----:B------:R3:W-:Y:S04]  /*942d0*/  STL.64 [R1+0x4f50], R32 ;  /* 0x004f502001007387 */ /* 0x0007e80000100a00 */
[----:B------:R-:W-:Y:S04]  /*942e0*/  STL.64 [R1+0x7c0], R48 ;  /* 0x0007c03001007387 */ /* 0x000fe80000100a00 */
[----:B------:R-:W-:Y:S01]  /*942f0*/  STL.64 [R1+0x7c8], R50 ;  /* 0x0007c83201007387 */ /* 0x000fe20000100a00 */
[----:B---3--:R-:W-:Y:S06]  /*94300*/  HMMA.16816.F32.BF16 R32, R44, R30, R40 ;  /* 0x0000001e2c20723c */ /* 0x008fec0000041828 */
[----:B------:R-:W-:Y:S04]  /*94310*/  STL.64 [R1+0x4f48], R30 ;  /* 0x004f481e01007387 */ /* 0x000fe80000100a00 */
[----:B------:R-:W-:-:S13]  /*94320*/  STL.64 [R1+0x4f40], R28 ;  /* 0x004f401c01007387 */ /* 0x000fda0000100a00 */
        /* <DEDUP_REMOVED lines=13> */
[----:B------:R-:W4:Y:S01]  /*94400*/  LDL.LU R53, [R1+0x6b4] ;  /* 0x0006b40001357983 */ /* 0x000f220000300800 */
[----:B------:R-:W-:-:S02]  /*94410*/  IMAD.MOV.U32 R54, RZ, RZ, R19 ;  /* 0x000000ffff367224 */ /* 0x000fc400078e0013 */
[----:B------:R-:W-:Y:S01]  /*94420*/  IMAD.MOV.U32 R55, RZ, RZ, R18 ;  /* 0x000000ffff377224 */ /* 0x000fe200078e0012 */
[----:B------:R-:W2:Y:S04]  /*94430*/  LDL.LU R19, [R1+0x5134] ;  /* 0x0051340001137983 */ /* 0x000ea80000300800 */
[----:B------:R-:W3:Y:S01]  /*94440*/  LDL.LU R18, [R1+0x5130] ;  /* 0x0051300001127983 */ /* 0x000ee20000300800 */
[----:B------:R-:W-:Y:S02]  /*94450*/  IMAD.MOV.U32 R50, RZ, RZ, R14 ;  /* 0x000000ffff327224 */ /* 0x000fe400078e000e */
[----:B------:R-:W-:Y:S01]  /*94460*/  IMAD.MOV.U32 R51, RZ, RZ, R15 ;  /* 0x000000ffff337224 */ /* 0x000fe200078e000f */
[----:B------:R-:W-:Y:S01]  /*94470*/  STL.64 [R1+0x5078], R54 ;  /* 0x0050783601007387 */ /* 0x000fe20000100a00 */
[----:B------:R-:W-:-:S02]  /*94480*/  IMAD.MOV.U32 R30, RZ, RZ, R39 ;  /* 0x000000ffff1e7224 */ /* 0x000fc400078e0027 */
[----:B------:R-:W-:Y:S01]  /*94490*/  IMAD.MOV.U32 R31, RZ, RZ, R38 ;  /* 0x000000ffff1f7224 */ /* 0x000fe200078e0026 */
[----:B----4-:R-:W-:Y:S04]  /*944a0*/  STL.64 [R1+0x5070], R52 ;  /* 0x0050703401007387 */ /* 0x010fe80000100a00 */
[----:B------:R-:W4:Y:S04]  /*944b0*/  LDL.LU R14, [R1+0x512c] ;  /* 0x00512c00010e7983 */ /* 0x000f280000300800 */
[----:B------:R-:W2:Y:S04]  /*944c0*/  LDL.LU R15, [R1+0x5128] ;  /* 0x00512800010f7983 */ /* 0x000ea80000300800 */
[----:B------:R-:W-:Y:S04]  /*944d0*/  STL.64 [R1+0x5080], R50 ;  /* 0x0050803201007387 */ /* 0x000fe80000100a00 */
[----:B------:R-:W-:Y:S04]  /*944e0*/  STL.64 [R1+0x5088], R30 ;  /* 0x0050881e01007387 */ /* 0x000fe80000100a00 */
[----:B------:R-:W3:Y:S04]  /*944f0*/  LDL.LU R32, [R1+0x6c0] ;  /* 0x0006c00001207983 */ /* 0x000ee80000300800 */
[----:B------:R-:W3:Y:S01]  /*94500*/  LDL.LU R33, [R1+0x6c4] ;  /* 0x0006c40001217983 */ /* 0x000ee20000300800 */
[----:B------:R-:W-:-:S02]  /*94510*/  IMAD.MOV.U32 R34, RZ, RZ, R22 ;  /* 0x000000ffff227224 */ /* 0x000fc400078e0016 */
[----:B------:R-:W-:Y:S01]  /*94520*/  IMAD.MOV.U32 R35, RZ, RZ, R23 ;  /* 0x000000ffff237224 */ /* 0x000fe200078e0017 */
[----:B------:R-:W4:Y:S04]  /*94530*/  LDL.LU R22, [R1+0x5124] ;  /* 0x0051240001167983 */ /* 0x000f280000300800 */
[----:B------:R-:W4:Y:S04]  /*94540*/  LDL.LU R23, [R1+0x5120] ;  /* 0x0051200001177983 */ /* 0x000f280000300800 */
[----:B------:R-:W-:Y:S04]  /*94550*/  STL.64 [R1+0x5098], R34 ;  /* 0x0050982201007387 */ /* 0x000fe80000100a00 */
[----:B---3--:R-:W-:Y:S04]  /*94560*/  STL.64 [R1+0x5090], R32 ;  /* 0x0050902001007387 */ /* 0x008fe80000100a00 */
[----:B------:R-:W3:Y:S04]  /*94570*/  LDL.64 R58, [R1+0xa8] ;  /* 0x0000a800013a7983 */ /* 0x000ee80000100a00 */
[----:B------:R-:W-:Y:S04]  /*94580*/  STL.64 [R1+0x4f98], R26 ;  /* 0x004f981a01007387 */ /* 0x000fe80000100a00 */
[----:B------:R2:W-:Y:S02]  /*94590*/  STL.64 [R1+0x4f90], R24 ;  /* 0x004f901801007387 */ /* 0x0005e40000100a00 */
[----:B--2---:R-:W-:-:S02]  /*945a0*/  IMAD.MOV.U32 R24, RZ, RZ, R15 ;  /* 0x000000ffff187224 */ /* 0x004fc400078e000f */
[----:B----4-:R-:W-:Y:S01]  /*945b0*/  IMAD.MOV.U32 R25, RZ, RZ, R14 ;  /* 0x000000ffff197224 */ /* 0x010fe200078e000e */
[----:B------:R-:W2:Y:S04]  /*945c0*/  LDL.LU R15, [R1+0x511c] ;  /* 0x00511c00010f7983 */ /* 0x000ea80000300800 */
[----:B------:R-:W4:Y:S01]  /*945d0*/  LDL.LU R14, [R1+0x5118] ;  /* 0x00511800010e7983 */ /* 0x000f220000300800 */
[----:B------:R-:W-:Y:S01]  /*945e0*/  MOV R26, R18 ;  /* 0x00000012001a7202 */ /* 0x000fe20000000f00 */
[----:B------:R-:W-:Y:S02]  /*945f0*/  IMAD.MOV.U32 R27, RZ, RZ, R19 ;  /* 0x000000ffff1b7224 */ /* 0x000fe400078e0013 */
[----:B------:R-:W3:Y:S04]  /*94600*/  LDL.LU R18, [R1+0x5114] ;  /* 0x0051140001127983 */ /* 0x000ee80000300800 */
[----:B------:R-:W3:Y:S04]  /*94610*/  LDL.LU R19, [R1+0x5110] ;  /* 0x0051100001137983 */ /* 0x000ee80000300800 */
[----:B------:R-:W-:Y:S04]  /*94620*/  STL.64 [R1+0x50a8], R26 ;  /* 0x0050a81a01007387 */ /* 0x000fe80000100a00 */
[----:B------:R0:W-:Y:S02]  /*94630*/  STL.64 [R1+0x50a0], R24 ;  /* 0x0050a01801007387 */ /* 0x0001e40000100a00 */
[----:B0-----:R-:W-:Y:S06]  /*94640*/  HMMA.16816.F32.BF16 R24, R44, R22, R40 ;  /* 0x000000162c18723c */ /* 0x001fec0000041828 */
[----:B------:R0:W-:Y:S04]  /*94650*/  STL.64 [R1+0x4fa8], R22 ;  /* 0x004fa81601007387 */ /* 0x0001e80000100a00 */
[----:B------:R-:W-:Y:S01]  /*94660*/  STL.64 [R1+0x4fa0], R20 ;  /* 0x004fa01401007387 */ /* 0x000fe20000100a00 */
[----:B0-----:R-:W-:-:S02]  /*94670*/  IMAD.MOV.U32 R22, RZ, RZ, R11 ;  /* 0x000000ffff167224 */ /* 0x001fc400078e000b */
[----:B------:R-:W-:-:S10]  /*94680*/  IMAD.MOV.U32 R23, RZ, RZ, R10 ;  /* 0x000000ffff177224 */ /* 0x000fd400078e000a */
[----:B------:R-:W-:Y:S04]  /*94690*/  STL.64 [R1+0x790], R24 ;  /* 0x0007901801007387 */ /* 0x000fe80000100a00 */
[----:B------:R-:W-:Y:S04]  /*946a0*/  STL.64 [R1+0x798], R26 ;  /* 0x0007981a01007387 */ /* 0x000fe80000100a00 */
[----:B------:R-:W-:Y:S04]  /*946b0*/  STL.64 [R1+0x50c0], R22 ;  /* 0x0050c01601007387 */ /* 0x000fe80000100a00 */
[----:B------:R-:W2:Y:S01]  /*946c0*/  LDL.LU R40, [R1+0x700] ;  /* 0x0007000001287983 */ /* 0x000ea20000300800 */
[----:B---3--:R-:W-:-:S15]  /*946d0*/  HMMA.16816.F32.BF16 R4, R44, R18, R4 ;  /* 0x000000122c04723c */ /* 0x008fde0000041804 */
[----:B------:R-:W-:-:S08]  /*946e0*/  NOP ;  /* 0x0000000000007918 */ /* 0x000fd00000000000 */
[----:B------:R0:W-:Y:S04]  /*946f0*/  STL.64 [R1+0x780], R4 ;  /* 0x0007800401007387 */ /* 0x0001e80000100a00 */
[----:B------:R1:W-:Y:S04]  /*94700*/  STL.64 [R1+0x788], R6 ;  /* 0x0007880601007387 */ /* 0x0003e80000100a00 */
[----:B------:R-:W3:Y:S04]  /*94710*/  LDL.LU R41, [R1+0x704] ;  /* 0x0007040001297983 */ /* 0x000ee80000300800 */
[----:B------:R-:W3:Y:S04]  /*94720*/  LDL.LU R42, [R1+0x708] ;  /* 0x00070800012a7983 */ /* 0x000ee80000300800 */
[----:B------:R-:W3:Y:S01]  /*94730*/  LDL.LU R43, [R1+0x70c] ;  /* 0x00070c00012b7983 */ /* 0x000ee20000300800 */
[----:B------:R-:W-:-:S02]  /*94740*/  IMAD.MOV.U32 R54, RZ, RZ, R9 ;  /* 0x000000ffff367224 */ /* 0x000fc400078e0009 */
[----:B------:R-:W-:Y:S02]  /*94750*/  IMAD.MOV.U32 R55, RZ, RZ, R8 ;  /* 0x000000ffff377224 */ /* 0x000fe400078e0008 */
[----:B------:R-:W-:Y:S02]  /*94760*/  IMAD.MOV.U32 R35, RZ, RZ, R36 ;  /* 0x000000ffff237224 */ /* 0x000fe400078e0024 */
[----:B------:R-:W-:Y:S02]  /*94770*/  IMAD.MOV.U32 R34, RZ, RZ, R37 ;  /* 0x000000ffff227224 */ /* 0x000fe400078e0025 */
[----:B----4-:R-:W-:Y:S02]  /*94780*/  IMAD.MOV.U32 R50, RZ, RZ, R14 ;  /* 0x000000ffff327224 */ /* 0x010fe400078e000e */
[----:B--2---:R-:W-:Y:S01]  /*94790*/  IMAD.MOV.U32 R51, RZ, RZ, R15 ;  /* 0x000000ffff337224 */ /* 0x004fe200078e000f */
[----:B---3--:R-:W-:Y:S04]  /*947a0*/  STL.64 [R1+0x50d0], R42 ;  /* 0x0050d02a01007387 */ /* 0x008fe80000100a00 */
[----:B------:R-:W-:Y:S04]  /*947b0*/  STL.64 [R1+0x50c8], R40 ;  /* 0x0050c82801007387 */ /* 0x000fe80000100a00 */
        /* <DEDUP_REMOVED lines=32> */
[----:B------:R-:W4:Y:S04]  /*949c0*/  LDL.LU R14, [R1+0x510c] ;  /* 0x00510c00010e7983 */ /* 0x000f280000300800 */
[----:B------:R-:W4:Y:S04]  /*949d0*/  LDL.LU R15, [R1+0x5108] ;  /* 0x00510800010f7983 */ /* 0x000f280000300800 */
        /* <DEDUP_REMOVED lines=12> */
[----:B------:R-:W-:Y:S04]  /*94aa0*/  STL.64 [R1+0x4fc8], R14 ;  /* 0x004fc80e01007387 */ /* 0x000fe80000100a00 */
        /* <DEDUP_REMOVED lines=18> */
[----:B------:R-:W-:Y:S02]  /*94bd0*/  IMAD.MOV.U32 R14, RZ, RZ, R2 ;  /* 0x000000ffff0e7224 */ /* 0x000fe400078e0002 */
[----:B------:R-:W0:Y:S01]  /*94be0*/  S2R R2, SR_TID.X ;  /* 0x0000000000027919 */ /* 0x000e220000002100 */
[----:B--2---:R-:W-:Y:S01]  /*94bf0*/  HMMA.16816.F32.BF16 R52, R44, R42, R52 ;  /* 0x0000002a2c34723c */ /* 0x004fe20000041834 */
[----:B------:R-:W-:-:S05]  /*94c00*/  IMAD.MOV.U32 R15, RZ, RZ, R0 ;  /* 0x000000ffff0f7224 */ /* 0x000fca00078e0000 */
[----:B------:R-:W-:-:S15]  /*94c10*/  IMAD.MOV.U32 R0, RZ, RZ, R43 ;  /* 0x000000ffff007224 */ /* 0x000fde00078e002b */
[----:B------:R-:W-:-:S02]  /*94c20*/  NOP ;  /* 0x0000000000007918 */ /* 0x000fc40000000000 */
[----:B------:R-:W-:Y:S01]  /*94c30*/  STL.64 [R1+0x740], R52 ;  /* 0x0007403401007387 */ /* 0x000fe20000100a00 */
[C---:B0-----:R-:W-:Y:S01]  /*94c40*/  LOP3.LUT R36, R2.reuse, 0x7, RZ, 0xc0, !PT ;  /* 0x0000000702247812 */ /* 0x041fe200078ec0ff */
[----:B------:R-:W-:-:S04]  /*94c50*/  IMAD.SHL.U32 R57, R2, 0x2, RZ ;  /* 0x0000000202397824 */ /* 0x000fc800078e00ff */
[----:B------:R-:W-:Y:S02]  /*94c60*/  IMAD R36, R36, 0x90, RZ ;  /* 0x0000009024247824 */ /* 0x000fe400078e02ff */
[----:B------:R-:W-:Y:S01]  /*94c70*/  IMAD.SHL.U32 R37, R2, 0x40, RZ ;  /* 0x0000004002257824 */ /* 0x000fe200078e00ff */
[----:B------:R0:W-:Y:S01]  /*94c80*/  STL.64 [R1+0x748], R54 ;  /* 0x0007483601007387 */ /* 0x0001e20000100a00 */
[----:B------:R-:W-:Y:S01]  /*94c90*/  IMAD.MOV.U32 R2, RZ, RZ, R42 ;  /* 0x000000ffff027224 */ /* 0x000fe200078e002a */
[----:B------:R-:W-:-:S04]  /*94ca0*/  LOP3.LUT R57, R36, 0x10, R57, 0x78, !PT ;  /* 0x0000001024397812 */ /* 0x000fc800078e7839 */
[----:B------:R-:W-:Y:S01]  /*94cb0*/  LOP3.LUT R57, R57, 0x400, R37, 0xf8, !PT ;  /* 0x0000040039397812 */ /* 0x000fe200078ef825 */
[----:B0-----:R-:W2:Y:S04]  /*94cc0*/  LDL.LU.64 R54, [R1+0x50d8] ;  /* 0x0050d80001367983 */ /* 0x001ea80000300a00 */
[----:B------:R-:W4:Y:S04]  /*94cd0*/  LDL.LU.64 R42, [R1+0x50d0] ;  /* 0x0050d000012a7983 */ /* 0x000f280000300a00 */
[----:B------:R-:W4:Y:S01]  /*94ce0*/  LDL.LU.64 R40, [R1+0x50c8] ;  /* 0x0050c80001287983 */ /* 0x000f220000300a00 */
[----:B---3--:R-:W-:Y:S03]  /*94cf0*/  HMMA.16816.F32.BF16 R44, R44, R38, R20 ;  /* 0x000000262c2c723c */ /* 0x008fe60000041814 */
[----:B------:R-:W3:Y:S04]  /*94d00*/  LDL.LU.64 R22, [R1+0x50c0] ;  /* 0x0050c00001167983 */ /* 0x000ee80000300a00 */
[----:B------:R-:W2:Y:S04]  /*94d10*/  LDL.LU.64 R38, [R1+0x50b8] ;  /* 0x0050b80001267983 */ /* 0x000ea80000300a00 */
[----:B------:R-:W2:-:S12]  /*94d20*/  LDL.LU.64 R36, [R1+0x50b0] ;  /* 0x0050b00001247983 */ /* 0x000e980000300a00 */
[----:B------:R-:W-:Y:S04]  /*94d30*/  STL.64 [R1+0x730], R44 ;  /* 0x0007302c01007387 */ /* 0x000fe80000100a00 */
[----:B------:R0:W-:Y:S04]  /*94d40*/  STL.64 [R1+0x738], R46 ;  /* 0x0007382e01007387 */ /* 0x0001e80000100a00 */
[----:B0-----:R-:W4:Y:S04]  /*94d50*/  LDL R46, [R1+0x118] ;  /* 0x00011800012e7983 */ /* 0x001f280000100800 */
[----:B------:R-:W4:Y:S01]  /*94d60*/  LDL R47, [R1+0x11c] ;  /* 0x00011c00012f7983 */ /* 0x000f220000100800 */
[----:B------:R-:W-:Y:S01]  /*94d70*/  LOP3.LUT R57, R57, 0x40, RZ, 0x3c, !PT ;  /* 0x0000004039397812 */ /* 0x000fe200078e3cff */
[C---:B--2---:R-:W-:Y:S02]  /*94d80*/  HMMA.16816.F32.BF16 R32, R36.reuse, R34, R24 ;  /* 0x000000222420723c */ /* 0x044fe40000041818 */
[----:B------:R-:W2:Y:S04]  /*94d90*/  LDL.LU.64 R26, [R1+0x50a8] ;  /* 0x0050a800011a7983 */ /* 0x000ea80000300a00 */
[----:B------:R-:W2:Y:S01]  /*94da0*/  LDL.LU.64 R24, [R1+0x50a0] ;  /* 0x0050a00001187983 */ /* 0x000ea20000300a00 */
[----:B----4-:R-:W-:-:S15]  /*94db0*/  HMMA.16816.F32.BF16 R44, R36, R46, R28 ;  /* 0x0000002e242c723c */ /* 0x010fde000004181c */
[----:B------:R-:W-:-:S01]  /*94dc0*/  NOP ;  /* 0x0000000000007918 */ /* 0x000fc20000000000 */
[----:B------:R-:W-:Y:S04]  /*94dd0*/  STL.64 [R1+0x720], R32 ;  /* 0x0007202001007387 */ /* 0x000fe80000100a00 */
[----:B------:R0:W-:Y:S04]  /*94de0*/  STL.64 [R1+0x728], R34 ;  /* 0x0007282201007387 */ /* 0x0001e80000100a00 */
[----:B0-----:R-:W4:Y:S04]  /*94df0*/  LDL.LU.64 R34, [R1+0x5098] ;  /* 0x0050980001227983 */ /* 0x001f280000300a00 */
[----:B------:R-:W4:Y:S04]  /*94e00*/  LDL.LU.64 R32, [R1+0x5090] ;  /* 0x0050900001207983 */ /* 0x000f280000300a00 */
[----:B------:R-:W2:Y:S04]  /*94e10*/  LDL.LU.64 R30, [R1+0x5088] ;  /* 0x00508800011e7983 */ /* 0x000ea80000300a00 */
[----:B------:R-:W-:Y:S04]  /*94e20*/  STL.64 [R1+0x360], R44 ;  /* 0x0003602c01007387 */ /* 0x000fe80000100a00 */
[----:B------:R-:W-:Y:S04]  /*94e30*/  STL.64 [R1+0x368], R46 ;  /* 0x0003682e01007387 */ /* 0x000fe80000100a00 */
[----:B------:R-:W0:Y:S01]  /*94e40*/  LDSM.16.MT88.4 R44, [R57+UR4+0x12800] ;  /* 0x01280004392c783b */ /* 0x000e220008004200 */
[----:B------:R-:W-:Y:S03]  /*94e50*/  HMMA.16816.F32.BF16 R52, R36, R54, R48 ;  /* 0x000000362434723c */ /* 0x000fe60000041830 */
[----:B0-----:R-:W-:Y:S04]  /*94e60*/  STL.64 [R1+0x4f10], R46 ;  /* 0x004f102e01007387 */ /* 0x001fe80000100a00 */
[----:B------:R-:W-:Y:S04]  /*94e70*/  STL.64 [R1+0x4f08], R44 ;  /* 0x004f082c01007387 */ /* 0x000fe80000100a00 */
[----:B------:R-:W4:-:S12]  /*94e80*/  LDL.LU.64 R50, [R1+0x5080] ;  /* 0x0050800001327983 */ /* 0x000f180000300a00 */
[----:B------:R-:W-:Y:S04]  /*94e90*/  STL.64 [R1+0x960], R52 ;  /* 0x0009603401007387 */ /* 0x000fe80000100a00 */
[----:B------:R0:W-:Y:S04]  /*94ea0*/  STL.64 [R1+0x968], R54 ;  /* 0x0009683601007387 */ /* 0x0001e80000100a00 */
[----:B0-----:R-:W4:Y:S04]  /*94eb0*/  LDL.LU.64 R54, [R1+0x5078] ;  /* 0x0050780001367983 */ /* 0x001f280000300a00 */
[----:B------:R-:W4:Y:S01]  /*94ec0*/  LDL.LU.64 R52, [R1+0x5070] ;  /* 0x0050700001347983 */ /* 0x000f220000300a00 */
[----:B------:R-:W-:-:S02]  /*94ed0*/  IMAD.MOV.U32 R46, RZ, RZ, R60 ;  /* 0x000000ffff2e7224 */ /* 0x000fc400078e003c */
[----:B------:R-:W-:Y:S01]  /*94ee0*/  IMAD.MOV.U32 R47, RZ, RZ, R5 ;  /* 0x000000ffff2f7224 */ /* 0x000fe200078e0005 */
[C---:B------:R-:W-:Y:S06]  /*94ef0*/  HMMA.16816.F32.BF16 R12, R36.reuse, R14, R8 ;  /* 0x0000000e240c723c */ /* 0x040fec0000041808 */
[C---:B---3--:R-:W-:Y:S06]  /*94f00*/  HMMA.16816.F32.BF16 R8, R36.reuse, R22, R16 ;  /* 0x000000162408723c */ /* 0x048fec0000041810 */
[----:B------:R-:W-:Y:S01]  /*94f10*/  HMMA.16816.F32.BF16 R44, R36, R46, R40 ;  /* 0x0000002e242c723c */ /* 0x000fe20000041828 */
[----:B------:R-:W3:Y:S04]  /*94f20*/  LDL.LU.64 R42, [R1+0x5068] ;  /* 0x00506800012a7983 */ /* 0x000ee80000300a00 */
[----:B------:R-:W3:-:S15]  /*94f30*/  LDL.LU.64 R40, [R1+0x5060] ;  /* 0x0050600001287983 */ /* 0x000ede0000300a00 */
[----:B------:R-:W-:-:S03]  /*94f40*/  NOP ;  /* 0x0000000000007918 */ /* 0x000fc60000000000 */
[----:B------:R-:W-:Y:S04]  /*94f50*/  STL.64 [R1+0x950], R44 ;  /* 0x0009502c01007387 */ /* 0x000fe80000100a00 */
[----:B------:R-:W-:Y:S04]  /*94f60*/  STL.64 [R1+0x958], R46 ;  /* 0x0009582e01007387 */ /* 0x000fe80000100a00 */
[----:B------:R-:W-:Y:S04]  /*94f70*/  STL.64 [R1+0x710], R12 ;  /* 0x0007100c01007387 */ /* 0x000fe80000100a00 */
[----:B------:R4:W-:Y:S04]  /*94f80*/  STL.64 [R1+0x718], R14 ;  /* 0x0007180e01007387 */ /* 0x0009e80000100a00 */
[----:B------:R-:W-:Y:S04]  /*94f90*/  STL.64 [R1+0x700], R8 ;  /* 0x0007000801007387 */ /* 0x000fe80000100a00 */
[----:B------:R0:W-:Y:S01]  /*94fa0*/  STL.64 [R1+0x708], R10 ;  /* 0x0007080a01007387 */ /* 0x0001e20000100a00 */
[----:B------:R-:W-:Y:S01]  /*94fb0*/  IMAD.MOV.U32 R5, RZ, RZ, R59 ;  /* 0x000000ffff057224 */ /* 0x000fe200078e003b */
[----:B------:R-:W-:Y:S01]  /*94fc0*/  MOV R60, R58 ;  /* 0x0000003a003c7202 */ /* 0x000fe20000000f00 */
[----:B--2---:R-:W-:-:S15]  /*94fd0*/  HMMA.16816.F32.BF16 R16, R36, R30, R24 ;  /* 0x0000001e2410723c */ /* 0x004fde0000041818 */
[----:B------:R-:W-:-:S08]  /*94fe0*/  NOP ;  /* 0x0000000000007918 */ /* 0x000fd00000000000 */
[----:B------:R1:W-:Y:S04]  /*94ff0*/  STL.64 [R1+0x6f0], R16 ;  /* 0x0006f01001007387 */ /* 0x0003e80000100a00 */
[----:B------:R2:W-:Y:S01]  /*95000*/  STL.64 [R1+0x6f8], R18 ;  /* 0x0006f81201007387 */ /* 0x0005e20000100a00 */
[C---:B----4-:R-:W-:Y:S06]  /*95010*/  HMMA.16816.F32.BF16 R12, R36.reuse, R50, R32 ;  /* 0x00000032240c723c */ /* 0x050fec0000041820 */
[----:B0-----:R-:W-:-:S15]  /*95020*/  HMMA.16816.F32.BF16 R8, R36, R58, R52 ;  /* 0x0000003a2408723c */ /* 0x001fde0000041834 */
[----:B------:R-:W-:-:S02]  /*95030*/  NOP ;  /* 0x0000000000007918 */ /* 0x000fc40000000000 */
[----:B------:R-:W-:Y:S04]  /*95040*/  STL.64 [R1+0x6e0], R12 ;  /* 0x0006e00c01007387 */ /* 0x000fe80000100a00 */
[----:B------:R0:W-:Y:S01]  /*95050*/  STL.64 [R1+0x6e8], R14 ;  /* 0x0006e80e01007387 */ /* 0x0001e20000100a00 */
[----:B------:R-:W-:Y:S02]  /*95060*/  IMAD.MOV.U32 R58, RZ, RZ, R3 ;  /* 0x000000ffff3a7224 */ /* 0x000fe400078e0003 */
[----:B------:R-:W-:Y:S01]  /*95070*/  IMAD.MOV.U32 R59, RZ, RZ, R61 ;  /* 0x000000ffff3b7224 */ /* 0x000fe200078e003d */
[----:B------:R-:W-:Y:S04]  /*95080*/  STL.64 [R1+0x6d0], R8 ;  /* 0x0006d00801007387 */ /* 0x000fe80000100a00 */
[----:B------:R-:W-:Y:S04]  /*95090*/  STL.64 [R1+0x6d8], R10 ;  /* 0x0006d80a01007387 */ /* 0x000fe80000100a00 */
[----:B------:R-:W-:Y:S04]  /*950a0*/  STL.64 [R1+0x4fe8], R6 ;  /* 0x004fe80601007387 */ /* 0x000fe80000100a00 */
[----:B------:R-:W-:Y:S04]  /*950b0*/  STL [R1+0x4fe0], R5 ;  /* 0x004fe00501007387 */ /* 0x000fe80000100800 */
[----:B------:R-:W4:Y:S04]  /*950c0*/  LDL.LU R3, [R1+0x505c] ;  /* 0x00505c0001037983 */ /* 0x000f280000300800 */
[----:B------:R-:W4:Y:S04]  /*950d0*/  LDL.LU R61, [R1+0x5058] ;  /* 0x00505800013d7983 */ /* 0x000f280000300800 */
[----:B------:R-:W-:Y:S04]  /*950e0*/  STL.64 [R1+0x4ff0], R58 ;  /* 0x004ff03a01007387 */ /* 0x000fe80000100a00 */
[----:B------:R-:W2:Y:S04]  /*950f0*/  LDL.LU R24, [R1+0x610] ;  /* 0x0006100001187983 */ /* 0x000ea80000300800 */
[----:B------:R-:W2:Y:S04]  /*95100*/  LDL.LU R25, [R1+0x614] ;  /* 0x0006140001197983 */ /* 0x000ea80000300800 */
[----:B------:R-:W4:Y:S04]  /*95110*/  LDL.LU R26, [R1+0x618] ;  /* 0x00061800011a7983 */ /* 0x000f280000300800 */
[----:B------:R-:W4:Y:S01]  /*95120*/  LDL.LU R27, [R1+0x61c] ;  /* 0x00061c00011b7983 */ /* 0x000f220000300800 */
[----:B---3--:R-:W-:-:S02]  /*95130*/  IMAD.MOV.U32 R22, RZ, RZ, R40 ;  /* 0x000000ffff167224 */ /* 0x008fc400078e0028 */
[----:B------:R-:W-:Y:S01]  /*95140*/  IMAD.MOV.U32 R23, RZ, RZ, R41 ;  /* 0x000000ffff177224 */ /* 0x000fe200078e0029 */
[----:B----4-:R-:W-:Y:S04]  /*95150*/  STL.64 [R1+0x5000], R26 ;  /* 0x0050001a01007387 */ /* 0x010fe80000100a00 */
[----:B--2---:R-:W-:Y:S04]  /*95160*/  STL.64 [R1+0x4ff8], R24 ;  /* 0x004ff81801007387 */ /* 0x004fe80000100a00 */
[----:B------:R-:W2:Y:S04]  /*95170*/  LDL.LU R40, [R1+0x5054] ;  /* 0x0050540001287983 */ /* 0x000ea80000300800 */
[----:B------:R-:W3:Y:S04]  /*95180*/  LDL.LU R41, [R1+0x5050] ;  /* 0x0050500001297983 */ /* 0x000ee80000300800 */
[----:B------:R-:W-:Y:S04]  /*95190*/  STL.64 [R1+0x5008], R22 ;  /* 0x0050081601007387 */ /* 0x000fe80000100a00 */
[----:B-1----:R-:W4:Y:S04]  /*951a0*/  LDL.LU R16, [R1+0x620] ;  /* 0x0006200001107983 */ /* 0x002f280000300800 */
[----:B------:R-:W4:Y:S04]  /*951b0*/  LDL.LU R17, [R1+0x624] ;  /* 0x0006240001117983 */ /* 0x000f280000300800 */
[----:B------:R-:W2:Y:S04]  /*951c0*/  LDL.LU R18, [R1+0x628] ;  /* 0x0006280001127983 */ /* 0x000ea80000300800 */
[----:B------:R-:W2:Y:S04]  /*951d0*/  LDL.LU R19, [R1+0x62c] ;  /* 0x00062c0001137983 */ /* 0x000ea80000300800 */
[----:B--2---:R-:W-:Y:S04]  /*951e0*/  STL.64 [R1+0x5018], R18 ;  /* 0x0050181201007387 */ /* 0x004fe80000100a00 */
[----:B----4-:R-:W-:Y:S04]  /*951f0*/  STL.64 [R1+0x5010], R16 ;  /* 0x0050101001007387 */ /* 0x010fe80000100a00 */
[----:B------:R-:W2:Y:S04]  /*95200*/  LDL R50, [R1+0x78] ;  /* 0x0000780001327983 */ /* 0x000ea80000100800 */
[----:B------:R-:W2:Y:S04]  /*95210*/  LDL R51, [R1+0x7c] ;  /* 0x00007c0001337983 */ /* 0x000ea80000100800 */
[----:B--2---:R1:W-:Y:S04]  /*95220*/  STL.64 [R1+0x5030], R50 ;  /* 0x0050303201007387 */ /* 0x0043e80000100a00 */
[----:B------:R-:W2:Y:S04]  /*95230*/  LDL.LU R28, [R1+0x680] ;  /* 0x00068000011c7983 */ /* 0x000ea80000300800 */
[----:B------:R-:W2:Y:S04]  /*95240*/  LDL.LU R29, [R1+0x684] ;  /* 0x00068400011d7983 */ /* 0x000ea80000300800 */
[----:B------:R-:W4:Y:S04]  /*95250*/  LDL.LU R30, [R1+0x688] ;  /* 0x00068800011e7983 */ /* 0x000f280000300800 */
[----:B------:R-:W4:Y:S01]  /*95260*/  LDL.LU R31, [R1+0x68c] ;  /* 0x00068c00011f7983 */ /* 0x000f220000300800 */
[----:B------:R-:W-:-:S02]  /*95270*/  IMAD.MOV.U32 R47, RZ, RZ, R40 ;  /* 0x000000ffff2f7224 */ /* 0x000fc400078e0028 */
[----:B---3--:R-:W-:Y:S02]  /*95280*/  IMAD.MOV.U32 R46, RZ, RZ, R41 ;  /* 0x000000ffff2e7224 */ /* 0x008fe400078e0029 */
[----:B0-----:R-:W-:Y:S02]  /*95290*/  IMAD.MOV.U32 R15, RZ, RZ, R42 ;  /* 0x000000ffff0f7224 */ /* 0x001fe400078e002a */
[----:B------:R-:W-:Y:S01]  /*952a0*/  IMAD.MOV.U32 R14, RZ, RZ, R43 ;  /* 0x000000ffff0e7224 */ /* 0x000fe200078e002b */
[----:B----4-:R-:W-:Y:S04]  /*952b0*/  STL.64 [R1+0x5040], R30 ;  /* 0x0050401e01007387 */ /* 0x010fe80000100a00 */
[----:B--2---:R0:W-:Y:S04]  /*952c0*/  STL.64 [R1+0x5038], R28 ;  /* 0x0050381c01007387 */ /* 0x0041e80000100a00 */
[----:B------:R-:W2:Y:S04]  /*952d0*/  LDL.LU R40, [R1+0x690] ;  /* 0x0006900001287983 */ /* 0x000ea80000300800 */
[----:B------:R-:W2:Y:S04]  /*952e0*/  LDL.LU R41, [R1+0x694] ;  /* 0x0006940001297983 */ /* 0x000ea80000300800 */
[----:B------:R-:W2:Y:S04]  /*952f0*/  LDL.LU R42, [R1+0x698] ;  /* 0x00069800012a7983 */ /* 0x000ea80000300800 */
[----:B------:R-:W2:Y:S04]  /*95300*/  LDL.LU R43, [R1+0x69c] ;  /* 0x00069c00012b7983 */ /* 0x000ea80000300800 */
[----:B-1----:R-:W3:Y:S04]  /*95310*/  LDL R50, [R1+0x98] ;  /* 0x0000980001327983 */ /* 0x002ee80000100800 */
[----:B------:R-:W3:Y:S04]  /*95320*/  LDL R51, [R1+0x9c] ;  /* 0x00009c0001337983 */ /* 0x000ee80000100800 */
        /* <DEDUP_REMOVED lines=8> */
[----:B------:R0:W-:Y:S04]  /*953b0*/  STL.64 [R1+0x5020], R14 ;  /* 0x0050200e01007387 */ /* 0x0001e80000100a00 */
        /* <DEDUP_REMOVED lines=29> */
[----:B------:R-:W-:Y:S04]  /*95590*/  STL.64 [R1+0x6c0], R48 ;  /* 0x0006c03001007387 */ /* 0x000fe80000100a00 */
[----:B------:R0:W-:Y:S04]  /*955a0*/  STL.64 [R1+0x6c8], R50 ;  /* 0x0006c83201007387 */ /* 0x0001e80000100a00 */
[----:B0-----:R-:W3:Y:S01]  /*955b0*/  LDL.LU.64 R50, [R1+0x5030] ;  /* 0x0050300001327983 */ /* 0x001ee20000300a00 */
[----:B--2---:R-:W-:Y:S03]  /*955c0*/  HMMA.16816.F32.BF16 R44, R36, R46, R40 ;  /* 0x0000002e242c723c */ /* 0x004fe60000041828 */
[----:B------:R-:W2:Y:S04]  /*955d0*/  LDL.LU.64 R42, [R1+0x5028] ;  /* 0x00502800012a7983 */ /* 0x000ea80000300a00 */
[----:B------:R-:W2:Y:S01]  /*955e0*/  LDL.LU R48, [R1+0x5f0] ;  /* 0x0005f00001307983 */ /* 0x000ea20000300800 */
[----:B----4-:R-:W-:-:S02]  /*955f0*/  IMAD.MOV.U32 R18, RZ, RZ, R4 ;  /* 0x000000ffff127224 */ /* 0x010fc400078e0004 */
[----:B------:R-:W-:-:S13]  /*95600*/  IMAD.MOV.U32 R19, RZ, RZ, R3 ;  /* 0x000000ffff137224 */ /* 0x000fda00078e0003 */
[----:B------:R-:W-:Y:S04]  /*95610*/  STL.64 [R1+0x6b0], R44 ;  /* 0x0006b02c01007387 */ /* 0x000fe80000100a00 */
[----:B------:R-:W-:Y:S01]  /*95620*/  STL.64 [R1+0x6b8], R46 ;  /* 0x0006b82e01007387 */ /* 0x000fe20000100a00 */
[----:B------:R-:W-:Y:S01]  /*95630*/  IMAD.MOV.U32 R27, RZ, RZ, R61 ;  /* 0x000000ffff1b7224 */ /* 0x000fe200078e003d */
[C---:B------:R-:W-:Y:S06]  /*95640*/  HMMA.16816.F32.BF16 R16, R36.reuse, R18, R12 ;  /* 0x000000122410723c */ /* 0x040fec000004180c */
[C---:B------:R-:W-:Y:S06]  /*95650*/  HMMA.16816.F32.BF16 R24, R36.reuse, R26, R20 ;  /* 0x0000001a2418723c */ /* 0x040fec0000041814 */
[C---:B------:R-:W-:Y:S06]  /*95660*/  HMMA.16816.F32.BF16 R4, R36.reuse, R6, R56 ;  /* 0x000000062404723c */ /* 0x040fec0000041838 */
[----:B---3--:R-:W-:-:S15]  /*95670*/  HMMA.16816.F32.BF16 R28, R36, R50, R28 ;  /* 0x00000032241c723c */ /* 0x008fde000004181c */
[----:B------:R-:W-:-:S08]  /*95680*/  NOP ;  /* 0x0000000000007918 */ /* 0x000fd00000000000 */
[----:B------:R-:W-:Y:S04]  /*95690*/  STL.64 [R1+0x6a0], R28 ;  /* 0x0006a01c01007387 */ /* 0x000fe80000100a00 */
[----:B------:R2:W-:Y:S04]  /*956a0*/  STL.64 [R1+0x6a8], R30 ;  /* 0x0006a81e01007387 */ /* 0x0005e80000100a00 */
[----:B------:R-:W3:Y:S04]  /*956b0*/  LDL.LU R49, [R1+0x5f4] ;  /* 0x0005f40001317983 */ /* 0x000ee80000300800 */
[----:B------:R-:W3:Y:S04]  /*956c0*/  LDL.LU R50, [R1+0x5f8] ;  /* 0x0005f80001327983 */ /* 0x000ee80000300800 */
[----:B------:R-:W3:Y:S01]  /*956d0*/  LDL.LU R51, [R1+0x5fc] ;  /* 0x0005fc0001337983 */ /* 0x000ee20000300800 */
[----:B--2---:R-:W-:Y:S03]  /*956e0*/  HMMA.16816.F32.BF16 R28, R36, R42, R32 ;  /* 0x0000002a241c723c */ /* 0x004fe60000041820 */
[----:B------:R-:W2:-:S15]  /*956f0*/  LDL.LU R32, [R1+0x5e0] ;  /* 0x0005e00001207983 */ /* 0x000e9e0000300800 */
[----:B------:R-:W-:-:S05]  /*95700*/  NOP ;  /* 0x0000000000007918 */ /* 0x000fca0000000000 */
[----:B------:R0:W-:Y:S04]  /*95710*/  STL.64 [R1+0x690], R28 ;  /* 0x0006901c01007387 */ /* 0x0001e80000100a00 */
[----:B------:R1:W-:Y:S04]  /*95720*/  STL.64 [R1+0x698], R30 ;  /* 0x0006981e01007387 */ /* 0x0003e80000100a00 */
[----:B------:R-:W2:Y:S04]  /*95730*/  LDL.LU R33, [R1+0x5e4] ;  /* 0x0005e40001217983 */ /* 0x000ea80000300800 */
[----:B------:R-:W2:Y:S04]  /*95740*/  LDL.LU R34, [R1+0x5e8] ;  /* 0x0005e80001227983 */ /* 0x000ea80000300800 */
[----:B------:R-:W2:Y:S04]  /*95750*/  LDL.LU R35, [R1+0x5ec] ;  /* 0x0005ec0001237983 */ /* 0x000ea80000300800 */
        /* <DEDUP_REMOVED lines=12> */
[----:B------:R-:W3:Y:S04]  /*95820*/  LDL.LU.64 R14, [R1+0x5020] ;  /* 0x00502000010e7983 */ /* 0x000ee80000300a00 */
[----:B------:R-:W-:Y:S04]  /*95830*/  STL.64 [R1+0x680], R16 ;  /* 0x0006801001007387 */ /* 0x000fe80000100a00 */
[----:B------:R0:W-:Y:S04]  /*95840*/  STL.64 [R1+0x688], R18 ;  /* 0x0006881201007387 */ /* 0x0001e80000100a00 */
[----:B0-----:R-:W2:Y:S04]  /*95850*/  LDL.LU.64 R18, [R1+0x5018] ;  /* 0x0050180001127983 */ /* 0x001ea80000300a00 */
[----:B------:R-:W2:Y:S04]  /*95860*/  LDL.LU.64 R16, [R1+0x5010] ;  /* 0x0050100001107983 */ /* 0x000ea80000300a00 */
[----:B------:R-:W2:Y:S04]  /*95870*/  LDL.LU.64 R22, [R1+0x5008] ;  /* 0x0050080001167983 */ /* 0x000ea80000300a00 */
        /* <DEDUP_REMOVED lines=8> */
[----:B------:R-:W4:Y:S01]  /*95900*/  LDL.LU R5, [R1+0x4fe0] ;  /* 0x004fe00001057983 */ /* 0x000f220000300800 */
[C---:B---3--:R-:W-:Y:S03]  /*95910*/  HMMA.16816.F32.BF16 R12, R36.reuse, R14, R8 ;  /* 0x0000000e240c723c */ /* 0x048fe60000041808 */
[----:B------:R-:W3:Y:S04]  /*95920*/  LDL.LU.64 R10, [R1+0x4fd8] ;  /* 0x004fd800010a7983 */ /* 0x000ee80000300a00 */
[----:B------:R-:W3:Y:S01]  /*95930*/  LDL.LU.64 R8, [R1+0x4fd0] ;  /* 0x004fd00001087983 */ /* 0x000ee20000300a00 */
[C---:B--2---:R-:W-:Y:S06]  /*95940*/  HMMA.16816.F32.BF16 R20, R36.reuse, R22, R16 ;  /* 0x000000162414723c */ /* 0x044fec0000041810 */
[C---:B----4-:R-:W-:Y:S09]  /*95950*/  HMMA.16816.F32.BF16 R56, R36.reuse, R58, R24 ;  /* 0x0000003a2438723c */ /* 0x050ff20000041818 */
        /* <DEDUP_REMOVED lines=9> */
[----:B------:R-:W3:Y:S04]  /*959f0*/  LDL.LU.64 R20, [R1+0x4fa0] ;  /* 0x004fa00001147983 */ /* 0x000ee80000300a00 */
[----:B------:R-:W2:Y:S04]  /*95a00*/  LDL.LU.64 R26, [R1+0x4f98] ;  /* 0x004f9800011a7983 */ /* 0x000ea80000300a00 */
[----:B------:R-:W4:Y:S04]  /*95a10*/  LDL.LU.64 R24, [R1+0x4f90] ;  /* 0x004f900001187983 */ /* 0x000f280000300a00 */
        /* <DEDUP_REMOVED lines=47> */
[----:B----4-:R2:W-:Y:S02]  /*95d10*/  STL.64 [R1+0x4e48], R32 ;  /* 0x004e482001007387 */ /* 0x0105e40000100a00 */
[C---:B--2---:R-:W-:Y:S06]  /*95d20*/  HMMA.16816.F32.BF16 R32, R36.reuse, R30, R48 ;  /* 0x0000001e2420723c */ /* 0x044fec0000041830 */
[----:B------:R-:W-:Y:S04]  /*95d30*/  STL.64 [R1+0x4e90], R30 ;  /* 0x004e901e01007387 */ /* 0x000fe80000100a00 */
[----:B---3--:R0:W-:Y:S02]  /*95d40*/  STL.64 [R1+0x4e88], R28 ;  /* 0x004e881c01007387 */ /* 0x0081e40000100a00 */
[C---:B0-----:R-:W-:Y:S11]  /*95d50*/  HMMA.16816.F32.BF16 R28, R36.reuse, R26, R52 ;  /* 0x0000001a241c723c */ /* 0x041ff60000041834 */
[----:B------:R-:W-:Y:S04]  /*95d60*/  STL.64 [R1+0x5e0], R32 ;  /* 0x0005e02001007387 */ /* 0x000fe80000100a00 */
[----:B------:R-:W-:Y:S04]  /*95d70*/  STL.64 [R1+0x5e8], R34 ;  /* 0x0005e82201007387 */ /* 0x000fe80000100a00 */
[----:B------:R-:W-:Y:S04]  /*95d80*/  STL.64 [R1+0x4ea0], R26 ;  /* 0x004ea01a01007387 */ /* 0x000fe80000100a00 */
[----:B------:R0:W-:Y:S02]  /*95d90*/  STL.64 [R1+0x4e98], R24 ;  /* 0x004e981801007387 */ /* 0x0001e40000100a00 */
[C---:B0-----:R-:W-:Y:S02]  /*95da0*/  HMMA.16816.F32.BF16 R24, R36.reuse, R22, R56 ;  /* 0x000000162418723c */ /* 0x041fe40000041838 */
[----:B------:R-:W-:Y:S04]  /*95db0*/  STL.64 [R1+0x5d0], R28 ;  /* 0x0005d01c01007387 */ /* 0x000fe80000100a00 */
[----:B------:R-:W-:Y:S04]  /*95dc0*/  STL.64 [R1+0x5d8], R30 ;  /* 0x0005d81e01007387 */ /* 0x000fe80000100a00 */
[----:B------:R-:W-:Y:S04]  /*95dd0*/  STL.64 [R1+0x4eb0], R22 ;  /* 0x004eb01601007387 */ /* 0x000fe80000100a00 */
[----:B------:R0:W-:Y:S02]  /*95de0*/  STL.64 [R1+0x4ea8], R20 ;  /* 0x004ea81401007387 */ /* 0x0001e40000100a00 */
[C---:B0-----:R-:W-:Y:S07]  /*95df0*/  HMMA.16816.F32.BF16 R20, R36.reuse, R18, R44 ;  /* 0x000000122414723c */ /* 0x041fee000004182c */
        /* <DEDUP_REMOVED lines=9> */
[----:B------:R-:W-:Y:S04]  /*95e90*/  STL.64 [R1+0x5a8], R18 ;  /* 0x0005a81201007387 */ /* 0x000fe80000100a00 */
[----:B------:R-:W2:Y:S04]  /*95ea0*/  LDL.LU R25, [R1+0x524] ;  /* 0x0005240001197983 */ /* 0x000ea80000300800 */
[----:B------:R-:W3:Y:S04]  /*95eb0*/  LDL.LU R26, [R1+0x528] ;  /* 0x00052800011a7983 */ /* 0x000ee80000300800 */
[----:B------:R-:W3:Y:S04]  /*95ec0*/  LDL.LU R27, [R1+0x52c] ;  /* 0x00052c00011b7983 */ /* 0x000ee80000300800 */
[----:B------:R-:W4:Y:S04]  /*95ed0*/  LDL.LU R40, [R1+0x570] ;  /* 0x0005700001287983 */ /* 0x000f280000300800 */
[----:B------:R-:W4:Y:S04]  /*95ee0*/  LDL.LU R41, [R1+0x574] ;  /* 0x0005740001297983 */ /* 0x000f280000300800 */
[----:B------:R-:W4:Y:S04]  /*95ef0*/  LDL.LU R42, [R1+0x578] ;  /* 0x00057800012a7983 */ /* 0x000f280000300800 */
[----:B------:R-:W4:Y:S04]  /*95f00*/  LDL.LU R43, [R1+0x57c] ;  /* 0x00057c00012b7983 */ /* 0x000f280000300800 */
[----:B---3--:R0:W-:Y:S04]  /*95f10*/  STL.64 [R1+0x4f20], R26 ;  /* 0x004f201a01007387 */ /* 0x0081e80000100a00 */
[----:B--2---:R-:W-:Y:S04]  /*95f20*/  STL.64 [R1+0x4f18], R24 ;  /* 0x004f181801007387 */ /* 0x004fe80000100a00 */
[----:B------:R-:W2:Y:S04]  /*95f30*/  LDL.LU R44, [R1+0x560] ;  /* 0x00056000012c7983 */ /* 0x000ea80000300800 */
[----:B------:R-:W2:Y:S04]  /*95f40*/  LDL.LU R45, [R1+0x564] ;  /* 0x00056400012d7983 */ /* 0x000ea80000300800 */
[----:B------:R-:W3:Y:S04]  /*95f50*/  LDL.LU R46, [R1+0x568] ;  /* 0x00056800012e7983 */ /* 0x000ee80000300800 */
[----:B------:R-:W3:Y:S01]  /*95f60*/  LDL.LU R47, [R1+0x56c] ;  /* 0x00056c00012f7983 */ /* 0x000ee20000300800 */
[----:B0-----:R-:W-:-:S02]  /*95f70*/  IMAD.MOV.U32 R26, RZ, RZ, R2 ;  /* 0x000000ffff1a7224 */ /* 0x001fc400078e0002 */
[----:B------:R-:W-:Y:S01]  /*95f80*/  IMAD.MOV.U32 R27, RZ, RZ, R0 ;  /* 0x000000ffff1b7224 */ /* 0x000fe200078e0000 */
[----:B----4-:R-:W-:Y:S01]  /*95f90*/  HMMA.16816.F32.BF16 R40, R36, R10, R40 ;  /* 0x0000000a2428723c */ /* 0x010fe20000041828 */
[----:B---3--:R-:W-:Y:S04]  /*95fa0*/  STL.64 [R1+0x4f30], R46 ;  /* 0x004f302e01007387 */ /* 0x008fe80000100a00 */
[----:B--2---:R0:W-:Y:S04]  /*95fb0*/  STL.64 [R1+0x4f28], R44 ;  /* 0x004f282c01007387 */ /* 0x0041e80000100a00 */
[----:B------:R1:W-:Y:S04]  /*95fc0*/  STL.64 [R1+0x4f38], R26 ;  /* 0x004f381a01007387 */ /* 0x0003e80000100a00 */
[----:B0-----:R-:W2:Y:S04]  /*95fd0*/  LDL.LU R44, [R1+0x920] ;  /* 0x00092000012c7983 */ /* 0x001ea80000300800 */
[----:B------:R-:W2:Y:S04]  /*95fe0*/  LDL.LU R45, [R1+0x924] ;  /* 0x00092400012d7983 */ /* 0x000ea80000300800 */
[----:B------:R-:W2:Y:S04]  /*95ff0*/  LDL.LU R46, [R1+0x928] ;  /* 0x00092800012e7983 */ /* 0x000ea80000300800 */
[----:B------:R-:W2:Y:S04]  /*96000*/  LDL.LU R47, [R1+0x92c] ;  /* 0x00092c00012f7983 */ /* 0x000ea80000300800 */
[----:B------:R-:W3:Y:S04]  /*96010*/  LDL.LU R24, [R1+0x930] ;  /* 0x0009300001187983 */ /* 0x000ee80000300800 */
[----:B------:R-:W3:Y:S04]  /*96020*/  LDL.LU R25, [R1+0x934] ;  /* 0x0009340001197983 */ /* 0x000ee80000300800 */
[----:B-1----:R-:W3:Y:S04]  /*96030*/  LDL.LU R26, [R1+0x938] ;  /* 0x00093800011a7983 */ /* 0x002ee80000300800 */
[----:B------:R-:W3:Y:S04]  /*96040*/  LDL.LU R27, [R1+0x93c] ;  /* 0x00093c00011b7983 */ /* 0x000ee80000300800 */
[----:B------:R-:W4:Y:S04]  /*96050*/  LDL.LU R16, [R1+0x530] ;  /* 0x0005300001107983 */ /* 0x000f280000300800 */
[----:B------:R-:W4:Y:S04]  /*96060*/  LDL.LU R17, [R1+0x534] ;  /* 0x0005340001117983 */ /* 0x000f280000300800 */
[----:B------:R-:W4:Y:S04]  /*96070*/  LDL.LU R18, [R1+0x538] ;  /* 0x0005380001127983 */ /* 0x000f280000300800 */
[----:B------:R-:W4:Y:S04]  /*96080*/  LDL.LU R19, [R1+0x53c] ;  /* 0x00053c0001137983 */ /* 0x000f280000300800 */
[----:B------:R-:W4:Y:S04]  /*96090*/  LDL.LU.64 R22, [R1+0x108] ;  /* 0x0001080001167983 */ /* 0x000f280000300a00 */
[----:B------:R-:W4:Y:S04]  /*960a0*/  LDL.LU.64 R30, [R1+0xf8] ;  /* 0x0000f800011e7983 */ /* 0x000f280000300a00 */
[----:B------:R-:W4:Y:S04]  /*960b0*/  LDL.LU R32, [R1+0x510] ;  /* 0x0005100001207983 */ /* 0x000f280000300800 */
[----:B------:R-:W4:Y:S04]  /*960c0*/  LDL.LU R33, [R1+0x514] ;  /* 0x0005140001217983 */ /* 0x000f280000300800 */
[----:B------:R-:W4:Y:S04]  /*960d0*/  LDL.LU R34, [R1+0x518] ;  /* 0x0005180001227983 */ /* 0x000f280000300800 */
[----:B------:R-:W4:Y:S04]  /*960e0*/  LDL.LU R35, [R1+0x51c] ;  /* 0x00051c0001237983 */ /* 0x000f280000300800 */
[----:B------:R-:W4:Y:S04]  /*960f0*/  LDL.LU.64 R50, [R1+0xe8] ;  /* 0x0000e80001327983 */ /* 0x000f280000300a00 */
[----:B------:R0:W-:Y:S04]  /*96100*/  STL.64 [R1+0x4e40], R14 ;  /* 0x004e400e01007387 */ /* 0x0001e80000100a00 */
[----:B------:R-:W-:Y:S04]  /*96110*/  STL.64 [R1+0x4e38], R12 ;  /* 0x004e380c01007387 */ /* 0x000fe80000100a00 */
[----:B0-----:R-:W4:Y:S04]  /*96120*/  LDL.64 R14, [R1+0x118] ;  /* 0x00011800010e7983 */ /* 0x001f280000100a00 */
[----:B------:R-:W4:Y:S04]  /*96130*/  LDL.LU R52, [R1+0x500] ;  /* 0x0005000001347983 */ /* 0x000f280000300800 */
[----:B------:R-:W-:Y:S04]  /*96140*/  STL.64 [R1+0x590], R40 ;  /* 0x0005902801007387 */ /* 0x000fe80000100a00 */
[----:B------:R0:W-:Y:S04]  /*96150*/  STL.64 [R1+0x598], R42 ;  /* 0x0005982a01007387 */ /* 0x0001e80000100a00 */
[----:B------:R-:W4:Y:S04]  /*96160*/  LDL.LU R53, [R1+0x504] ;  /* 0x0005040001357983 */ /* 0x000f280000300800 */
[----:B------:R-:W4:Y:S04]  /*96170*/  LDL.LU R54, [R1+0x508] ;  /* 0x0005080001367983 */ /* 0x000f280000300800 */
[----:B------:R-:W4:Y:S04]  /*96180*/  LDL.LU R55, [R1+0x50c] ;  /* 0x00050c0001377983 */ /* 0x000f280000300800 */
[----:B------:R-:W4:Y:S01]  /*96190*/  LDL.LU.64 R58, [R1+0xd8] ;  /* 0x0000d800013a7983 */ /* 0x000f220000300a00 */
[----:B0-----:R-:W0:Y:S02]  /*961a0*/  S2R R43, SR_TID.X ;  /* 0x00000000002b7919 */ /* 0x001e240000002100 */
[C---:B0-----:R-:W-:Y:S01]  /*961b0*/  LOP3.LUT R4, R43.reuse, 0x7, RZ, 0xc0, !PT ;  /* 0x000000072b047812 */ /* 0x041fe200078ec0ff */
[----:B------:R-:W-:-:S04]  /*961c0*/  IMAD.SHL.U32 R42, R43, 0x2, RZ ;  /* 0x000000022b2a7824 */ /* 0x000fc800078e00ff */
[----:B------:R-:W-:Y:S01]  /*961d0*/  IMAD R4, R4, 0x90, RZ ;  /* 0x0000009004047824 */ /* 0x000fe200078e02ff */
[----:B------:R-:W-:-:S04]  /*961e0*/  SHF.L.U32 R43, R43, 0x6, RZ ;  /* 0x000000062b2b7819 */ /* 0x000fc800000006ff */
[----:B------:R-:W-:-:S04]  /*961f0*/  LOP3.LUT R4, R4, 0x10, R42, 0x78, !PT ;  /* 0x0000001004047812 */ /* 0x000fc800078e782a */
[----:B------:R-:W-:-:S04]  /*96200*/  LOP3.LUT R4, R4, 0x400, R43, 0xf8, !PT ;  /* 0x0000040004047812 */ /* 0x000fc800078ef82b */
[----:B------:R-:W-:-:S05]  /*96210*/  LOP3.LUT R4, R4, 0x60, RZ, 0x3c, !PT ;  /* 0x0000006004047812 */ /* 0x000fca00078e3cff */
[----:B------:R-:W0:Y:S04]  /*96220*/  LDSM.16.MT88.4 R40, [R4+UR4+0x12800] ;  /* 0x012800040428783b */ /* 0x000e280008004200 */
[----:B------:R-:W-:Y:S04]  /*96230*/  STL.64 [R1+0x4e30], R10 ;  /* 0x004e300a01007387 */ /* 0x000fe80000100a00 */
[----:B------:R1:W-:Y:S04]  /*96240*/  STL.64 [R1+0x4e28], R8 ;  /* 0x004e280801007387 */ /* 0x0003e80000100a00 */
[----:B-1----:R-:W4:Y:S04]  /*96250*/  LDL.LU R8, [R1+0x540] ;  /* 0x0005400001087983 */ /* 0x002f280000300800 */
[----:B------:R-:W4:Y:S04]  /*96260*/  LDL.LU R9, [R1+0x544] ;  /* 0x0005440001097983 */ /* 0x000f280000300800 */
[----:B------:R-:W4:Y:S04]  /*96270*/  LDL.LU R10, [R1+0x548] ;  /* 0x00054800010a7983 */ /* 0x000f280000300800 */
[----:B------:R-:W4:Y:S04]  /*96280*/  LDL.LU R11, [R1+0x54c] ;  /* 0x00054c00010b7983 */ /* 0x000f280000300800 */
[----:B0-----:R0:W-:Y:S04]  /*96290*/  STL.64 [R1+0x4df0], R42 ;  /* 0x004df02a01007387 */ /* 0x0011e80000100a00 */
[----:B------:R-:W-:Y:S04]  /*962a0*/  STL.64 [R1+0x4de8], R40 ;  /* 0x004de82801007387 */ /* 0x000fe80000100a00 */
[----:B0-----:R-:W4:Y:S01]  /*962b0*/  LDL.LU.64 R42, [R1+0x178] ;  /* 0x00017800012a7983 */ /* 0x001f220000300a00 */
[----:B---3--:R-:W-:-:S15]  /*962c0*/  HMMA.16816.F32.BF16 R24, R36, R6, R24 ;  /* 0x000000062418723c */ /* 0x008fde0000041818 */
[----:B------:R-:W-:-:S08]  /*962d0*/  NOP ;  /* 0x0000000000007918 */ /* 0x000fd00000000000 */
[----:B------:R-:W-:Y:S04]  /*962e0*/  STL.64 [R1+0x9a0], R24 ;  /* 0x0009a01801007387 */ /* 0x000fe80000100a00 */
[----:B------:R0:W-:Y:S04]  /*962f0*/  STL.64 [R1+0x9a8], R26 ;  /* 0x0009a81a01007387 */ /* 0x0001e80000100a00 */
[----:B0-----:R-:W2:Y:S02]  /*96300*/  LDL.LU.64 R26, [R1+0x4f38] ;  /* 0x004f3800011a7983 */ /* 0x001ea40000300a00 */
[----:B--2---:R-:W-:Y:S02]  /*96310*/  HMMA.16816.F32.BF16 R24, R36, R26, R44 ;  /* 0x0000001a2418723c */ /* 0x004fe4000004182c */
[----:B------:R-:W4:Y:S04]  /*96320*/  LDL.LU.64 R46, [R1+0x4f30] ;  /* 0x004f3000012e7983 */ /* 0x000f280000300a00 */
[----:B------:R-:W4:-:S15]  /*96330*/  LDL.LU.64 R44, [R1+0x4f28] ;  /* 0x004f2800012c7983 */ /* 0x000f1e0000300a00 */
[----:B------:R-:W-:-:S02]  /*96340*/  NOP ;  /* 0x0000000000007918 */ /* 0x000fc40000000000 */
[----:B------:R-:W-:Y:S04]  /*96350*/  STL.64 [R1+0x990], R24 ;  /* 0x0009901801007387 */ /* 0x000fe80000100a00 */
[----:B------:R0:W-:Y:S04]  /*96360*/  STL.64 [R1+0x998], R26 ;  /* 0x0009981a01007387 */ /* 0x0001e80000100a00 */
[----:B0-----:R-:W2:Y:S04]  /*96370*/  LDL.LU.64 R26, [R1+0x4f20] ;  /* 0x004f2000011a7983 */ /* 0x001ea80000300a00 */
[----:B------:R-:W2:Y:S01]  /*96380*/  LDL.LU.64 R24, [R1+0x4f18] ;  /* 0x004f180001187983 */ /* 0x000ea20000300a00 */
[----:B----4-:R-:W-:Y:S03]  /*96390*/  HMMA.16816.F32.BF16 R36, R36, R42, R44 ;  /* 0x0000002a2424723c */ /* 0x010fe6000004182c */
[----:B------:R-:W3:Y:S04]  /*963a0*/  LDL.LU.64 R46, [R1+0x4f10] ;  /* 0x004f1000012e7983 */ /* 0x000ee80000300a00 */
[----:B------:R-:W3:-:S15]  /*963b0*/  LDL.LU.64 R44, [R1+0x4f08] ;  /* 0x004f0800012c7983 */ /* 0x000ede0000300a00 */
[----:B------:R-:W-:-:S01]  /*963c0*/  NOP ;  /* 0x0000000000007918 */ /* 0x000fc20000000000 */
[----:B------:R-:W-:Y:S04]  /*963d0*/  STL.64 [R1+0x580], R36 ;  /* 0x0005802401007387 */ /* 0x000fe80000100a00 */
[----:B------:R0:W-:Y:S04]  /*963e0*/  STL.64 [R1+0x588], R38 ;  /* 0x0005882601007387 */ /* 0x0001e80000100a00 */
[----:B0-----:R-:W4:Y:S04]  /*963f0*/  LDL.LU.64 R38, [R1+0x128] ;  /* 0x0001280001267983 */ /* 0x001f280000300a00 */
[----:B------:R0:W-:Y:S04]  /*96400*/  STL.64 [R1+0x4e00], R42 ;  /* 0x004e002a01007387 */ /* 0x0001e80000100a00 */
[----:B------:R-:W4:Y:S04]  /*96410*/  LDL.LU R40, [R1+0x550] ;  /* 0x0005500001287983 */ /* 0x000f280000300800 */
[----:B------:R-:W4:Y:S04]  /*96420*/  LDL.LU R41, [R1+0x554] ;  /* 0x0005540001297983 */ /* 0x000f280000300800 */
[----:B0-----:R-:W4:Y:S04]  /*96430*/  LDL.LU R42, [R1+0x558] ;  /* 0x00055800012a7983 */ /* 0x001f280000300800 */
[----:B------:R-:W4:Y:S01]  /*96440*/  LDL.LU R43, [R1+0x55c] ;  /* 0x00055c00012b7983 */ /* 0x000f220000300800 */
[----:B------:R-:W-:-:S02]  /*96450*/  IMAD.MOV.U32 R4, RZ, RZ, R51 ;  /* 0x000000ffff047224 */ /* 0x000fc400078e0033 */
[----:B------:R-:W-:Y:S02]  /*96460*/  IMAD.MOV.U32 R0, RZ, RZ, R58 ;  /* 0x000000ffff007224 */ /* 0x000fe400078e003a */
[----:B------:R-:W-:Y:S01]  /*96470*/  IMAD.MOV.U32 R2, RZ, RZ, R59 ;  /* 0x000000ffff027224 */ /* 0x000fe200078e003b */
[C---:B---3--:R-:W-:Y:S06]  /*96480*/  HMMA.16816.F32.BF16 R8, R44.reuse, R14, R8 ;  /* 0x0000000e2c08723c */ /* 0x048fec0000041808 */
[----:B----4-:R-:W-:-:S15]  /*96490*/  HMMA.16816.F32.BF16 R40, R44, R38, R40 ;  /* 0x000000262c28723c */ /* 0x010fde0000041828 */
[----:B------:R-:W-:-:S08]  /*964a0*/  NOP ;  /* 0x0000000000007918 */ /* 0x000fd00000000000 */
[----:B------:R0:W-:Y:S02]  /*964b0*/  STL.64 [R1+0x570], R40 ;  /* 0x0005702801007387 */ /* 0x0001e40000100a00 */
[----:B0-----:R-:W-:Y:S02]  /*964c0*/  IMAD.MOV.U32 R41, RZ, RZ, R15 ;  /* 0x000000ffff297224 */ /* 0x001fe400078e000f */
[C---:B------:R-:W-:Y:S06]  /*964d0*/  HMMA.16816.F32.BF16 R12, R44.reuse, R22, R16 ;  /* 0x000000162c0c723c */ /* 0x040fec0000041810 */
[----:B--2---:R-:W-:Y:S01]  /*964e0*/  HMMA.16816.F32.BF16 R16, R44, R30, R24 ;  /* 0x0000001e2c10723c */ /* 0x004fe20000041818 */
[----:B------:R-:W-:Y:S01]  /*964f0*/  IMAD.MOV.U32 R40, RZ, RZ, R38 ;  /* 0x000000ffff287224 */ /* 0x000fe200078e0026 */
[----:B------:R-:W-:Y:S04]  /*96500*/  STL.64 [R1+0x578], R42 ;  /* 0x0005782a01007387 */ /* 0x000fe80000100a00 */
[----:B------:R-:W-:Y:S04]  /*96510*/  STL.64 [R1+0x4ec8], R40 ;  /* 0x004ec82801007387 */ /* 0x000fe80000100a00 */
[----:B------:R-:W-:Y:S04]  /*96520*/  STL.64 [R1+0x560], R8 ;  /* 0x0005600801007387 */ /* 0x000fe80000100a00 */
[----:B------:R-:W-:Y:S04]  /*96530*/  STL.64 [R1+0x568], R10 ;  /* 0x0005680a01007387 */ /* 0x000fe80000100a00 */
[----:B------:R0:W-:Y:S04]  /*96540*/  STL.64 [R1+0x550], R12 ;  /* 0x0005500c01007387 */ /* 0x0001e80000100a00 */
[----:B------:R-:W-:Y:S04]  /*96550*/  STL.64 [R1+0x558], R14 ;  /* 0x0005580e01007387 */ /* 0x000fe80000100a00 */
[----:B------:R-:W-:Y:S04]  /*96560*/  STL.64 [R1+0x540], R16 ;  /* 0x0005401001007387 */ /* 0x000fe80000100a00 */
[----:B------:R-:W-:Y:S01]  /*96570*/  STL.64 [R1+0x548], R18 ;  /* 0x0005481201007387 */ /* 0x000fe20000100a00 */
[----:B0-----:R-:W-:-:S05]  /*96580*/  IMAD.MOV.U32 R12, RZ, RZ, R30 ;  /* 0x000000ffff0c7224 */ /* 0x001fca00078e001e */
[----:B------:R0:W-:Y:S02]  /*96590*/  STL [R1+0x4ed0], R12 ;  /* 0x004ed00c01007387 */ /* 0x0001e40000100800 */
[----:B0-----:R-:W-:Y:S01]  /*965a0*/  HMMA.16816.F32.BF16 R12, R44, R50, R32 ;  /* 0x000000322c0c723c */ /* 0x001fe20000041820 */
[----:B------:R-:W-:Y:S02]  /*965b0*/  IMAD.MOV.U32 R10, RZ, RZ, R22 ;  /* 0x000000ffff0a7224 */ /* 0x000fe400078e0016 */
[----:B------:R-:W-:Y:S02]  /*965c0*/  IMAD.MOV.U32 R11, RZ, RZ, R31 ;  /* 0x000000ffff0b7224 */ /* 0x000fe400078e001f */
[----:B------:R-:W-:Y:S02]  /*965d0*/  IMAD.MOV.U32 R9, RZ, RZ, R23 ;  /* 0x000000ffff097224 */ /* 0x000fe400078e0017 */
[----:B------:R-:W-:-:S15]  /*965e0*/  IMAD.MOV.U32 R8, RZ, RZ, R50 ;  /* 0x000000ffff087224 */ /* 0x000fde00078e0032 */
[----:B------:R-:W-:-:S01]  /*965f0*/  NOP ;  /* 0x0000000000007918 */ /* 0x000fc20000000000 */
[----:B------:R-:W-:Y:S04]  /*96600*/  STL.64 [R1+0x530], R12 ;  /* 0x0005300c01007387 */ /* 0x000fe80000100a00 */
[----:B------:R-:W-:Y:S04]  /*96610*/  STL.64 [R1+0x538], R14 ;  /* 0x0005380e01007387 */ /* 0x000fe80000100a00 */
[----:B------:R-:W-:Y:S04]  /*96620*/  STL.64 [R1+0x4ef0], R6 ;  /* 0x004ef00601007387 */ /* 0x000fe80000100a00 */
[----:B------:R-:W-:Y:S04]  /*96630*/  STL [R1+0x4ee8], R4 ;  /* 0x004ee80401007387 */ /* 0x000fe80000100800 */
[----:B------:R-:W-:Y:S04]  /*96640*/  STL.64 [R1+0x4ee0], R10 ;  /* 0x004ee00a01007387 */ /* 0x000fe80000100a00 */
[----:B------:R0:W-:Y:S02]  /*96650*/  STL.64 [R1+0x4ed8], R8 ;  /* 0x004ed80801007387 */ /* 0x0001e40000100a00 */
[----:B0-----:R-:W-:-:S15]  /*96660*/  HMMA.16816.F32.BF16 R8, R44, R58, R52 ;  /* 0x0000003a2c08723c */ /* 0x001fde0000041834 */
[----:B------:R-:W-:-:S08]  /*96670*/  NOP ;  /* 0x0000000000007918 */ /* 0x000fd00000000000 */
[----:B------:R-:W-:Y:S04]  /*96680*/  STL.64 [R1+0x520], R8 ;  /* 0x0005200801007387 */ /* 0x000fe80000100a00 */
[----:B------:R-:W-:Y:S04]  /*96690*/  STL.64 [R1+0x528], R10 ;  /* 0x0005280a01007387 */ /* 0x000fe80000100a00 */
[----:B------:R-:W2:Y:S04]  /*966a0*/  LDL.LU R32, [R1+0x4f0] ;  /* 0x0004f00001207983 */ /* 0x000ea80000300800 */
[----:B------:R-:W2:Y:S04]  /*966b0*/  LDL.LU R33, [R1+0x4f4] ;  /* 0x0004f40001217983 */ /* 0x000ea80000300800 */
[----:B------:R-:W2:Y:S04]  /*966c0*/  LDL.LU R34, [R1+0x4f8] ;  /* 0x0004f80001227983 */ /* 0x000ea80000300800 */
[----:B------:R-:W2:Y:S04]  /*966d0*/  LDL.LU R35, [R1+0x4fc] ;  /* 0x0004fc0001237983 */ /* 0x000ea80000300800 */
[----:B------:R-:W2:Y:S04]  /*966e0*/  LDL.64 R58, [R1+0xc8] ;  /* 0x0000c800013a7983 */ /* 0x000ea80000100a00 */
        /* <DEDUP_REMOVED lines=10> */
[----:B------:R-:W3:Y:S01]  /*96790*/  LDL.LU.64 R6, [R1+0xb8] ;  /* 0x0000b80001067983 */ /* 0x000ee20000300a00 */
[----:B--2---:R-:W-:Y:S03]  /*967a0*/  HMMA.16816.F32.BF16 R28, R44, R58, R32 ;  /* 0x0000003a2c1c723c */ /* 0x004fe60000041820 */
[----:B------:R-:W2:Y:S04]  /*967b0*/  LDL.LU R8, [R1+0x4d0] ;  /* 0x0004d00001087983 */ /* 0x000ea80000300800 */
[----:B------:R-:W2:Y:S04]  /*967c0*/  LDL.LU R9, [R1+0x4d4] ;  /* 0x0004d40001097983 */ /* 0x000ea80000300800 */
[----:B------:R-:W2:Y:S01]  /*967d0*/  LDL.LU R10, [R1+0x4d8] ;  /* 0x0004d800010a7983 */ /* 0x000ea20000300800 */
[----:B------:R-:W-:-:S03]  /*967e0*/  IMAD.MOV.U32 R3, RZ, RZ, R39 ;  /* 0x000000ffff037224 */ /* 0x000fc600078e0027 */
[----:B------:R-:W2:Y:S04]  /*967f0*/  LDL.LU R11, [R1+0x4dc] ;  /* 0x0004dc00010b7983 */ /* 0x000ea80000300800 */
[----:B------:R-:W4:Y:S04]  /*96800*/  LDL.LU.64 R38, [R1+0x98] ;  /* 0x0000980001267983 */ /* 0x000f280000300a00 */
        /* <DEDUP_REMOVED lines=9> */
[----:B------:R-:W4:Y:S04]  /*968a0*/  LDL.LU.64 R54, [R1+0x78] ;  /* 0x0000780001367983 */ /* 0x000f280000300a00 */
        /* <DEDUP_REMOVED lines=8> */
[----:B------:R-:W-:-:S03]  /*96930*/  IMAD.MOV.U32 R61, RZ, RZ, R59 ;  /* 0x000000ffff3d7224 */ /* 0x000fc600078e003b */
[----:B0-----:R-:W4:Y:S04]  /*96940*/  LDL.LU.64 R30, [R1+0x68] ;  /* 0x00006800011e7983 */ /* 0x001f280000300a00 */
[----:B------:R-:W4:Y:S04]  /*96950*/  LDL.LU R32, [R1+0x480] ;  /* 0x0004800001207983 */ /* 0x000f280000300800 */
[----:B------:R-:W4:Y:S04]  /*96960*/  LDL.LU R33, [R1+0x484] ;  /* 0x0004840001217983 */ /* 0x000f280000300800 */
[----:B------:R-:W4:Y:S04]  /*96970*/  LDL.LU R34, [R1+0x488] ;  /* 0x0004880001227983 */ /* 0x000f280000300800 */
[----:B------:R-:W4:Y:S04]  /*96980*/  LDL.LU R35, [R1+0x48c] ;  /* 0x00048c0001237983 */ /* 0x000f280000300800 */
[----:B------:R-:W4:Y:S04]  /*96990*/  LDL.LU.64 R58, [R1+0x58] ;  /* 0x00005800013a7983 */ /* 0x000f280000300a00 */
[----:B------:R-:W-:Y:S01]  /*969a0*/  STL [R1+0x4da8], R61 ;  /* 0x004da83d01007387 */ /* 0x000fe20000100800 */
[----:B---3--:R-:W-:-:S15]  /*969b0*/  HMMA.16816.F32.BF16 R40, R44, R6, R40 ;  /* 0x000000062c28723c */ /* 0x008fde0000041828 */
[----:B------:R-:W-:-:S08]  /*969c0*/  NOP ;  /* 0x0000000000007918 */ /* 0x000fd00000000000 */
[----:B------:R-:W-:Y:S04]  /*969d0*/  STL.64 [R1+0x500], R40 ;  /* 0x0005002801007387 */ /* 0x000fe80000100a00 */
[----:B------:R0:W-:Y:S04]  /*969e0*/  STL.64 [R1+0x508], R42 ;  /* 0x0005082a01007387 */ /* 0x0001e80000100a00 */
[----:B0-----:R-:W3:Y:S04]  /*969f0*/  LDL.LU.64 R42, [R1+0x4f00] ;  /* 0x004f0000012a7983 */ /* 0x001ee80000300a00 */
[----:B------:R-:W3:Y:S01]  /*96a00*/  LDL.LU.64 R40, [R1+0x4ef8] ;  /* 0x004ef80001287983 */ /* 0x000ee20000300a00 */
[----:B------:R-:W-:-:S02]  /*96a10*/  IMAD.MOV.U32 R14, RZ, RZ, R60 ;  /* 0x000000ffff0e7224 */ /* 0x000fc400078e003c */
[----:B------:R-:W-:-:S07]  /*96a20*/  IMAD.MOV.U32 R15, RZ, RZ, R5 ;  /* 0x000000ffff0f7224 */ /* 0x000fce00078e0005 */
[C---:B--2---:R-:W-:Y:S06]  /*96a30*/  HMMA.16816.F32.BF16 R12, R44.reuse, R14, R8 ;  /* 0x0000000e2c0c723c */ /* 0x044fec0000041808 */
[----:B----4-:R-:W-:Y:S01]  /*96a40*/  HMMA.16816.F32.BF16 R16, R44, R22, R16 ;  /* 0x000000162c10723c */ /* 0x010fe20000041810 */
[----:B------:R-:W-:Y:S02]  /*96a50*/  IMAD.MOV.U32 R5, RZ, RZ, R7 ;  /* 0x000000ffff057224 */ /* 0x000fe400078e0007 */
[----:B------:R-:W-:Y:S02]  /*96a60*/  IMAD.MOV.U32 R60, RZ, RZ, R6 ;  /* 0x000000ffff3c7224 */ /* 0x000fe400078e0006 */
[----:B------:R-:W2:Y:S04]  /*96a70*/  LDL.LU.64 R6, [R1+0x4ef0] ;  /* 0x004ef00001067983 */ /* 0x000ea80000300a00 */
[----:B------:R-:W4:Y:S04]  /*96a80*/  LDL.LU R4, [R1+0x4ee8] ;  /* 0x004ee80001047983 */ /* 0x000f280000300800 */
[----:B------:R-:W-:Y:S04]  /*96a90*/  STL [R1+0x4db0], R5 ;  /* 0x004db00501007387 */ /* 0x000fe80000100800 */
[----:B------:R-:W-:Y:S04]  /*96aa0*/  STL [R1+0x4dac], R60 ;  /* 0x004dac3c01007387 */ /* 0x000fe80000100800 */
[----:B------:R-:W4:Y:S04]  /*96ab0*/  LDL.LU.64 R10, [R1+0x4ee0] ;  /* 0x004ee000010a7983 */ /* 0x000f280000300a00 */
[----:B------:R-:W4:Y:S01]  /*96ac0*/  LDL.LU.64 R8, [R1+0x4ed8] ;  /* 0x004ed80001087983 */ /* 0x000f220000300a00 */
[----:B------:R-:W-:Y:S01]  /*96ad0*/  MOV R2, R39 ;  /* 0x0000002700027202 */ /* 0x000fe20000000f00 */
[----:B------:R-:W-:-:S02]  /*96ae0*/  IMAD.MOV.U32 R0, RZ, RZ, R38 ;  /* 0x000000ffff007224 */ /* 0x000fc400078e0026 */
[----:B------:R0:W-:Y:S04]  /*96af0*/  STL.64 [R1+0x4f0], R12 ;  /* 0x0004f00c01007387 */ /* 0x0001e80000100a00 */
[----:B------:R-:W-:Y:S04]  /*96b00*/  STL.64 [R1+0x4f8], R14 ;  /* 0x0004f80e01007387 */ /* 0x000fe80000100a00 */
[----:B0-----:R-:W4:Y:S01]  /*96b10*/  LDL.LU R12, [R1+0x4ed0] ;  /* 0x004ed000010c7983 */ /* 0x001f220000300800 */
[----:B------:R-:W-:Y:S02]  /*96b20*/  IMAD.MOV.U32 R61, RZ, RZ, R23 ;  /* 0x000000ffff3d7224 */ /* 0x000fe400078e0017 */
[----:B------:R-:W-:-:S02]  /*96b30*/  IMAD.MOV.U32 R60, RZ, RZ, R22 ;  /* 0x000000ffff3c7224 */ /* 0x000fc400078e0016 */
[----:B------:R-:W-:Y:S01]  /*96b40*/  IMAD.MOV.U32 R5, RZ, RZ, R55 ;  /* 0x000000ffff057224 */ /* 0x000fe200078e0037 */
[----:B---3--:R-:W-:-:S15]  /*96b50*/  HMMA.16816.F32.BF16 R40, R44, R38, R40 ;  /* 0x000000262c28723c */ /* 0x008fde0000041828 */
[----:B------:R-:W-:-:S08]  /*96b60*/  NOP ;  /* 0x0000000000007918 */ /* 0x000fd00000000000 */
[----:B------:R-:W-:Y:S04]  /*96b70*/  STL.64 [R1+0x4e0], R40 ;  /* 0x0004e02801007387 */ /* 0x000fe80000100a00 */
[----:B------:R-:W-:Y:S04]  /*96b80*/  STL.64 [R1+0x4e8], R42 ;  /* 0x0004e82a01007387 */ /* 0x000fe80000100a00 */
[----:B------:R-:W-:Y:S04]  /*96b90*/  STL [R1+0x4db8], R2 ;  /* 0x004db80201007387 */ /* 0x000fe80000100800 */
[----:B------:R-:W-:Y:S04]  /*96ba0*/  STL [R1+0x4db4], R0 ;  /* 0x004db40001007387 */ /* 0x000fe80000100800 */
[----:B------:R-:W-:Y:S04]  /*96bb0*/  STL.64 [R1+0x4d0], R16 ;  /* 0x0004d01001007387 */ /* 0x000fe80000100a00 */
[----:B------:R0:W-:Y:S02]  /*96bc0*/  STL.64 [R1+0x4d8], R18 ;  /* 0x0004d81201007387 */ /* 0x0001e40000100a00 */
[----:B0-----:R-:W-:Y:S02]  /*96bd0*/  HMMA.16816.F32.BF16 R16, R44, R54, R48 ;  /* 0x000000362c10723c */ /* 0x001fe40000041830 */
[----:B------:R-:W-:Y:S04]  /*96be0*/  STL [R1+0x4dc0], R61 ;  /* 0x004dc03d01007387 */ /* 0x000fe80000100800 */
[----:B------:R-:W-:Y:S01]  /*96bf0*/  STL [R1+0x4dbc], R60 ;  /* 0x004dbc3c01007387 */ /* 0x000fe20000100800 */
[----:B------:R-:W-:-:S15]  /*96c00*/  IMAD.MOV.U32 R0, RZ, RZ, R54 ;  /* 0x000000ffff007224 */ /* 0x000fde00078e0036 */
[----:B------:R-:W-:-:S01]  /*96c10*/  NOP ;  /* 0x0000000000007918 */ /* 0x000fc20000000000 */
[----:B------:R-:W-:Y:S04]  /*96c20*/  STL.64 [R1+0x4c0], R16 ;  /* 0x0004c01001007387 */ /* 0x000fe80000100a00 */
[----:B------:R0:W-:Y:S04]  /*96c30*/  STL.64 [R1+0x4c8], R18 ;  /* 0x0004c81201007387 */ /* 0x0001e80000100a00 */
[----:B------:R-:W3:Y:S04]  /*96c40*/  LDL.LU R48, [R1+0x470] ;  /* 0x0004700001307983 */ /* 0x000ee80000300800 */
[----:B------:R-:W3:Y:S04]  /*96c50*/  LDL.LU R49, [R1+0x474] ;  /* 0x0004740001317983 */ /* 0x000ee80000300800 */
[----:B------:R-:W3:Y:S04]  /*96c60*/  LDL.LU R50, [R1+0x478] ;  /* 0x0004780001327983 */ /* 0x000ee80000300800 */
[----:B------:R-:W3:Y:S04]  /*96c70*/  LDL.LU R51, [R1+0x47c] ;  /* 0x00047c0001337983 */ /* 0x000ee80000300800 */
[----:B------:R-:W3:Y:S01]  /*96c80*/  LDL.LU.64 R54, [R1+0x48] ;  /* 0x0000480001367983 */ /* 0x000ee20000300a00 */
        /* <DEDUP_REMOVED lines=9> */
[----:B------:R-:W-:-:S15]  /*96d20*/  STL [R1+0x4dcc], R60 ;  /* 0x004dcc3c01007387 */ /* 0x000fde0000100800 */
[----:B------:R-:W-:-:S02]  /*96d30*/  NOP ;  /* 0x0000000000007918 */ /* 0x000fc40000000000 */
        /* <DEDUP_REMOVED lines=10> */
[----:B------:R-:W4:Y:S04]  /*96de0*/  LDL.LU R39, [R1+0x45c] ;  /* 0x00045c0001277983 */ /* 0x000f280000300800 */
[----:B0-----:R-:W4:Y:S04]  /*96df0*/  LDL.LU.64 R18, [R1+0x28] ;  /* 0x0000280001127983 */ /* 0x001f280000300a00 */
        /* <DEDUP_REMOVED lines=8> */
[----:B------:R-:W4:Y:S01]  /*96e80*/  LDL.LU.64 R26, [R1+0x18] ;  /* 0x00001800011a7983 */ /* 0x000f220000300a00 */
[----:B------:R-:W-:-:S02]  /*96e90*/  IMAD.MOV.U32 R0, RZ, RZ, R58 ;  /* 0x000000ffff007224 */ /* 0x000fc400078e003a */
[----:B------:R-:W-:Y:S02]  /*96ea0*/  IMAD.MOV.U32 R61, RZ, RZ, R59 ;  /* 0x000000ffff3d7224 */ /* 0x000fe400078e003b */
[----:B------:R-:W4:Y:S04]  /*96eb0*/  LDL.LU.64 R58, [R1+0x8] ;  /* 0x00000800013a7983 */ /* 0x000f280000300a00 */
[----:B------:R-:W-:Y:S04]  /*96ec0*/  STL [R1+0x4dd8], R61 ;  /* 0x004dd83d01007387 */ /* 0x000fe80000100800 */
[----:B------:R-:W-:Y:S01]  /*96ed0*/  STL [R1+0x4dd4], R0 ;  /* 0x004dd40001007387 */ /* 0x000fe20000100800 */
[----:B---3--:R-:W-:Y:S06]  /*96ee0*/  HMMA.16816.F32.BF16 R48, R44, R54, R48 ;  /* 0x000000362c30723c */ /* 0x008fec0000041830 */
[----:B------:R-:W-:-:S02]  /*96ef0*/  IMAD.MOV.U32 R60, RZ, RZ, R54 ;  /* 0x000000ffff3c7224 */ /* 0x000fc400078e0036 */
[----:B------:R-:W-:-:S15]  /*96f00*/  IMAD.MOV.U32 R5, RZ, RZ, R55 ;  /* 0x000000ffff057224 */ /* 0x000fde00078e0037 */
[----:B------:R0:W-:Y:S04]  /*96f10*/  STL.64 [R1+0x490], R48 ;  /* 0x0004903001007387 */ /* 0x0001e80000100a00 */
[----:B------:R1:W-:Y:S04]  /*96f20*/  STL.64 [R1+0x498], R50 ;  /* 0x0004983201007387 */ /* 0x0003e80000100a00 */
        /* <DEDUP_REMOVED lines=8> */
[----:B------:R-:W-:Y:S04]  /*96fb0*/  STL [R1+0x4de0], R5 ;  /* 0x004de00501007387 */ /* 0x000fe80000100800 */
[----:B------:R-:W-:Y:S01]  /*96fc0*/  STL [R1+0x4ddc], R60 ;  /* 0x004ddc3c01007387 */ /* 0x000fe20000100800 */
[C---:B--2---:R-:W-:Y:S06]  /*96fd0*/  HMMA.16816.F32.BF16 R40, R44.reuse, R34, R40 ;  /* 0x000000222c28723c */ /* 0x044fec0000041828 */
[----:B----4-:R-:W-:Y:S01]  /*96fe0*/  HMMA.16816.F32.BF16 R36, R44, R18, R36 ;  /* 0x000000122c24723c */ /* 0x010fe20000041824 */
[----:B------:R-:W-:-:S05]  /*96ff0*/  IMAD.MOV.U32 R0, RZ, RZ, R34 ;  /* 0x000000ffff007224 */ /* 0x000fca00078e0022 */
[C---:B------:R-:W-:Y:S06]  /*97000*/  HMMA.16816.F32.BF16 R20, R44.reuse, R26, R20 ;  /* 0x0000001a2c14723c */ /* 0x040fec0000041814 */
[----:B------:R-:W-:Y:S01]  /*97010*/  HMMA.16816.F32.BF16 R28, R44, R58, R28 ;  /* 0x0000003a2c1c723c */ /* 0x000fe2000004181c */
[----:B------:R-:W-:-:S04]  /*97020*/  IMAD.MOV.U32 R2, RZ, RZ, R35 ;  /* 0x000000ffff027224 */ /* 0x000fc800078e0023 */
[----:B------:R0:W-:Y:S04]  /*97030*/  STL.64 [R1+0x480], R40 ;  /* 0x0004802801007387 */ /* 0x0001e80000100a00 */
[----:B------:R-:W-:Y:S04]  /*97040*/  STL.64 [R1+0x488], R42 ;  /* 0x0004882a01007387 */ /* 0x000fe80000100a00 */
[----:B0-----:R-:W2:Y:S04]  /*97050*/  LDL.LU.64 R40, [R1+0x4ec8] ;  /* 0x004ec80001287983 */ /* 0x001ea80000300a00 */
[----:B------:R-:W4:Y:S04]  /*97060*/  LDL.LU R32, [R1+0x400] ;  /* 0x0004000001207983 */ /* 0x000f280000300800 */
[----:B------:R-:W4:Y:S04]  /*97070*/  LDL.LU R33, [R1+0x404] ;  /* 0x0004040001217983 */ /* 0x000f280000300800 */
[----:B------:R-:W4:Y:S04]  /*97080*/  LDL.LU R34, [R1+0x408] ;  /* 0x0004080001227983 */ /* 0x000f280000300800 */
[----:B------:R-:W4:Y:S04]  /*97090*/  LDL.LU R35, [R1+0x40c] ;  /* 0x00040c0001237983 */ /* 0x000f280000300800 */
[----:B------:R-:W-:Y:S04]  /*970a0*/  STL [R1+0x4de4], R0 ;  /* 0x004de40001007387 */ /* 0x000fe80000100800 */
[----:B------:R0:W-:Y:S04]  /*970b0*/  STL.64 [R1+0x470], R36 ;  /* 0x0004702401007387 */ /* 0x0001e80000100a00 */
[----:B------:R-:W-:Y:S01]  /*970c0*/  STL.64 [R1+0x478], R38 ;  /* 0x0004782601007387 */ /* 0x000fe20000100a00 */
[----:B0-----:R-:W-:-:S02]  /*970d0*/  IMAD.MOV.U32 R37, RZ, RZ, R18 ;  /* 0x000000ffff257224 */ /* 0x001fc400078e0012 */
[----:B------:R-:W-:Y:S02]  /*970e0*/  IMAD.MOV.U32 R36, RZ, RZ, R19 ;  /* 0x000000ffff247224 */ /* 0x000fe400078e0013 */
[----:B------:R-:W2:Y:S04]  /*970f0*/  LDL.LU.64 R18, [R1+0x4ec0] ;  /* 0x004ec00001127983 */ /* 0x000ea80000300a00 */
[----:B------:R-:W2:Y:S04]  /*97100*/  LDL.LU.64 R16, [R1+0x4eb8] ;  /* 0x004eb80001107983 */ /* 0x000ea80000300a00 */
[----:B------:R0:W-:Y:S01]  /*97110*/  STL.64 [R1+0x4e08], R36 ;  /* 0x004e082401007387 */ /* 0x0001e20000100a00 */
[----:B------:R-:W-:-:S02]  /*97120*/  IMAD.MOV.U32 R60, RZ, RZ, R26 ;  /* 0x000000ffff3c7224 */ /* 0x000fc400078e001a */
[----:B------:R-:W-:Y:S01]  /*97130*/  IMAD.MOV.U32 R61, RZ, RZ, R27 ;  /* 0x000000ffff3d7224 */ /* 0x000fe200078e001b */
[----:B0-----:R-:W2:Y:S04]  /*97140*/  LDL.LU R36, [R1+0x3c0] ;  /* 0x0003c00001247983 */ /* 0x001ea80000300800 */
[----:B------:R-:W2:Y:S04]  /*97150*/  LDL.LU R37, [R1+0x3c4] ;  /* 0x0003c40001257983 */ /* 0x000ea80000300800 */
[----:B------:R-:W2:Y:S04]  /*97160*/  LDL.LU R38, [R1+0x3c8] ;  /* 0x0003c80001267983 */ /* 0x000ea80000300800 */
[----:B------:R-:W2:Y:S04]  /*97170*/  LDL.LU R39, [R1+0x3cc] ;  /* 0x0003cc0001277983 */ /* 0x000ea80000300800 */
[----:B------:R-:W-:Y:S04]  /*97180*/  STL.64 [R1+0x460], R20 ;  /* 0x0004601401007387 */ /* 0x000fe80000100a00 */
[----:B------:R0:W-:Y:S01]  /*97190*/  STL.64 [R1+0x468], R22 ;  /* 0x0004681601007387 */ /* 0x0001e20000100a00 */
[----:B------:R-:W-:Y:S01]  /*971a0*/  IMAD.MOV.U32 R0, RZ, RZ, R58 ;  /* 0x000000ffff007224 */ /* 0x000fe200078e003a */
[----:B------:R-:W-:-:S02]  /*971b0*/  MOV R5, R59 ;  /* 0x0000003b00057202 */ /* 0x000fc40000000f00 */
        /* <DEDUP_REMOVED lines=8> */
[----:B------:R-:W3:Y:S04]  /*97240*/  LDL.LU.64 R58, [R1+0x4e80] ;  /* 0x004e8000013a7983 */ /* 0x000ee80000300a00 */
[----:B------:R-:W4:Y:S04]  /*97250*/  LDL.LU.64 R56, [R1+0x4e78] ;  /* 0x004e780001387983 */ /* 0x000f280000300a00 */
[----:B------:R-:W-:Y:S04]  /*97260*/  STL.64 [R1+0x4e20], R6 ;  /* 0x004e200601007387 */ /* 0x000fe80000100a00 */
[----:B------:R-:W-:Y:S01]  /*97270*/  STL [R1+0x4e18], R5 ;  /* 0x004e180501007387 */ /* 0x000fe20000100800 */
        /* <DEDUP_REMOVED lines=50> */
[----:B-1----:R-:W-:Y:S01]  /*975a0*/  HMMA.16816.F32.BF16 R24, R44, R22, R36 ;  /* 0x000000162c18723c */ /* 0x002fe20000041824 */
[----:B------:R-:W-:-:S02]  /*975b0*/  IMAD.MOV.U32 R50, RZ, RZ, R12 ;  /* 0x000000ffff327224 */ /* 0x000fc400078e000c */
[----:B------:R-:W-:-:S14]  /*975c0*/  IMAD.MOV.U32 R51, RZ, RZ, R11 ;  /* 0x000000ffff337224 */ /* 0x000fdc00078e000b */
[----:B------:R-:W-:Y:S04]  /*975d0*/  STL.64 [R1+0x3f0], R28 ;  /* 0x0003f01c01007387 */ /* 0x000fe80000100a00 */
[----:B------:R0:W-:Y:S04]  /*975e0*/  STL.64 [R1+0x3f8], R30 ;  /* 0x0003f81e01007387 */ /* 0x0001e80000100a00 */
[----:B------:R1:W-:Y:S04]  /*975f0*/  STL.64 [R1+0x3e0], R24 ;  /* 0x0003e01801007387 */ /* 0x0003e80000100a00 */
[----:B------:R2:W-:Y:S04]  /*97600*/  STL.64 [R1+0x3e8], R26 ;  /* 0x0003e81a01007387 */ /* 0x0005e80000100a00 */
[----:B------:R-:W-:Y:S01]  /*97610*/  STL.64 [R1+0x4df8], R50 ;  /* 0x004df83201007387 */ /* 0x000fe20000100a00 */
[----:B0-----:R-:W-:-:S02]  /*97620*/  IMAD.MOV.U32 R30, RZ, RZ, R10 ;  /* 0x000000ffff1e7224 */ /* 0x001fc400078e000a */
[----:B------:R-:W-:-:S05]  /*97630*/  IMAD.MOV.U32 R31, RZ, RZ, R9 ;  /* 0x000000ffff1f7224 */ /* 0x000fca00078e0009 */
[----:B------:R0:W-:Y:S04]  /*97640*/  STL.64 [R1+0x4e10], R30 ;  /* 0x004e101e01007387 */ /* 0x0001e80000100a00 */
[----:B-1----:R-:W3:Y:S04]  /*97650*/  LDL.LU R24, [R1+0x300] ;  /* 0x0003000001187983 */ /* 0x002ee80000300800 */
[----:B------:R-:W3:Y:S04]  /*97660*/  LDL.LU R25, [R1+0x304] ;  /* 0x0003040001197983 */ /* 0x000ee80000300800 */
[----:B--2---:R-:W3:Y:S04]  /*97670*/  LDL.LU R26, [R1+0x308] ;  /* 0x00030800011a7983 */ /* 0x004ee80000300800 */
[----:B------:R-:W3:Y:S04]  /*97680*/  LDL.LU R27, [R1+0x30c] ;  /* 0x00030c00011b7983 */ /* 0x000ee80000300800 */
[----:B------:R-:W2:Y:S04]  /*97690*/  LDL.LU R32, [R1+0x2f0] ;  /* 0x0002f00001207983 */ /* 0x000ea80000300800 */
[----:B------:R-:W2:Y:S04]  /*976a0*/  LDL.LU R33, [R1+0x2f4] ;  /* 0x0002f40001217983 */ /* 0x000ea80000300800 */
[----:B------:R-:W2:Y:S04]  /*976b0*/  LDL.LU R34, [R1+0x2f8] ;  /* 0x0002f80001227983 */ /* 0x000ea80000300800 */
[----:B------:R-:W2:Y:S04]  /*976c0*/  LDL.LU R35, [R1+0x2fc] ;  /* 0x0002fc0001237983 */ /* 0x000ea80000300800 */
[----:B------:R-:W4:Y:S04]  /*976d0*/  LDL.LU R12, [R1+0x3b0] ;  /* 0x0003b000010c7983 */ /* 0x000f280000300800 */
[----:B------:R-:W4:Y:S04]  /*976e0*/  LDL.LU R13, [R1+0x3b4] ;  /* 0x0003b400010d7983 */ /* 0x000f280000300800 */
[----:B------:R-:W4:Y:S04]  /*976f0*/  LDL.LU R14, [R1+0x3b8] ;  /* 0x0003b800010e7983 */ /* 0x000f280000300800 */
[----:B------:R-:W4:Y:S01]  /*97700*/  LDL.LU R15, [R1+0x3bc] ;  /* 0x0003bc00010f7983 */ /* 0x000f220000300800 */
[----:B------:R-:W-:-:S03]  /*97710*/  IMAD.MOV.U32 R58, RZ, RZ, R8 ;  /* 0x000000ffff3a7224 */ /* 0x000fc600078e0008 */
[----:B------:R-:W3:Y:S04]  /*97720*/  LDL.LU R8, [R1+0x3a0] ;  /* 0x0003a00001087983 */ /* 0x000ee80000300800 */
[----:B------:R-:W3:Y:S04]  /*97730*/  LDL.LU R9, [R1+0x3a4] ;  /* 0x0003a40001097983 */ /* 0x000ee80000300800 */
[----:B------:R-:W3:Y:S01]  /*97740*/  LDL.LU R10, [R1+0x3a8] ;  /* 0x0003a800010a7983 */ /* 0x000ee20000300800 */
[----:B------:R-:W-:-:S03]  /*97750*/  IMAD.MOV.U32 R59, RZ, RZ, R4 ;  /* 0x000000ffff3b7224 */ /* 0x000fc600078e0004 */
        /* <DEDUP_REMOVED lines=22> */
[----:B------:R0:W-:Y:S04]  /*978c0*/  STL.64 [R1+0x4c78], R22 ;  /* 0x004c781601007387 */ /* 0x0001e80000100a00 */
[----:B------:R-:W-:Y:S04]  /*978d0*/  STL.64 [R1+0x4c70], R20 ;  /* 0x004c701401007387 */ /* 0x000fe80000100a00 */
[----:B0-----:R-:W2:Y:S01]  /*978e0*/  LDL.LU R22, [R1+0x118] ;  /* 0x0001180001167983 */ /* 0x001ea20000300800 */
[----:B----4-:R-:W-:-:S15]  /*978f0*/  HMMA.16816.F32.BF16 R12, R44, R18, R12 ;  /* 0x000000122c0c723c */ /* 0x010fde000004180c */
        /* <DEDUP_REMOVED lines=18> */
[----:B----4-:R-:W-:Y:S01]  /*97a20*/  STL.64 [R1+0x4c90], R12 ;  /* 0x004c900c01007387 */ /* 0x010fe20000100a00 */
[----:B--2---:R-:W-:-:S15]  /*97a30*/  HMMA.16816.F32.BF16 R4, R44, R10, R4 ;  /* 0x0000000a2c04723c */ /* 0x004fde0000041804 */
[----:B------:R-:W-:-:S08]  /*97a40*/  NOP ;  /* 0x0000000000007918 */ /* 0x000fd00000000000 */
[----:B------:R-:W-:Y:S04]  /*97a50*/  STL.64 [R1+0x3b0], R4 ;  /* 0x0003b00401007387 */ /* 0x000fe80000100a00 */
[----:B------:R0:W-:Y:S04]  /*97a60*/  STL.64 [R1+0x3b8], R6 ;  /* 0x0003b80601007387 */ /* 0x0001e80000100a00 */
[----:B0-----:R-:W2:Y:S01]  /*97a70*/  LDL.LU.64 R6, [R1+0x4e20] ;  /* 0x004e200001067983 */ /* 0x001ea20000300a00 */
[----:B------:R-:W-:Y:S03]  /*97a80*/  HMMA.16816.F32.BF16 R36, R44, R42, R36 ;  /* 0x0000002a2c24723c */ /* 0x000fe60000041824 */
[----:B------:R-:W4:Y:S04]  /*97a90*/  LDL.LU R5, [R1+0x4e18] ;  /* 0x004e180001057983 */ /* 0x000f280000300800 */
[----:B------:R-:W-:Y:S04]  /*97aa0*/  STL.64 [R1+0x4ca8], R10 ;  /* 0x004ca80a01007387 */ /* 0x000fe80000100a00 */
[----:B---3--:R0:W-:Y:S01]  /*97ab0*/  STL.64 [R1+0x4ca0], R8 ;  /* 0x004ca00801007387 */ /* 0x0081e20000100a00 */
[----:B------:R-:W-:-:S02]  /*97ac0*/  IMAD.MOV.U32 R15, RZ, RZ, R3 ;  /* 0x000000ffff0f7224 */ /* 0x000fc400078e0003 */
[----:B------:R-:W-:Y:S01]  /*97ad0*/  IMAD.MOV.U32 R3, RZ, RZ, R42 ;  /* 0x000000ffff037224 */ /* 0x000fe200078e002a */
[----:B0-----:R-:W3:Y:S04]  /*97ae0*/  LDL.LU R8, [R1+0x320] ;  /* 0x0003200001087983 */ /* 0x001ee80000300800 */
[----:B------:R-:W3:Y:S04]  /*97af0*/  LDL.LU R9, [R1+0x324] ;  /* 0x0003240001097983 */ /* 0x000ee80000300800 */
[----:B------:R-:W3:Y:S04]  /*97b00*/  LDL.LU R10, [R1+0x328] ;  /* 0x00032800010a7983 */ /* 0x000ee80000300800 */
[----:B------:R-:W3:Y:S01]  /*97b10*/  LDL.LU R11, [R1+0x32c] ;  /* 0x00032c00010b7983 */ /* 0x000ee20000300800 */
[----:B--2---:R-:W-:-:S15]  /*97b20*/  HMMA.16816.F32.BF16 R28, R44, R6, R28 ;  /* 0x000000062c1c723c */ /* 0x004fde000004181c */
[----:B------:R-:W-:-:S08]  /*97b30*/  NOP ;  /* 0x0000000000007918 */ /* 0x000fd00000000000 */
[----:B------:R-:W-:Y:S04]  /*97b40*/  STL.64 [R1+0x3a0], R28 ;  /* 0x0003a01c01007387 */ /* 0x000fe80000100a00 */
[----:B------:R0:W-:Y:S04]  /*97b50*/  STL.64 [R1+0x3a8], R30 ;  /* 0x0003a81e01007387 */ /* 0x0001e80000100a00 */
[----:B0-----:R-:W2:Y:S04]  /*97b60*/  LDL.LU.64 R30, [R1+0x4e10] ;  /* 0x004e1000011e7983 */ /* 0x001ea80000300a00 */
[----:B------:R0:W-:Y:S04]  /*97b70*/  STL.64 [R1+0x390], R36 ;  /* 0x0003902401007387 */ /* 0x0001e80000100a00 */
[----:B------:R1:W-:Y:S04]  /*97b80*/  STL.64 [R1+0x398], R38 ;  /* 0x0003982601007387 */ /* 0x0003e80000100a00 */
[----:B0-----:R-:W4:Y:S01]  /*97b90*/  LDL.LU.64 R36, [R1+0x4e08] ;  /* 0x004e080001247983 */ /* 0x001f220000300a00 */
[----:B-1----:R-:W-:-:S03]  /*97ba0*/  IMAD.MOV.U32 R39, RZ, RZ, R43 ;  /* 0x000000ffff277224 */ /* 0x002fc600078e002b */
[----:B------:R-:W3:Y:S01]  /*97bb0*/  LDL.LU.64 R42, [R1+0x4e00] ;  /* 0x004e0000012a7983 */ /* 0x000ee20000300a00 */
[----:B------:R-:W-:Y:S02]  /*97bc0*/  IMAD.MOV.U32 R23, RZ, RZ, R41 ;  /* 0x000000ffff177224 */ /* 0x000fe400078e0029 */
[----:B------:R-:W-:Y:S01]  /*97bd0*/  IMAD.MOV.U32 R14, RZ, RZ, R40 ;  /* 0x000000ffff0e7224 */ /* 0x000fe200078e0028 */
[----:B---3--:R-:W-:Y:S01]  /*97be0*/  HMMA.16816.F32.BF16 R44, R44, R42, R48 ;  /* 0x0000002a2c2c723c */ /* 0x008fe20000041830 */
[----:B------:R-:W3:Y:S05]  /*97bf0*/  LDL.LU.64 R50, [R1+0x4df8] ;  /* 0x004df80001327983 */ /* 0x000eea0000300a00 */
[----:B------:R-:W-:-:S02]  /*97c00*/  IMAD.MOV.U32 R38, RZ, RZ, R42 ;  /* 0x000000ffff267224 */ /* 0x000fc400078e002a */
[----:B------:R-:W-:-:S15]  /*97c10*/  IMAD.MOV.U32 R4, RZ, RZ, R43 ;  /* 0x000000ffff047224 */ /* 0x000fde00078e002b */
[----:B------:R-:W-:Y:S04]  /*97c20*/  STL.64 [R1+0x350], R44 ;  /* 0x0003502c01007387 */ /* 0x000fe80000100a00 */
[----:B------:R-:W-:Y:S04]  /*97c30*/  STL.64 [R1+0x358], R46 ;  /* 0x0003582e01007387 */ /* 0x000fe80000100a00 */
[----:B------:R-:W2:Y:S04]  /*97c40*/  LDL.LU.64 R42, [R1+0x4df0] ;  /* 0x004df000012a7983 */ /* 0x000ea80000300a00 */
[----:B------:R-:W2:Y:S04]  /*97c50*/  LDL.LU.64 R40, [R1+0x4de8] ;  /* 0x004de80001287983 */ /* 0x000ea80000300a00 */
[----:B------:R-:W-:Y:S04]  /*97c60*/  STL.64 [R1+0x4cc0], R6 ;  /* 0x004cc00601007387 */ /* 0x000fe80000100a00 */
[----:B------:R-:W-:Y:S04]  /*97c70*/  STL [R1+0x4cb8], R4 ;  /* 0x004cb80401007387 */ /* 0x000fe80000100800 */
[----:B------:R-:W-:Y:S01]  /*97c80*/  STL.64 [R1+0x4cb0], R38 ;  /* 0x004cb02601007387 */ /* 0x000fe20000100a00 */
[C---:B--2---:R-:W-:Y:S06]  /*97c90*/  HMMA.16816.F32.BF16 R8, R40.reuse, R14, R8 ;  /* 0x0000000e2808723c */ /* 0x044fec0000041808 */
[C---:B------:R-:W-:Y:S06]  /*97ca0*/  HMMA.16816.F32.BF16 R16, R40.reuse, R22, R16 ;  /* 0x000000162810723c */ /* 0x040fec0000041810 */
[C---:B------:R-:W-:Y:S11]  /*97cb0*/  HMMA.16816.F32.BF16 R12, R40.reuse, R30, R24 ;  /* 0x0000001e280c723c */ /* 0x040ff60000041818 */
[----:B------:R-:W-:Y:S04]  /*97cc0*/  STL.64 [R1+0x340], R8 ;  /* 0x0003400801007387 */ /* 0x000fe80000100a00 */
[----:B------:R3:W-:Y:S02]  /*97cd0*/  STL.64 [R1+0x348], R10 ;  /* 0x0003480a01007387 */ /* 0x0007e40000100a00 */
[C---:B---3--:R-:W-:Y:S02]  /*97ce0*/  HMMA.16816.F32.BF16 R8, R40.reuse, R50, R32 ;  /* 0x000000322808723c */ /* 0x048fe40000041820 */
[----:B------:R-:W-:Y:S04]  /*97cf0*/  STL.64 [R1+0x330], R16 ;  /* 0x0003301001007387 */ /* 0x000fe80000100a00 */
[----:B------:R-:W-:Y:S04]  /*97d00*/  STL.64 [R1+0x338], R18 ;  /* 0x0003381201007387 */ /* 0x000fe80000100a00 */
[----:B------:R-:W2:Y:S04]  /*97d10*/  LDL.LU R44, [R1+0x130] ;  /* 0x00013000012c7983 */ /* 0x000ea80000300800 */
[----:B------:R-:W-:Y:S04]  /*97d20*/  STL.64 [R1+0x320], R12 ;  /* 0x0003200c01007387 */ /* 0x000fe80000100a00 */
[----:B------:R-:W-:Y:S05]  /*97d30*/  STL.64 [R1+0x328], R14 ;  /* 0x0003280e01007387 */ /* 0x000fea0000100a00 */
[----:B------:R-:W-:Y:S04]  /*97d40*/  STL.64 [R1+0x310], R8 ;  /* 0x0003100801007387 */ /* 0x000fe80000100a00 */
[----:B------:R0:W-:Y:S04]  /*97d50*/  STL.64 [R1+0x318], R10 ;  /* 0x0003180a01007387 */ /* 0x0001e80000100a00 */
[----:B------:R-:W2:Y:S04]  /*97d60*/  LDL.LU R45, [R1+0x134] ;  /* 0x00013400012d7983 */ /* 0x000ea80000300800 */
[----:B------:R-:W3:Y:S04]  /*97d70*/  LDL.LU R46, [R1+0x138] ;  /* 0x00013800012e7983 */ /* 0x000ee80000300800 */
[----:B------:R-:W3:Y:S01]  /*97d80*/  LDL.LU R47, [R1+0x13c] ;  /* 0x00013c00012f7983 */ /* 0x000ee20000300800 */
[----:B0-----:R-:W-:Y:S07]  /*97d90*/  HMMA.16816.F32.BF16 R8, R40, R58, R52 ;  /* 0x0000003a2808723c */ /* 0x001fee0000041834 */
[----:B------:R-:W-:-:S02]  /*97da0*/  IMAD.MOV.U32 R58, RZ, RZ, R0 ;  /* 0x000000ffff3a7224 */ /* 0x000fc400078e0000 */
[----:B----4-:R-:W-:Y:S01]  /*97db0*/  IMAD.MOV.U32 R59, RZ, RZ, R5 ;  /* 0x000000ffff3b7224 */ /* 0x010fe200078e0005 */
[----:B---3--:R-:W-:Y:S04]  /*97dc0*/  STL.64 [R1+0x4cd0], R46 ;  /* 0x004cd02e01007387 */ /* 0x008fe80000100a00 */
[----:B--2---:R-:W-:Y:S04]  /*97dd0*/  STL.64 [R1+0x4cc8], R44 ;  /* 0x004cc82c01007387 */ /* 0x004fe80000100a00 */
[----:B------:R-:W2:Y:S05]  /*97de0*/  LDL.LU R0, [R1+0x4de4] ;  /* 0x004de40001007983 */ /* 0x000eaa0000300800 */
[----:B------:R-:W-:Y:S04]  /*97df0*/  STL.64 [R1+0x300], R8 ;  /* 0x0003000801007387 */ /* 0x000fe80000100a00 */
[----:B------:R0:W-:Y:S04]  /*97e00*/  STL.64 [R1+0x308], R10 ;  /* 0x0003080a01007387 */ /* 0x0001e80000100a00 */
        /* <DEDUP_REMOVED lines=17> */
[----:B0-----:R-:W-:Y:S01]  /*97f20*/  MOV R10, R37 ;  /* 0x00000025000a7202 */ /* 0x001fe20000000f00 */
[----:B------:R-:W-:-:S02]  /*97f30*/  IMAD.MOV.U32 R11, RZ, RZ, R36 ;  /* 0x000000ffff0b7224 */ /* 0x000fc400078e0024 */
        /* <DEDUP_REMOVED lines=9> */
[----:B-1----:R-:W-:Y:S02]  /*97fd0*/  IMAD.MOV.U32 R58, RZ, RZ, R60 ;  /* 0x000000ffff3a7224 */ /* 0x002fe400078e003c */
[----:B------:R-:W-:Y:S01]  /*97fe0*/  IMAD.MOV.U32 R59, RZ, RZ, R5 ;  /* 0x000000ffff3b7224 */ /* 0x000fe200078e0005 */
[----:B----4-:R-:W-:Y:S04]  /*97ff0*/  STL.64 [R1+0x4d18], R38 ;  /* 0x004d182601007387 */ /* 0x010fe80000100a00 */
[----:B---3--:R1:W-:Y:S04]  /*98000*/  STL.64 [R1+0x4d10], R36 ;  /* 0x004d102401007387 */ /* 0x0083e80000100a00 */
[----:B------:R-:W3:Y:S04]  /*98010*/  LDL.LU R0, [R1+0x4dd4] ;  /* 0x004dd40001007983 */ /* 0x000ee80000300800 */
[----:B------:R-:W4:Y:S04]  /*98020*/  LDL.LU R2, [R1+0x4dd0] ;  /* 0x004dd00001027983 */ /* 0x000f280000300800 */
[----:B------:R1:W-:Y:S04]  /*98030*/  STL.64 [R1+0x4d20], R6 ;  /* 0x004d200601007387 */ /* 0x0003e80000100a00 */
[----:B------:R-:W2:Y:S04]  /*98040*/  LDL.LU R60, [R1+0x4dcc] ;  /* 0x004dcc00013c7983 */ /* 0x000ea80000300800 */
[----:B------:R-:W4:Y:S04]  /*98050*/  LDL.LU R5, [R1+0x4dc8] ;  /* 0x004dc80001057983 */ /* 0x000f280000300800 */
[----:B------:R-:W-:Y:S04]  /*98060*/  STL.64 [R1+0x4d28], R58 ;  /* 0x004d283a01007387 */ /* 0x000fe80000100a00 */
[----:B------:R-:W2:Y:S04]  /*98070*/  LDL.LU R20, [R1+0x240] ;  /* 0x0002400001147983 */ /* 0x000ea80000300800 */
[----:B------:R-:W2:Y:S04]  /*98080*/  LDL.LU R21, [R1+0x244] ;  /* 0x0002440001157983 */ /* 0x000ea80000300800 */
[----:B------:R-:W4:Y:S04]  /*98090*/  LDL.LU R22, [R1+0x248] ;  /* 0x0002480001167983 */ /* 0x000f280000300800 */
[----:B------:R-:W4:Y:S01]  /*980a0*/  LDL.LU R23, [R1+0x24c] ;  /* 0x00024c0001177983 */ /* 0x000f220000300800 */
[----:B------:R-:W-:-:S02]  /*980b0*/  IMAD.MOV.U32 R19, RZ, RZ, R61 ;  /* 0x000000ffff137224 */ /* 0x000fc400078e003d */
[----:B---3--:R-:W-:Y:S01]  /*980c0*/  IMAD.MOV.U32 R18, RZ, RZ, R0 ;  /* 0x000000ffff127224 */ /* 0x008fe200078e0000 */
[----:B----4-:R3:W-:Y:S04]  /*980d0*/  STL.64 [R1+0x4d38], R22 ;  /* 0x004d381601007387 */ /* 0x0107e80000100a00 */
[----:B--2---:R-:W-:Y:S04]  /*980e0*/  STL.64 [R1+0x4d30], R20 ;  /* 0x004d301401007387 */ /* 0x004fe80000100a00 */
[----:B------:R-:W2:Y:S04]  /*980f0*/  LDL.LU R0, [R1+0x4dc4] ;  /* 0x004dc40001007983 */ /* 0x000ea80000300800 */
[----:B------:R-:W3:Y:S04]  /*98100*/  LDL.LU R61, [R1+0x4dc0] ;  /* 0x004dc000013d7983 */ /* 0x000ee80000300800 */
[----:B------:R4:W-:Y:S04]  /*98110*/  STL.64 [R1+0x4d40], R18 ;  /* 0x004d401201007387 */ /* 0x0009e80000100a00 */
        /* <DEDUP_REMOVED lines=10> */
[----:B------:R-:W-:Y:S04]  /*981c0*/  STL.64 [R1+0x4d58], R10 ;  /* 0x004d580a01007387 */ /* 0x000fe80000100a00 */
[----:B-1----:R-:W4:Y:S04]  /*981d0*/  LDL.LU R36, [R1+0x260] ;  /* 0x0002600001247983 */ /* 0x002f280000300800 */
        /* <DEDUP_REMOVED lines=19> */
[----:B0-----:R-:W-:-:S02]  /*98310*/  IMAD.MOV.U32 R15, RZ, RZ, R2 ;  /* 0x000000ffff0f7224 */ /* 0x001fc400078e0002 */
        /* <DEDUP_REMOVED lines=11> */
[----:B------:R-:W-:Y:S02]  /*983d0*/  IMAD.MOV.U32 R31, RZ, RZ, R5 ;  /* 0x000000ffff1f7224 */ /* 0x000fe400078e0005 */
[----:B--2---:R-:W-:Y:S01]  /*983e0*/  IMAD.MOV.U32 R50, RZ, RZ, R0 ;  /* 0x000000ffff327224 */ /* 0x004fe200078e0000 */
[----:B---3--:R-:W-:Y:S01]  /*983f0*/  MOV R51, R2 ;  /* 0x0000000200337202 */ /* 0x008fe20000000f00 */
        /* <DEDUP_REMOVED lines=55> */
[C---:B------:R-:W-:Y:S01]  /*98770*/  HMMA.16816.F32.BF16 R12, R40.reuse, R14, R8 ;  /* 0x0000000e280c723c */ /* 0x040fe20000041808 */
        /* <DEDUP_REMOVED lines=11> */
[----:B------:R-:W3:Y:S04]  /*98830*/  LDL.LU R25, [R1+0x1b4] ;  /* 0x0001b40001197983 */ /* 0x000ee80000300800 */
[----:B-1----:R-:W3:Y:S04]  /*98840*/  LDL.LU R26, [R1+0x1b8] ;  /* 0x0001b800011a7983 */ /* 0x002ee80000300800 */
        /* <DEDUP_REMOVED lines=43> */
[----:B0-----:R-:W3:Y:S04]  /*98b00*/  LDL.LU.64 R6, [R1+0x4cc0] ;  /* 0x004cc00001067983 */ /* 0x001ee80000300a00 */
[----:B------:R-:W3:Y:S04]  /*98b10*/  LDL.LU R4, [R1+0x4cb8] ;  /* 0x004cb80001047983 */ /* 0x000ee80000300800 */
[----:B------:R-:W3:Y:S04]  /*98b20*/  LDL.LU.64 R38, [R1+0x4cb0] ;  /* 0x004cb00001267983 */ /* 0x000ee80000300a00 */
        /* <DEDUP_REMOVED lines=22> */
[----:B0-----:R-:W2:Y:S04]  /*98c90*/  LDL.LU.64 R54, [R1+0x4c58] ;  /* 0x004c580001367983 */ /* 0x001ea80000300a00 */
[----:B------:R-:W4:Y:S04]  /*98ca0*/  LDL.LU.64 R52, [R1+0x4c50] ;  /* 0x004c500001347983 */ /* 0x000f280000300a00 */
[----:B------:R-:W3:Y:S04]  /*98cb0*/  LDL.LU R58, [R1+0x158] ;  /* 0x00015800013a7983 */ /* 0x000ee80000300800 */
[----:B------:R-:W3:Y:S01]  /*98cc0*/  LDL.LU R59, [R1+0x15c] ;  /* 0x00015c00013b7983 */ /* 0x000ee20000300800 */
[----:B--2---:R-:W-:-:S15]  /*98cd0*/  HMMA.16816.F32.BF16 R48, R40, R54, R48 ;  /* 0x000000362830723c */ /* 0x004fde0000041830 */
[----:B------:R-:W-:-:S08]  /*98ce0*/  NOP ;  /* 0x0000000000007918 */ /* 0x000fd00000000000 */
[----:B------:R-:W-:Y:S04]  /*98cf0*/  STL.64 [R1+0x200], R48 ;  /* 0x0002003001007387 */ /* 0x000fe80000100a00 */
[----:B------:R0:W-:Y:S04]  /*98d00*/  STL.64 [R1+0x208], R50 ;  /* 0x0002083201007387 */ /* 0x0001e80000100a00 */
[----:B0-----:R-:W2:Y:S04]  /*98d10*/  LDL.LU.64 R50, [R1+0x4c48] ;  /* 0x004c480001327983 */ /* 0x001ea80000300a00 */
[----:B------:R-:W3:Y:S04]  /*98d20*/  LDL.LU.64 R48, [R1+0x4c40] ;  /* 0x004c400001307983 */ /* 0x000ee80000300a00 */
[----:B------:R-:W4:Y:S04]  /*98d30*/  LDL.LU R54, [R1+0x1a8] ;  /* 0x0001a80001367983 */ /* 0x000f280000300800 */
[----:B------:R-:W4:Y:S01]  /*98d40*/  LDL.LU R55, [R1+0x1ac] ;  /* 0x0001ac0001377983 */ /* 0x000f220000300800 */
[----:B--2---:R-:W-:-:S15]  /*98d50*/  HMMA.16816.F32.BF16 R32, R40, R50, R32 ;  /* 0x000000322820723c */ /* 0x004fde0000041820 */
[----:B------:R-:W-:-:S08]  /*98d60*/  NOP ;  /* 0x0000000000007918 */ /* 0x000fd00000000000 */
[----:B------:R-:W-:Y:S04]  /*98d70*/  STL.64 [R1+0x1f0], R32 ;  /* 0x0001f02001007387 */ /* 0x000fe80000100a00 */
[----:B------:R0:W-:Y:S04]  /*98d80*/  STL.64 [R1+0x1f8], R34 ;  /* 0x0001f82201007387 */ /* 0x0001e80000100a00 */
[----:B0-----:R-:W2:Y:S04]  /*98d90*/  LDL.LU.64 R34, [R1+0x4c38] ;  /* 0x004c380001227983 */ /* 0x001ea80000300a00 */
[----:B------:R-:W3:Y:S04]  /*98da0*/  LDL.LU.64 R32, [R1+0x4c30] ;  /* 0x004c300001207983 */ /* 0x000ee80000300a00 */
        /* <DEDUP_REMOVED lines=14> */
[----:B0-----:R-:W4:Y:S04]  /*98e90*/  LDL.LU.64 R26, [R1+0x4c18] ;  /* 0x004c1800011a7983 */ /* 0x001f280000300a00 */
[----:B------:R-:W2:Y:S02]  /*98ea0*/  LDL.LU.64 R24, [R1+0x4c10] ;  /* 0x004c100001187983 */ /* 0x000ea40000300a00 */
[----:B--2---:R-:W-:-:S02]  /*98eb0*/  IMAD.MOV.U32 R30, RZ, RZ, R25 ;  /* 0x000000ffff1e7224 */ /* 0x004fc400078e0019 */
[----:B------:R-:W-:Y:S02]  /*98ec0*/  IMAD.MOV.U32 R31, RZ, RZ, R24 ;  /* 0x000000ffff1f7224 */ /* 0x000fe400078e0018 */
[C---:B----4-:R-:W-:Y:S06]  /*98ed0*/  HMMA.16816.F32.BF16 R24, R40.reuse, R26, R52 ;  /* 0x0000001a2818723c */ /* 0x050fec0000041834 */
[----:B---3--:R-:W-:Y:S01]  /*98ee0*/  HMMA.16816.F32.BF16 R28, R40, R22, R28 ;  /* 0x00000016281c723c */ /* 0x008fe2000004181c */
[----:B------:R-:W0:-:S15]  /*98ef0*/  S2R R52, SR_TID.X ;  /* 0x0000000000347919 */ /* 0x000e1e0000002100 */
[----:B------:R-:W-:-:S01]  /*98f00*/  NOP ;  /* 0x0000000000007918 */ /* 0x000fc20000000000 */
[----:B------:R-:W-:Y:S04]  /*98f10*/  STL.64 [R1+0x1c0], R24 ;  /* 0x0001c01801007387 */ /* 0x000fe80000100a00 */
[----:B------:R1:W-:Y:S02]  /*98f20*/  STL.64 [R1+0x1c8], R26 ;  /* 0x0001c81a01007387 */ /* 0x0003e40000100a00 */
[C---:B-1----:R-:W-:Y:S02]  /*98f30*/  HMMA.16816.F32.BF16 R24, R40.reuse, R18, R32 ;  /* 0x000000122818723c */ /* 0x042fe40000041820 */
[----:B------:R-:W-:Y:S04]  /*98f40*/  STL.64 [R1+0x1b0], R28 ;  /* 0x0001b01c01007387 */ /* 0x000fe80000100a00 */
[----:B------:R1:W-:Y:S01]  /*98f50*/  STL.64 [R1+0x1b8], R30 ;  /* 0x0001b81e01007387 */ /* 0x0003e20000100a00 */
[----:B0-----:R-:W-:Y:S01]  /*98f60*/  LOP3.LUT R5, R52, 0x7, RZ, 0xc0, !PT ;  /* 0x0000000734057812 */ /* 0x001fe200078ec0ff */
[----:B-1----:R-:W-:-:S15]  /*98f70*/  HMMA.16816.F32.BF16 R28, R40, R14, R56 ;  /* 0x0000000e281c723c */ /* 0x002fde0000041838 */
[----:B------:R-:W-:Y:S04]  /*98f80*/  STL.64 [R1+0x1a0], R24 ;  /* 0x0001a01801007387 */ /* 0x000fe80000100a00 */
[----:B------:R0:W-:Y:S01]  /*98f90*/  STL.64 [R1+0x1a8], R26 ;  /* 0x0001a81a01007387 */ /* 0x0001e20000100a00 */
[C---:B------:R-:W-:Y:S01]  /*98fa0*/  LOP3.LUT R57, R52.reuse, 0x7, RZ, 0xc0, !PT ;  /* 0x0000000734397812 */ /* 0x040fe200078ec0ff */
[----:B0-----:R-:W-:Y:S01]  /*98fb0*/  HMMA.16816.F32.BF16 R24, R40, R10, R48 ;  /* 0x0000000a2818723c */ /* 0x001fe20000041830 */
[----:B------:R-:W-:-:S03]  /*98fc0*/  IMAD.SHL.U32 R56, R52, 0x2, RZ ;  /* 0x0000000234387824 */ /* 0x000fc600078e00ff */
[----:B------:R-:W-:Y:S02]  /*98fd0*/  IMAD R57, R57, 0x90, RZ ;  /* 0x0000009039397824 */ /* 0x000fe400078e02ff */
[----:B------:R-:W-:Y:S02]  /*98fe0*/  IMAD R5, R5, 0x110, RZ ;  /* 0x0000011005057824 */ /* 0x000fe400078e02ff */
[----:B------:R-:W-:Y:S01]  /*98ff0*/  IMAD.SHL.U32 R53, R52, 0x40, RZ ;  /* 0x0000004034357824 */ /* 0x000fe200078e00ff */
[--C-:B------:R-:W-:Y:S02]  /*99000*/  LOP3.LUT R57, R57, 0x10, R56.reuse, 0x78, !PT ;  /* 0x0000001039397812 */ /* 0x100fe400078e7838 */
[----:B------:R-:W-:Y:S01]  /*99010*/  LOP3.LUT R5, R5, 0x30, R56, 0x78, !PT ;  /* 0x0000003005057812 */ /* 0x000fe200078e7838 */
[----:B------:R-:W-:Y:S04]  /*99020*/  STL.64 [R1+0x190], R28 ;  /* 0x0001901c01007387 */ /* 0x000fe80000100a00 */
[----:B------:R-:W-:Y:S01]  /*99030*/  STL.64 [R1+0x198], R30 ;  /* 0x0001981e01007387 */ /* 0x000fe20000100a00 */
[----:B------:R-:W-:-:S02]  /*99040*/  LOP3.LUT R57, R57, 0x400, R53, 0xf8, !PT ;  /* 0x0000040039397812 */ /* 0x000fc400078ef835 */
[----:B------:R-:W-:-:S05]  /*99050*/  LOP3.LUT R5, R5, 0x40, RZ, 0x3c, !PT ;  /* 0x0000004005057812 */ /* 0x000fca00078e3cff */
[----:B------:R-:W-:Y:S04]  /*99060*/  LDSM.16.M88.4 R32, [R5+UR4+0x80] ;  /* 0x000080040520783b */ /* 0x000fe80008000200 */
[----:B------:R-:W-:Y:S04]  /*99070*/  LDSM.16.M88.4 R28, [R5+UR4+0x880] ;  /* 0x00088004051c783b */ /* 0x000fe80008000200 */
[----:B------:R-:W-:Y:S04]  /*99080*/  LDSM.16.M88.4 R52, [R5+UR4+0xb080] ;  /* 0x00b080040534783b */ /* 0x000fe80008000200 */
[----:B------:R-:W-:Y:S04]  /*99090*/  LDSM.16.M88.4 R48, [R5+UR4+0xb880] ;  /* 0x00b880040530783b */ /* 0x000fe80008000200 */
[----:B------:R-:W-:Y:S04]  /*990a0*/  STL.64 [R1+0x940], R24 ;  /* 0x0009401801007387 */ /* 0x000fe80000100a00 */
[----:B------:R0:W-:Y:S02]  /*990b0*/  STL.64 [R1+0x948], R26 ;  /* 0x0009481a01007387 */ /* 0x0001e40000100a00 */
[----:B0-----:R-:W-:Y:S02]  /*990c0*/  HMMA.16816.F32.BF16 R24, R40, R6, R44 ;  /* 0x000000062818723c */ /* 0x001fe4000004182c */
[----:B------:R-:W0:Y:S04]  /*990d0*/  LDSM.16.MT88.4 R44, [R57+UR4+0x13000] ;  /* 0x01300004392c783b */ /* 0x000e280008004200 */
[----:B------:R-:W-:-:S15]  /*990e0*/  LDSM.16.M88.4 R56, [R5+UR4+0xa880] ;  /* 0x00a880040538783b */ /* 0x000fde0008000200 */
[----:B------:R-:W-:-:S02]  /*990f0*/  NOP ;  /* 0x0000000000007918 */ /* 0x000fc40000000000 */
[----:B------:R-:W-:Y:S04]  /*99100*/  STL.64 [R1+0x160], R24 ;  /* 0x0001601801007387 */ /* 0x000fe80000100a00 */
[----:B------:R-:W-:Y:S04]  /*99110*/  STL.64 [R1+0x168], R26 ;  /* 0x0001681a01007387 */ /* 0x000fe80000100a00 */
[----:B------:R-:W1:Y:S04]  /*99120*/  LDSM.16.M88.4 R24, [R5+UR4+0x1080] ;  /* 0x001080040518783b */ /* 0x000e680008000200 */
[----:B0-----:R-:W-:Y:S04]  /*99130*/  STL.64 [R1+0x4be0], R46 ;  /* 0x004be02e01007387 */ /* 0x001fe80000100a00 */
[----:B------:R-:W-:Y:S04]  /*99140*/  STL.64 [R1+0x4bd8], R44 ;  /* 0x004bd82c01007387 */ /* 0x000fe80000100a00 */
[----:B------:R-:W-:Y:S04]  /*99150*/  STL.64 [R1+0x140], R32 ;  /* 0x0001402001007387 */ /* 0x000fe80000100a00 */
[----:B------:R-:W-:Y:S04]  /*99160*/  STL.64 [R1+0x148], R34 ;  /* 0x0001482201007387 */ /* 0x000fe80000100a00 */
[----:B------:R-:W0:Y:S04]  /*99170*/  LDSM.16.M88.4 R32, [R5+UR4+0x1880] ;  /* 0x001880040520783b */ /* 0x000e280008000200 */
[----:B------:R-:W-:Y:S04]  /*99180*/  STL.64 [R1+0x130], R28 ;  /* 0x0001301c01007387 */ /* 0x000fe80000100a00 */
[----:B------:R-:W-:Y:S04]  /*99190*/  STL.64 [R1+0x138], R30 ;  /* 0x0001381e01007387 */ /* 0x000fe80000100a00 */
[----:B------:R-:W2:Y:S04]  /*991a0*/  LDSM.16.M88.4 R28, [R5+UR4+0x2080] ;  /* 0x00208004051c783b */ /* 0x000ea80008000200 */
[----:B-1----:R-:W-:Y:S01]  /*991b0*/  STL.64 [R1+0x120], R24 ;  /* 0x0001201801007387 */ /* 0x002fe20000100a00 */
[----:B------:R-:W-:-:S03]  /*991c0*/  IMAD.MOV.U32 R37, RZ, RZ, R24 ;  /* 0x000000ffff257224 */ /* 0x000fc600078e0018 */
[----:B------:R-:W-:Y:S01]  /*991d0*/  STL.64 [R1+0x128], R26 ;  /* 0x0001281a01007387 */ /* 0x000fe20000100a00 */
[----:B------:R-:W-:-:S03]  /*991e0*/  IMAD.MOV.U32 R36, RZ, RZ, R25 ;  /* 0x000000ffff247224 */ /* 0x000fc600078e0019 */
        /* <DEDUP_REMOVED lines=51> */
[----:B------:R-:W-:Y:S04]  /*99520*/  STL.64 [R1+0x4b80], R58 ;  /* 0x004b803a01007387 */ /* 0x000fe80000100a00 */
[----:B------:R-:W2:Y:S04]  /*99530*/  LDSM.16.M88.4 R28, [R5+UR4+0xc880] ;  /* 0x00c88004051c783b */ /* 0x000ea80008000200 */
[----:B-1----:R-:W-:Y:S04]  /*99540*/  STL.64 [R1], R24 ;  /* 0x0000001801007387 */ /* 0x002fe80000100a00 */
        /* <DEDUP_REMOVED lines=8> */
[----:B------:R-:W1:Y:S04]  /*995d0*/  LDSM.16.M88.4 R24, [R5+UR4+0xd080] ;  /* 0x00d080040518783b */ /* 0x000e680008000200 */
[----:B0-----:R-:W-:Y:S04]  /*995e0*/  STL [R1+0x485c], R34 ;  /* 0x00485c2201007387 */ /* 0x001fe80000100800 */
[----:B------:R-:W-:Y:S04]  /*995f0*/  STL [R1+0x4858], R35 ;  /* 0x0048582301007387 */ /* 0x000fe80000100800 */
[----:B------:R0:W-:Y:S04]  /*99600*/  STL.64 [R1+0x4bc8], R32 ;  /* 0x004bc82001007387 */ /* 0x0001e80000100a00 */
[----:B0-----:R-:W3:Y:S04]  /*99610*/  LDL.64 R32, [R1+0x130] ;  /* 0x0001300001207983 */ /* 0x001ee80000100a00 */
[----:B---3--:R-:W-:Y:S04]  /*99620*/  STL.64 [R1+0x4be8], R32 ;  /* 0x004be82001007387 */ /* 0x008fe80000100a00 */
[----:B--2---:R-:W-:Y:S04]  /*99630*/  STL.64 [R1+0x4b60], R30 ;  /* 0x004b601e01007387 */ /* 0x004fe80000100a00 */
[----:B------:R-:W-:Y:S04]  /*99640*/  STL.64 [R1+0x4b58], R28 ;  /* 0x004b581c01007387 */ /* 0x000fe80000100a00 */
[----:B-1----:R-:W-:Y:S04]  /*99650*/  STL.64 [R1+0x4b90], R26 ;  /* 0x004b901a01007387 */ /* 0x002fe80000100a00 */
[----:B------:R0:W-:Y:S02]  /*99660*/  STL.64 [R1+0x4b88], R24 ;  /* 0x004b881801007387 */ /* 0x0001e40000100a00 */
[----:B0-----:R-:W-:-:S02]  /*99670*/  IMAD.MOV.U32 R24, RZ, RZ, R21 ;  /* 0x000000ffff187224 */ /* 0x001fc400078e0015 */
[----:B------:R-:W-:Y:S02]  /*99680*/  IMAD.MOV.U32 R25, RZ, RZ, R20 ;  /* 0x000000ffff197224 */ /* 0x000fe400078e0014 */
[----:B------:R-:W0:Y:S01]  /*99690*/  LDSM.16.M88.4 R20, [R5+UR4+0xd880] ;  /* 0x00d880040514783b */ /* 0x000e220008000200 */
[----:B------:R-:W-:Y:S02]  /*996a0*/  IMAD.MOV.U32 R26, RZ, RZ, R17 ;  /* 0x000000ffff1a7224 */ /* 0x000fe400078e0011 */
[----:B------:R-:W-:Y:S02]  /*996b0*/  IMAD.MOV.U32 R27, RZ, RZ, R16 ;  /* 0x000000ffff1b7224 */ /* 0x000fe400078e0010 */
[----:B------:R-:W1:Y:S04]  /*996c0*/  LDSM.16.M88.4 R16, [R5+UR4+0xe080] ;  /* 0x00e080040510783b */ /* 0x000e680008000200 */
[----:B0-----:R-:W-:Y:S04]  /*996d0*/  STL [R1+0x4524], R22 ;  /* 0x0045241601007387 */ /* 0x001fe80000100800 */
[----:B------:R-:W-:Y:S04]  /*996e0*/  STL [R1+0x4520], R23 ;  /* 0x0045201701007387 */ /* 0x000fe80000100800 */
[----:B------:R0:W-:Y:S04]  /*996f0*/  STL.64 [R1+0x4b98], R20 ;  /* 0x004b981401007387 */ /* 0x0001e80000100a00 */
[----:B0-----:R-:W2:Y:S04]  /*99700*/  LDL.64 R20, [R1+0x140] ;  /* 0x0001400001147983 */ /* 0x001ea80000100a00 */
[----:B-1----:R-:W-:Y:S04]  /*99710*/  STL [R1+0x451c], R18 ;  /* 0x00451c1201007387 */ /* 0x002fe80000100800 */
[----:B------:R-:W-:Y:S04]  /*99720*/  STL [R1+0x4518], R19 ;  /* 0x0045181301007387 */ /* 0x000fe80000100800 */
[----:B------:R0:W-:Y:S02]  /*99730*/  STL.64 [R1+0x4bd0], R16 ;  /* 0x004bd01001007387 */ /* 0x0001e40000100a00 */
[----:B0-----:R-:W-:-:S02]  /*99740*/  IMAD.MOV.U32 R16, RZ, RZ, R12 ;  /* 0x000000ffff107224 */ /* 0x001fc400078e000c */
[----:B------:R-:W-:Y:S01]  /*99750*/  IMAD.MOV.U32 R17, RZ, RZ, R8 ;  /* 0x000000ffff117224 */ /* 0x000fe200078e0008 */
[----:B------:R-:W3:Y:S04]  /*99760*/  LDL.LU R12, [R1+0x4c0c] ;  /* 0x004c0c00010c7983 */ /* 0x000ee80000300800 */
[----:B------:R-:W4:Y:S01]  /*99770*/  LDL.LU R8, [R1+0x4c08] ;  /* 0x004c080001087983 */ /* 0x000f220000300800 */
[----:B------:R-:W-:Y:S02]  /*99780*/  IMAD.MOV.U32 R32, RZ, RZ, R13 ;  /* 0x000000ffff207224 */ /* 0x000fe400078e000d */
[----:B------:R-:W-:Y:S01]  /*99790*/  IMAD.MOV.U32 R34, RZ, RZ, R9 ;  /* 0x000000ffff227224 */ /* 0x000fe200078e0009 */
[----:B------:R-:W2:Y:S04]  /*997a0*/  LDL.LU R18, [R1+0x978] ;  /* 0x0009780001127983 */ /* 0x000ea80000300800 */
[----:B------:R-:W2:Y:S01]  /*997b0*/  LDL.LU R19, [R1+0x97c] ;  /* 0x00097c0001137983 */ /* 0x000ea20000300800 */
[----:B------:R-:W-:-:S03]  /*997c0*/  IMAD.MOV.U32 R46, RZ, RZ, R3 ;  /* 0x000000ffff2e7224 */ /* 0x000fc600078e0003 */
[----:B------:R-:W2:Y:S01]  /*997d0*/  LDL.LU R3, [R1+0x4c04] ;  /* 0x004c040001037983 */ /* 0x000ea20000300800 */
[----:B------:R-:W-:Y:S02]  /*997e0*/  IMAD.MOV.U32 R54, RZ, RZ, R0 ;  /* 0x000000ffff367224 */ /* 0x000fe400078e0000 */
[----:B------:R-:W-:Y:S01]  /*997f0*/  IMAD.MOV.U32 R55, RZ, RZ, R61 ;  /* 0x000000ffff377224 */ /* 0x000fe200078e003d */
[----:B---3--:R-:W-:Y:S01]  /*99800*/  MOV R33, R12 ;  /* 0x0000000c00217202 */ /* 0x008fe20000000f00 */
[----:B----4-:R-:W-:Y:S01]  /*99810*/  IMAD.MOV.U32 R35, RZ, RZ, R8 ;  /* 0x000000ffff237224 */ /* 0x010fe200078e0008 */
[----:B------:R-:W0:Y:S04]  /*99820*/  LDSM.16.M88.4 R12, [R5+UR4+0xe880] ;  /* 0x00e88004050c783b */ /* 0x000e280008000200 */
[----:B------:R-:W1:Y:S04]  /*99830*/  LDSM.16.M88.4 R8, [R5+UR4+0xf080] ;  /* 0x00f080040508783b */ /* 0x000e680008000200 */
[----:B0-----:R-:W-:Y:S04]  /*99840*/  STL [R1+0x4514], R14 ;  /* 0x0045140e01007387 */ /* 0x001fe80000100800 */
[----:B------:R-:W-:Y:S04]  /*99850*/  STL [R1+0x4510], R15 ;  /* 0x0045100f01007387 */ /* 0x000fe80000100800 */
[----:B-1----:R-:W-:Y:S04]  /*99860*/  STL [R1+0x44fc], R10 ;  /* 0x0044fc0a01007387 */ /* 0x002fe80000100800 */
[----:B------:R0:W-:Y:S04]  /*99870*/  STL [R1+0x44f8], R11 ;  /* 0x0044f80b01007387 */ /* 0x0001e80000100800 */
[----:B------:R-:W-:Y:S04]  /*99880*/  STL.64 [R1+0x4b50], R8 ;  /* 0x004b500801007387 */ /* 0x000fe80000100a00 */
[----:B------:R-:W3:Y:S04]  /*99890*/  LDL.LU R52, [R1+0x8f0] ;  /* 0x0008f00001347983 */ /* 0x000ee80000300800 */
[----:B------:R-:W3:Y:S04]  /*998a0*/  LDL.LU R53, [R1+0x8f4] ;  /* 0x0008f40001357983 */ /* 0x000ee80000300800 */
[----:B------:R-:W4:Y:S04]  /*998b0*/  LDL.LU R0, [R1+0x4c00] ;  /* 0x004c000001007983 */ /* 0x000f280000300800 */
[----:B------:R-:W3:Y:S01]  /*998c0*/  LDL.LU R61, [R1+0x4bfc] ;  /* 0x004bfc00013d7983 */ /* 0x000ee20000300800 */
[----:B------:R-:W-:-:S02]  /*998d0*/  IMAD.MOV.U32 R47, RZ, RZ, R39 ;  /* 0x000000ffff2f7224 */ /* 0x000fc400078e0027 */
[----:B------:R-:W-:Y:S02]  /*998e0*/  IMAD.MOV.U32 R48, RZ, RZ, R37 ;  /* 0x000000ffff307224 */ /* 0x000fe400078e0025 */
[----:B------:R-:W-:Y:S02]  /*998f0*/  IMAD.MOV.U32 R49, RZ, RZ, R36 ;  /* 0x000000ffff317224 */ /* 0x000fe400078e0024 */
[----:B0-----:R-:W-:Y:S02]  /*99900*/  IMAD.MOV.U32 R11, RZ, RZ, R4 ;  /* 0x000000ffff0b7224 */ /* 0x001fe400078e0004 */
[----:B------:R-:W-:Y:S01]  /*99910*/  IMAD.MOV.U32 R10, RZ, RZ, R38 ;  /* 0x000000ffff0a7224 */ /* 0x000fe200078e0026 */
[----:B------:R-:W0:Y:S01]  /*99920*/  LDSM.16.M88.4 R4, [R5+UR4+0xf880] ;  /* 0x00f880040504783b */ /* 0x000e220008000200 */
[----:B--2---:R-:W-:-:S03]  /*99930*/  IMAD.MOV.U32 R28, RZ, RZ, R3 ;  /* 0x000000ffff1c7224 */ /* 0x004fc600078e0003 */
[----:B------:R-:W2:Y:S01]  /*99940*/  LDL.LU R3, [R1+0x4bf8] ;  /* 0x004bf80001037983 */ /* 0x000ea20000300800 */
[----:B------:R-:W-:Y:S02]  /*99950*/  IMAD.MOV.U32 R29, RZ, RZ, R60 ;  /* 0x000000ffff1d7224 */ /* 0x000fe400078e003c */
[----:B------:R-:W-:Y:S01]  /*99960*/  IMAD.MOV.U32 R30, RZ, RZ, R2 ;  /* 0x000000ffff1e7224 */ /* 0x000fe200078e0002 */
[----:B------:R-:W4:Y:S04]  /*99970*/  LDL.LU R60, [R1+0x4bf4] ;  /* 0x004bf400013c7983 */ /* 0x000f280000300800 */
[----:B------:R-:W2:Y:S01]  /*99980*/  LDL.LU R2, [R1+0x4bf0] ;  /* 0x004bf00001027983 */ /* 0x000ea20000300800 */
[----:B------:R-:W-:Y:S03]  /*99990*/  HMMA.16816.F32.BF16 R44, R40, R46, R32 ;  /* 0x0000002e282c723c */ /* 0x000fe60000041820 */
[----:B------:R-:W2:Y:S04]  /*999a0*/  LDL.LU R31, [R1+0x90c] ;  /* 0x00090c00011f7983 */ /* 0x000ea80000300800 */
[----:B------:R-:W2:Y:S04]  /*999b0*/  LDL.64 R56, [R1+0x110] ;  /* 0x0001100001387983 */ /* 0x000ea80000100a00 */
[----:B0-----:R-:W-:Y:S04]  /*999c0*/  STL [R1+0x44e0], R6 ;  /* 0x0044e00601007387 */ /* 0x001fe80000100800 */
[----:B------:R-:W-:Y:S04]  /*999d0*/  STL [R1+0x44dc], R7 ;  /* 0x0044dc0701007387 */ /* 0x000fe80000100800 */
[----:B---3--:R-:W0:Y:S04]  /*999e0*/  LDSM.16.MT88.4 R36, [R61+UR4+0x13000] ;  /* 0x013000043d24783b */ /* 0x008e280008004200 */
[----:B0-----:R-:W-:Y:S04]  /*999f0*/  STL.64 [R1+0x4b38], R38 ;  /* 0x004b382601007387 */ /* 0x001fe80000100a00 */
[----:B------:R-:W-:Y:S04]  /*99a00*/  STL.64 [R1+0x4b30], R36 ;  /* 0x004b302401007387 */ /* 0x000fe80000100a00 */
[----:B------:R-:W-:Y:S04]  /*99a10*/  STL [R1+0x45f8], R61 ;  /* 0x0045f83d01007387 */ /* 0x000fe80000100800 */
[----:B------:R-:W3:Y:S04]  /*99a20*/  LDL.LU.64 R32, [R1+0x4be8] ;  /* 0x004be80001207983 */ /* 0x000ee80000300a00 */
[----:B------:R-:W-:Y:S04]  /*99a30*/  STL.64 [R1+0x930], R44 ;  /* 0x0009302c01007387 */ /* 0x000fe80000100a00 */
[----:B------:R0:W-:Y:S04]  /*99a40*/  STL.64 [R1+0x938], R46 ;  /* 0x0009382e01007387 */ /* 0x0001e80000100a00 */
[----:B0-----:R-:W3:Y:S04]  /*99a50*/  LDL.LU.64 R46, [R1+0x4be0] ;  /* 0x004be000012e7983 */ /* 0x001ee80000300a00 */
[----:B------:R-:W3:Y:S01]  /*99a60*/  LDL.LU.64 R44, [R1+0x4bd8] ;  /* 0x004bd800012c7983 */ /* 0x000ee20000300a00 */
[----:B----4-:R-:W-:-:S02]  /*99a70*/  IMAD.MOV.U32 R36, RZ, RZ, R60 ;  /* 0x000000ffff247224 */ /* 0x010fc400078e003c */
[----:B--2---:R-:W-:Y:S02]  /*99a80*/  IMAD.MOV.U32 R37, RZ, RZ, R3 ;  /* 0x000000ffff257224 */ /* 0x004fe400078e0003 */
[----:B------:R-:W-:Y:S02]  /*99a90*/  IMAD.MOV.U32 R38, RZ, RZ, R2 ;  /* 0x000000ffff267224 */ /* 0x000fe400078e0002 */
[----:B------:R-:W-:-:S07]  /*99aa0*/  IMAD.MOV.U32 R39, RZ, RZ, R0 ;  /* 0x000000ffff277224 */ /* 0x000fce00078e0000 */
[----:B------:R-:W-:Y:S01]  /*99ab0*/  HMMA.16816.F32.BF16 R8, R40, R10, R36 ;  /* 0x0000000a2808723c */ /* 0x000fe20000041824 */
[----:B------:R-:W-:-:S15]  /*99ac0*/  IMAD.MOV.U32 R15, RZ, RZ, R20 ;  /* 0x000000ffff0f7224 */ /* 0x000fde00078e0014 */
[----:B------:R-:W-:-:S07]  /*99ad0*/  NOP ;  /* 0x0000000000007918 */ /* 0x000fce0000000000 */
[----:B------:R-:W-:Y:S04]  /*99ae0*/  STL.64 [R1+0x150], R8 ;  /* 0x0001500801007387 */ /* 0x000fe80000100a00 */
[----:B------:R3:W-:Y:S01]  /*99af0*/  STL [R1+0x158], R10 ;  /* 0x0001580a01007387 */ /* 0x0007e20000100800 */
[----:B------:R-:W-:Y:S01]  /*99b00*/  IMAD.MOV.U32 R61, RZ, RZ, R11 ;  /* 0x000000ffff3d7224 */ /* 0x000fe200078e000b */
[----:B------:R-:W-:-:S04]  /*99b10*/  MOV R14, R21 ;  /* 0x00000015000e7202 */ /* 0x000fc80000000f00 */
[----:B------:R-:W-:Y:S01]  /*99b20*/  STL [R1+0x4798], R61 ;  /* 0x0047983d01007387 */ /* 0x000fe20000100800 */
[----:B---3--:R-:W-:Y:S01]  /*99b30*/  HMMA.16816.F32.BF16 R8, R44, R20, R16 ;  /* 0x000000142c08723c */ /* 0x008fe20000041810 */
[----:B------:R-:W-:Y:S02]  /*99b40*/  IMAD.MOV.U32 R7, RZ, RZ, R32 ;  /* 0x000000ffff077224 */ /* 0x000fe400078e0020 */
[----:B------:R-:W-:-:S15]  /*99b50*/  IMAD.MOV.U32 R6, RZ, RZ, R33 ;  /* 0x000000ffff067224 */ /* 0x000fde00078e0021 */
[----:B------:R-:W-:-:S05]  /*99b60*/  NOP ;  /* 0x0000000000007918 */ /* 0x000fca0000000000 */
[----:B------:R-:W-:Y:S04]  /*99b70*/  STL.64 [R1+0x920], R8 ;  /* 0x0009200801007387 */ /* 0x000fe80000100a00 */
[----:B------:R0:W-:Y:S04]  /*99b80*/  STL.64 [R1+0x928], R10 ;  /* 0x0009280a01007387 */ /* 0x0001e80000100a00 */
[----:B------:R-:W-:Y:S04]  /*99b90*/  STL.64 [R1+0x4ba8], R14 ;  /* 0x004ba80e01007387 */ /* 0x000fe80000100a00 */
[----:B------:R-:W-:Y:S04]  /*99ba0*/  STL.64 [R1+0x4ba0], R12 ;  /* 0x004ba00c01007387 */ /* 0x000fe80000100a00 */
[----:B------:R-:W2:Y:S04]  /*99bb0*/  LDL.LU R16, [R1+0x8e0] ;  /* 0x0008e00001107983 */ /* 0x000ea80000300800 */
[----:B------:R-:W2:Y:S04]  /*99bc0*/  LDL.LU R17, [R1+0x8e4] ;  /* 0x0008e40001117983 */ /* 0x000ea80000300800 */
[----:B------:R-:W2:Y:S04]  /*99bd0*/  LDL.LU R18, [R1+0x8e8] ;  /* 0x0008e80001127983 */ /* 0x000ea80000300800 */
[----:B------:R-:W2:Y:S01]  /*99be0*/  LDL.LU R19, [R1+0x8ec] ;  /* 0x0008ec0001137983 */ /* 0x000ea20000300800 */
[C---:B0-----:R-:W-:Y:S03]  /*99bf0*/  HMMA.16816.F32.BF16 R8, R44.reuse, R32, R24 ;  /* 0x000000202c08723c */ /* 0x041fe60000041818 */
[----:B------:R-:W2:Y:S04]  /*99c00*/  LDL.64 R32, [R1+0x100] ;  /* 0x0001000001207983 */ /* 0x000ea80000100a00 */
[----:B------:R-:W-:Y:S04]  /*99c10*/  STL.64 [R1+0x4b48], R6 ;  /* 0x004b480601007387 */ /* 0x000fe80000100a00 */
[----:B------:R0:W-:Y:S02]  /*99c20*/  STL.64 [R1+0x4b40], R4 ;  /* 0x004b400401007387 */ /* 0x0001e40000100a00 */
[----:B0-----:R-:W-:Y:S11]  /*99c30*/  HMMA.16816.F32.BF16 R4, R44, R56, R52 ;  /* 0x000000382c04723c */ /* 0x001ff60000041834 */
[----:B------:R-:W-:-:S02]  /*99c40*/  IMAD.MOV.U32 R60, RZ, RZ, R8 ;  /* 0x000000ffff3c7224 */ /* 0x000fc400078e0008 */
[----:B------:R-:W-:Y:S02]  /*99c50*/  IMAD.MOV.U32 R3, RZ, RZ, R9 ;  /* 0x000000ffff037224 */ /* 0x000fe400078e0009 */
[----:B------:R-:W-:Y:S02]  /*99c60*/  IMAD.MOV.U32 R2, RZ, RZ, R10 ;  /* 0x000000ffff027224 */ /* 0x000fe400078e000a */
[----:B------:R-:W-:Y:S02]  /*99c70*/  IMAD.MOV.U32 R0, RZ, RZ, R11 ;  /* 0x000000ffff007224 */ /* 0x000fe400078e000b */
[----:B------:R-:W-:Y:S03]  /*99c80*/  HMMA.16816.F32.BF16 R8, R44, R48, R28 ;  /* 0x000000302c08723c */ /* 0x000fe6000004181c */
[----:B------:R-:W-:Y:S04]  /*99c90*/  STL [R1+0x47a8], R0 ;  /* 0x0047a80001007387 */ /* 0x000fe80000100800 */
[----:B------:R-:W-:Y:S04]  /*99ca0*/  STL [R1+0x47a4], R2 ;  /* 0x0047a40201007387 */ /* 0x000fe80000100800 */
[----:B------:R-:W-:Y:S04]  /*99cb0*/  STL [R1+0x47a0], R3 ;  /* 0x0047a00301007387 */ /* 0x000fe80000100800 */
[----:B------:R-:W-:Y:S08]  /*99cc0*/  STL [R1+0x479c], R60 ;  /* 0x00479c3c01007387 */ /* 0x000ff00000100800 */
[----:B------:R-:W-:Y:S04]  /*99cd0*/  STL.64 [R1+0x900], R8 ;  /* 0x0009000801007387 */ /* 0x000fe80000100a00 */
[----:B------:R-:W-:Y:S04]  /*99ce0*/  STL.64 [R1+0x908], R10 ;  /* 0x0009080a01007387 */ /* 0x000fe80000100a00 */
[----:B------:R0:W-:Y:S04]  /*99cf0*/  STL.64 [R1+0x8f0], R4 ;  /* 0x0008f00401007387 */ /* 0x0001e80000100a00 */
[----:B------:R-:W-:Y:S04]  /*99d00*/  STL.64 [R1+0x8f8], R6 ;  /* 0x0008f80601007387 */ /* 0x000fe80000100a00 */
[----:B0-----:R-:W3:Y:S04]  /*99d10*/  LDL.64 R4, [R1+0xf0] ;  /* 0x0000f00001047983 */ /* 0x001ee80000100a00 */
        /* <DEDUP_REMOVED lines=22> */
[----:B------:R-:W4:Y:S01]  /*99e80*/  LDL.LU R54, [R1+0x888] ;  /* 0x0008880001367983 */ /* 0x000f220000300800 */
[----:B------:R-:W-:-:S02]  /*99e90*/  IMAD.MOV.U32 R2, RZ, RZ, R56 ;  /* 0x000000ffff027224 */ /* 0x000fc400078e0038 */
[----:B------:R-:W-:Y:S01]  /*99ea0*/  IMAD.MOV.U32 R0, RZ, RZ, R57 ;  /* 0x000000ffff007224 */ /* 0x000fe200078e0039 */
[----:B------:R-:W4:Y:S04]  /*99eb0*/  LDL.LU R55, [R1+0x88c] ;  /* 0x00088c0001377983 */ /* 0x000f280000300800 */
[----:B------:R-:W4:Y:S01]  /*99ec0*/  LDL.64 R56, [R1+0xa0] ;  /* 0x0000a00001387983 */ /* 0x000f220000100a00 */
[----:B--2---:R-:W-:-:S15]  /*99ed0*/  HMMA.16816.F32.BF16 R16, R44, R32, R16 ;  /* 0x000000202c10723c */ /* 0x004fde0000041810 */
[----:B------:R-:W-:-:S08]  /*99ee0*/  NOP ;  /* 0x0000000000007918 */ /* 0x000fd00000000000 */
[----:B------:R0:W-:Y:S04]  /*99ef0*/  STL.64 [R1+0x8e0], R16 ;  /* 0x0008e01001007387 */ /* 0x0001e80000100a00 */
[----:B------:R1:W-:Y:S04]  /*99f00*/  STL.64 [R1+0x8e8], R18 ;  /* 0x0008e81201007387 */ /* 0x0003e80000100a00 */
[----:B0-----:R-:W2:Y:S01]  /*99f10*/  LDL.LU.64 R16, [R1+0x4bd0] ;  /* 0x004bd00001107983 */ /* 0x001ea20000300a00 */
[----:B-1----:R-:W-:Y:S02]  /*99f20*/  IMAD.MOV.U32 R19, RZ, RZ, R32 ;  /* 0x000000ffff137224 */ /* 0x002fe400078e0020 */
[----:B------:R-:W-:-:S02]  /*99f30*/  IMAD.MOV.U32 R18, RZ, RZ, R33 ;  /* 0x000000ffff127224 */ /* 0x000fc400078e0021 */
[----:B------:R-:W4:Y:S04]  /*99f40*/  LDL.LU.64 R32, [R1+0x4bc8] ;  /* 0x004bc80001207983 */ /* 0x000f280000300a00 */
[----:B------:R-:W-:Y:S04]  /*99f50*/  STL.64 [R1+0x4bb8], R18 ;  /* 0x004bb81201007387 */ /* 0x000fe80000100a00 */
[----:B--2---:R0:W-:Y:S04]  /*99f60*/  STL.64 [R1+0x4bb0], R16 ;  /* 0x004bb01001007387 */ /* 0x0041e80000100a00 */
[----:B0-----:R-:W2:Y:S04]  /*99f70*/  LDL.LU R16, [R1+0x8d0] ;  /* 0x0008d00001107983 */ /* 0x001ea80000300800 */
[----:B------:R-:W2:Y:S04]  /*99f80*/  LDL.LU R17, [R1+0x8d4] ;  /* 0x0008d40001117983 */ /* 0x000ea80000300800 */
[----:B------:R-:W2:Y:S04]  /*99f90*/  LDL.LU R18, [R1+0x8d8] ;  /* 0x0008d80001127983 */ /* 0x000ea80000300800 */
[----:B------:R-:W2:Y:S01]  /*99fa0*/  LDL.LU R19, [R1+0x8dc] ;  /* 0x0008dc0001137983 */ /* 0x000ea20000300800 */
[----:B---3--:R-:W-:-:S02]  /*99fb0*/  IMAD.MOV.U32 R34, RZ, RZ, R4 ;  /* 0x000000ffff227224 */ /* 0x008fc400078e0004 */
[----:B------:R-:W-:Y:S02]  /*99fc0*/  IMAD.MOV.U32 R3, RZ, RZ, R5 ;  /* 0x000000ffff037224 */ /* 0x000fe400078e0005 */
[----:B----4-:R-:W-:Y:S02]  /*99fd0*/  IMAD.MOV.U32 R35, RZ, RZ, R13 ;  /* 0x000000ffff237224 */ /* 0x010fe400078e000d */
[----:B------:R-:W-:Y:S02]  /*99fe0*/  IMAD.MOV.U32 R60, RZ, RZ, R24 ;  /* 0x000000ffff3c7224 */ /* 0x000fe400078e0018 */
[----:B------:R-:W-:Y:S01]  /*99ff0*/  IMAD.MOV.U32 R61, RZ, RZ, R49 ;  /* 0x000000ffff3d7224 */ /* 0x000fe200078e0031 */
[C---:B--2---:R-:W-:Y:S06]  /*9a000*/  HMMA.16816.F32.BF16 R16, R44.reuse, R4, R16 ;  /* 0x000000042c10723c */ /* 0x044fec0000041810 */
[----:B------:R-:W-:-:S15]  /*9a010*/  HMMA.16816.F32.BF16 R4, R44, R12, R40 ;  /* 0x0000000c2c04723c */ /* 0x000fde0000041828 */
[----:B------:R-:W-:-:S02]  /*9a020*/  NOP ;  /* 0x0000000000007918 */ /* 0x000fc40000000000 */
        /* <DEDUP_REMOVED lines=21> */
[----:B------:R-:W-:-:S05]  /*9a180*/  MOV R43, R25 ;  /* 0x00000019002b7202 */ /* 0x000fca0000000f00 */
[----:B------:R-:W-:Y:S04]  /*9a190*/  STL [R1+0x4adc], R43 ;  /* 0x004adc2b01007387 */ /* 0x000fe80000100800 */
[----:B------:R-:W-:-:S13]  /*9a1a0*/  STL [R1+0x4ad8], R60 ;  /* 0x004ad83c01007387 */ /* 0x000fda0000100800 */
[----:B------:R-:W-:Y:S04]  /*9a1b0*/  STL.64 [R1+0x890], R4 ;  /* 0x0008900401007387 */ /* 0x000fe80000100a00 */
[----:B------:R0:W-:Y:S02]  /*9a1c0*/  STL.64 [R1+0x898], R6 ;  /* 0x0008980601007387 */ /* 0x0001e40000100a00 */
[----:B0-----:R-:W-:Y:S01]  /*9a1d0*/  HMMA.16816.F32.BF16 R4, R44, R56, R52 ;  /* 0x000000382c04723c */ /* 0x001fe20000041834 */
[----:B------:R-:W-:Y:S01]  /*9a1e0*/  IMAD.MOV.U32 R34, RZ, RZ, R48 ;  /* 0x000000ffff227224 */ /* 0x000fe200078e0030 */
[----:B------:R-:W-:Y:S04]  /*9a1f0*/  STL [R1+0x4ae4], R61 ;  /* 0x004ae43d01007387 */ /* 0x000fe80000100800 */
[----:B------:R-:W-:Y:S01]  /*9a200*/  IMAD.MOV.U32 R40, RZ, RZ, R56 ;  /* 0x000000ffff287224 */ /* 0x000fe200078e0038 */
[----:B------:R-:W-:Y:S04]  /*9a210*/  STL [R1+0x4ae0], R34 ;  /* 0x004ae02201007387 */ /* 0x000fe80000100800 */
[----:B------:R0:W-:Y:S01]  /*9a220*/  STL.64 [R1+0x4bc0], R32 ;  /* 0x004bc02001007387 */ /* 0x0001e20000100a00 */
[----:B------:R-:W-:-:S11]  /*9a230*/  IMAD.MOV.U32 R3, RZ, RZ, R57 ;  /* 0x000000ffff037224 */ /* 0x000fd600078e0039 */
[----:B------:R1:W-:Y:S04]  /*9a240*/  STL.64 [R1+0x880], R4 ;  /* 0x0008800401007387 */ /* 0x0003e80000100a00 */
[----:B------:R2:W-:Y:S04]  /*9a250*/  STL.64 [R1+0x888], R6 ;  /* 0x0008880601007387 */ /* 0x0005e80000100a00 */
[----:B------:R-:W3:Y:S04]  /*9a260*/  LDL R56, [R1+0x30] ;  /* 0x0000300001387983 */ /* 0x000ee80000100800 */
[----:B------:R-:W3:Y:S04]  /*9a270*/  LDL R57, [R1+0x34] ;  /* 0x0000340001397983 */ /* 0x000ee80000100800 */
[----:B0-----:R-:W4:Y:S04]  /*9a280*/  LDL.64 R32, [R1+0x90] ;  /* 0x0000900001207983 */ /* 0x001f280000100a00 */
[----:B------:R-:W3:Y:S04]  /*9a290*/  LDL.LU R48, [R1+0x860] ;  /* 0x0008600001307983 */ /* 0x000ee80000300800 */
[----:B------:R-:W3:Y:S04]  /*9a2a0*/  LDL.LU R49, [R1+0x864] ;  /* 0x0008640001317983 */ /* 0x000ee80000300800 */
[----:B------:R-:W3:Y:S04]  /*9a2b0*/  LDL.LU R50, [R1+0x868] ;  /* 0x0008680001327983 */ /* 0x000ee80000300800 */
[----:B------:R-:W3:Y:S04]  /*9a2c0*/  LDL.LU R51, [R1+0x86c] ;  /* 0x00086c0001337983 */ /* 0x000ee80000300800 */
[----:B------:R-:W3:Y:S04]  /*9a2d0*/  LDL.64 R52, [R1+0x80] ;  /* 0x0000800001347983 */ /* 0x000ee80000100a00 */
        /* <DEDUP_REMOVED lines=8> */
[----:B-1----:R-:W4:Y:S04]  /*9a360*/  LDL.LU R4, [R1+0x840] ;  /* 0x0008400001047983 */ /* 0x002f280000300800 */
        /* <DEDUP_REMOVED lines=8> */
[----:B------:R-:W2:Y:S04]  /*9a3f0*/  LDL.64 R8, [R1+0x50] ;  /* 0x0000500001087983 */ /* 0x000ea80000100a00 */
[----:B------:R-:W2:Y:S04]  /*9a400*/  LDL.LU R20, [R1+0x820] ;  /* 0x0008200001147983 */ /* 0x000ea80000300800 */
[----:B------:R-:W2:Y:S04]  /*9a410*/  LDL.LU R21, [R1+0x824] ;  /* 0x0008240001157983 */ /* 0x000ea80000300800 */
[----:B------:R-:W2:Y:S04]  /*9a420*/  LDL.LU R22, [R1+0x828] ;  /* 0x0008280001167983 */ /* 0x000ea80000300800 */
[----:B------:R-:W2:Y:S04]  /*9a430*/  LDL.LU R23, [R1+0x82c] ;  /* 0x00082c0001177983 */ /* 0x000ea80000300800 */
[----:B------:R-:W2:Y:S04]  /*9a440*/  LDL.64 R24, [R1+0x40] ;  /* 0x0000400001187983 */ /* 0x000ea80000100a00 */
[----:B------:R-:W-:Y:S04]  /*9a450*/  STL [R1+0x4aec], R3 ;  /* 0x004aec0301007387 */ /* 0x000fe80000100800 */
[----:B------:R0:W-:Y:S04]  /*9a460*/  STL [R1+0x4ae8], R40 ;  /* 0x004ae82801007387 */ /* 0x0001e80000100800 */
[----:B0-----:R-:W2:Y:S04]  /*9a470*/  LDL.LU R40, [R1+0x870] ;  /* 0x0008700001287983 */ /* 0x001ea80000300800 */
[----:B------:R-:W2:Y:S04]  /*9a480*/  LDL.LU R41, [R1+0x874] ;  /* 0x0008740001297983 */ /* 0x000ea80000300800 */
[----:B------:R-:W2:Y:S04]  /*9a490*/  LDL.LU R42, [R1+0x878] ;  /* 0x00087800012a7983 */ /* 0x000ea80000300800 */
[----:B------:R-:W2:Y:S01]  /*9a4a0*/  LDL.LU R43, [R1+0x87c] ;  /* 0x00087c00012b7983 */ /* 0x000ea20000300800 */
[----:B---3--:R-:W-:Y:S01]  /*9a4b0*/  HMMA.16816.F32.BF16 R48, R44, R52, R48 ;  /* 0x000000342c30723c */ /* 0x008fe20000041830 */
[----:B----4-:R-:W-:-:S05]  /*9a4c0*/  IMAD.MOV.U32 R35, RZ, RZ, R33 ;  /* 0x000000ffff237224 */ /* 0x010fca00078e0021 */
[----:B------:R-:W-:Y:S01]  /*9a4d0*/  IMAD.MOV.U32 R60, RZ, RZ, R52 ;  /* 0x000000ffff3c7224 */ /* 0x000fe200078e0034 */
[----:B--2---:R-:W-:-:S15]  /*9a4e0*/  HMMA.16816.F32.BF16 R40, R44, R32, R40 ;  /* 0x000000202c28723c */ /* 0x004fde0000041828 */
[----:B------:R-:W-:-:S08]  /*9a4f0*/  NOP ;  /* 0x0000000000007918 */ /* 0x000fd00000000000 */
[----:B------:R-:W-:Y:S04]  /*9a500*/  STL.64 [R1+0x870], R40 ;  /* 0x0008702801007387 */ /* 0x000fe80000100a00 */
[----:B------:R0:W-:Y:S02]  /*9a510*/  STL.64 [R1+0x878], R42 ;  /* 0x0008782a01007387 */ /* 0x0001e40000100a00 */
[----:B0-----:R-:W-:Y:S02]  /*9a520*/  IMAD.MOV.U32 R42, RZ, RZ, R32 ;  /* 0x000000ffff2a7224 */ /* 0x001fe400078e0020 */
[----:B------:R-:W2:Y:S04]  /*9a530*/  LDL.LU.64 R32, [R1+0x4bc0] ;  /* 0x004bc00001207983 */ /* 0x000ea80000300a00 */
[----:B------:R-:W-:Y:S04]  /*9a540*/  STL [R1+0x4af4], R35 ;  /* 0x004af42301007387 */ /* 0x000fe80000100800 */
[----:B------:R-:W-:Y:S04]  /*9a550*/  STL [R1+0x4af0], R42 ;  /* 0x004af02a01007387 */ /* 0x000fe80000100800 */
[----:B------:R0:W-:Y:S04]  /*9a560*/  STL.64 [R1+0x860], R48 ;  /* 0x0008603001007387 */ /* 0x0001e80000100a00 */
[----:B------:R1:W-:Y:S01]  /*9a570*/  STL.64 [R1+0x868], R50 ;  /* 0x0008683201007387 */ /* 0x0003e20000100a00 */
[----:B------:R-:W-:-:S03]  /*9a580*/  IMAD.MOV.U32 R41, RZ, RZ, R53 ;  /* 0x000000ffff297224 */ /* 0x000fc600078e0035 */
[----:B0-----:R-:W3:Y:S04]  /*9a590*/  LDL.LU R48, [R1+0x800] ;  /* 0x0008000001307983 */ /* 0x001ee80000300800 */
[----:B------:R-:W3:Y:S04]  /*9a5a0*/  LDL.LU R49, [R1+0x804] ;  /* 0x0008040001317983 */ /* 0x000ee80000300800 */
[----:B-1----:R-:W3:Y:S04]  /*9a5b0*/  LDL.LU R50, [R1+0x808] ;  /* 0x0008080001327983 */ /* 0x002ee80000300800 */
[----:B------:R-:W3:Y:S04]  /*9a5c0*/  LDL.LU R51, [R1+0x80c] ;  /* 0x00080c0001337983 */ /* 0x000ee80000300800 */
[----:B------:R-:W3:Y:S04]  /*9a5d0*/  LDL.64 R52, [R1+0x20] ;  /* 0x0000200001347983 */ /* 0x000ee80000100a00 */
[----:B------:R0:W-:Y:S04]  /*9a5e0*/  STL [R1+0x4afc], R41 ;  /* 0x004afc2901007387 */ /* 0x0001e80000100800 */
[----:B0-----:R-:W4:Y:S01]  /*9a5f0*/  LDL.64 R40, [R1+0x70] ;  /* 0x0000700001287983 */ /* 0x001f220000100a00 */
[----:B------:R-:W-:Y:S03]  /*9a600*/  HMMA.16816.F32.BF16 R4, R44, R12, R4 ;  /* 0x0000000c2c04723c */ /* 0x000fe60000041804 */
[----:B------:R0:W-:Y:S03]  /*9a610*/  STL [R1+0x4af8], R60 ;  /* 0x004af83c01007387 */ /* 0x0001e60000100800 */
[----:B------:R-:W-:-:S02]  /*9a620*/  IMAD.MOV.U32 R61, RZ, RZ, R13 ;  /* 0x000000ffff3d7224 */ /* 0x000fc400078e000d */
[----:B------:R-:W-:Y:S02]  /*9a630*/  IMAD.MOV.U32 R42, RZ, RZ, R8 ;  /* 0x000000ffff2a7224 */ /* 0x000fe400078e0008 */
[----:B------:R-:W-:Y:S02]  /*9a640*/  IMAD.MOV.U32 R35, RZ, RZ, R25 ;  /* 0x000000ffff237224 */ /* 0x000fe400078e0019 */
[----:B0-----:R-:W-:Y:S01]  /*9a650*/  IMAD.MOV.U32 R60, RZ, RZ, R24 ;  /* 0x000000ffff3c7224 */ /* 0x001fe200078e0018 */
[----:B----4-:R-:W-:Y:S06]  /*9a660*/  HMMA.16816.F32.BF16 R16, R44, R40, R16 ;  /* 0x000000282c10723c */ /* 0x010fec0000041810 */
[----:B------:R-:W-:-:S02]  /*9a670*/  IMAD.MOV.U32 R43, RZ, RZ, R41 ;  /* 0x000000ffff2b7224 */ /* 0x000fc400078e0029 */
[----:B------:R-:W-:-:S15]  /*9a680*/  IMAD.MOV.U32 R34, RZ, RZ, R40 ;  /* 0x000000ffff227224 */ /* 0x000fde00078e0028 */
[----:B------:R-:W-:Y:S04]  /*9a690*/  STL.64 [R1+0x850], R16 ;  /* 0x0008501001007387 */ /* 0x000fe80000100a00 */
[----:B------:R0:W-:Y:S04]  /*9a6a0*/  STL.64 [R1+0x858], R18 ;  /* 0x0008581201007387 */ /* 0x0001e80000100a00 */
[----:B0-----:R-:W4:Y:S04]  /*9a6b0*/  LDL.LU.64 R18, [R1+0x4bb8] ;  /* 0x004bb80001127983 */ /* 0x001f280000300a00 */
[----:B------:R-:W4:Y:S04]  /*9a6c0*/  LDL.LU.64 R16, [R1+0x4bb0] ;  /* 0x004bb00001107983 */ /* 0x000f280000300a00 */
        /* <DEDUP_REMOVED lines=11> */
[----:B0-----:R-:W-:Y:S02]  /*9a780*/  HMMA.16816.F32.BF16 R4, R44, R24, R20 ;  /* 0x000000182c04723c */ /* 0x001fe40000041814 */
[----:B------:R-:W-:-:S15]  /*9a790*/  STL [R1+0x4b10], R42 ;  /* 0x004b102a01007387 */ /* 0x000fde0000100800 */
[----:B------:R-:W-:-:S06]  /*9a7a0*/  NOP ;  /* 0x0000000000007918 */ /* 0x000fcc0000000000 */
[----:B------:R-:W-:Y:S04]  /*9a7b0*/  STL.64 [R1+0x820], R4 ;  /* 0x0008200401007387 */ /* 0x000fe80000100a00 */
[----:B------:R0:W-:Y:S04]  /*9a7c0*/  STL.64 [R1+0x828], R6 ;  /* 0x0008280601007387 */ /* 0x0001e80000100a00 */
[----:B------:R-:W2:Y:S01]  /*9a7d0*/  LDL.LU R12, [R1+0x7f0] ;  /* 0x0007f000010c7983 */ /* 0x000ea20000300800 */
[----:B0-----:R-:W-:-:S15]  /*9a7e0*/  HMMA.16816.F32.BF16 R4, R44, R56, R28 ;  /* 0x000000382c04723c */ /* 0x001fde000004181c */
[----:B------:R-:W-:-:S08]  /*9a7f0*/  NOP ;  /* 0x0000000000007918 */ /* 0x000fd00000000000 */
[----:B------:R-:W-:Y:S04]  /*9a800*/  STL.64 [R1+0x810], R4 ;  /* 0x0008100401007387 */ /* 0x000fe80000100a00 */
[----:B------:R3:W-:Y:S04]  /*9a810*/  STL.64 [R1+0x818], R6 ;  /* 0x0008180601007387 */ /* 0x0007e80000100a00 */
[----:B------:R-:W2:Y:S04]  /*9a820*/  LDL.LU R13, [R1+0x7f4] ;  /* 0x0007f400010d7983 */ /* 0x000ea80000300800 */
[----:B------:R-:W2:Y:S04]  /*9a830*/  LDL.LU R14, [R1+0x7f8] ;  /* 0x0007f800010e7983 */ /* 0x000ea80000300800 */
[----:B------:R-:W2:Y:S04]  /*9a840*/  LDL.LU R15, [R1+0x7fc] ;  /* 0x0007fc00010f7983 */ /* 0x000ea80000300800 */
[----:B------:R-:W2:Y:S04]  /*9a850*/  LDL.64 R20, [R1+0x10] ;  /* 0x0000100001147983 */ /* 0x000ea80000100a00 */
[----:B------:R-:W4:Y:S04]  /*9a860*/  LDL.LU R24, [R1+0x7e0] ;  /* 0x0007e00001187983 */ /* 0x000f280000300800 */
[----:B------:R-:W4:Y:S04]  /*9a870*/  LDL.LU R25, [R1+0x7e4] ;  /* 0x0007e40001197983 */ /* 0x000f280000300800 */
[----:B------:R-:W4:Y:S04]  /*9a880*/  LDL.LU R26, [R1+0x7e8] ;  /* 0x0007e800011a7983 */ /* 0x000f280000300800 */
[----:B------:R-:W4:Y:S04]  /*9a890*/  LDL.LU R27, [R1+0x7ec] ;  /* 0x0007ec00011b7983 */ /* 0x000f280000300800 */
[----:B------:R-:W4:Y:S01]  /*9a8a0*/  LDL.64 R56, [R1] ;  /* 0x0000000001387983 */ /* 0x000f220000100a00 */
[----:B---3--:R-:W-:Y:S06]  /*9a8b0*/  HMMA.16816.F32.BF16 R4, R44, R52, R48 ;  /* 0x000000342c04723c */ /* 0x008fec0000041830 */
[----:B------:R-:W-:Y:S01]  /*9a8c0*/  IMAD.MOV.U32 R34, RZ, RZ, R52 ;  /* 0x000000ffff227224 */ /* 0x000fe200078e0034 */
[----:B------:R-:W-:Y:S01]  /*9a8d0*/  MOV R41, R53 ;  /* 0x0000003500297202 */ /* 0x000fe20000000f00 */
[----:B------:R-:W-:-:S15]  /*9a8e0*/  IMAD.MOV.U32 R3, RZ, RZ, R9 ;  /* 0x000000ffff037224 */ /* 0x000fde00078e0009 */
[----:B------:R0:W-:Y:S04]  /*9a8f0*/  STL.64 [R1+0x800], R4 ;  /* 0x0008000401007387 */ /* 0x0001e80000100a00 */
[----:B------:R1:W-:Y:S04]  /*9a900*/  STL.64 [R1+0x808], R6 ;  /* 0x0008080601007387 */ /* 0x0003e80000100a00 */
        /* <DEDUP_REMOVED lines=23> */
[----:B------:R-:W3:Y:S01]  /*9aa80*/  LDL.LU R39, [R1+0x77c] ;  /* 0x00077c0001277983 */ /* 0x000ee20000300800 */
[C---:B--2---:R-:W-:Y:S06]  /*9aa90*/  HMMA.16816.F32.BF16 R12, R44.reuse, R20, R12 ;  /* 0x000000142c0c723c */ /* 0x044fec000004180c */
[----:B----4-:R-:W-:Y:S01]  /*9aaa0*/  HMMA.16816.F32.BF16 R24, R44, R56, R24 ;  /* 0x000000382c18723c */ /* 0x010fe20000041818 */
[----:B------:R-:W-:-:S02]  /*9aab0*/  IMAD.MOV.U32 R40, RZ, RZ, R20 ;  /* 0x000000ffff287224 */ /* 0x000fc400078e0014 */
[----:B------:R-:W-:-:S03]  /*9aac0*/  IMAD.MOV.U32 R43, RZ, RZ, R21 ;  /* 0x000000ffff2b7224 */ /* 0x000fc600078e0015 */
[----:B------:R-:W-:Y:S02]  /*9aad0*/  IMAD.MOV.U32 R42, RZ, RZ, R56 ;  /* 0x000000ffff2a7224 */ /* 0x000fe400078e0038 */
[----:B------:R-:W-:-:S09]  /*9aae0*/  IMAD.MOV.U32 R61, RZ, RZ, R57 ;  /* 0x000000ffff3d7224 */ /* 0x000fd200078e0039 */
[----:B------:R-:W-:Y:S04]  /*9aaf0*/  STL.64 [R1+0x7f0], R12 ;  /* 0x0007f00c01007387 */ /* 0x000fe80000100a00 */
[----:B------:R0:W-:Y:S04]  /*9ab00*/  STL.64 [R1+0x7f8], R14 ;  /* 0x0007f80e01007387 */ /* 0x0001e80000100a00 */
[----:B0-----:R-:W2:Y:S04]  /*9ab10*/  LDL.LU.64 R14, [R1+0x4ba8] ;  /* 0x004ba800010e7983 */ /* 0x001ea80000300a00 */
[----:B------:R-:W4:Y:S04]  /*9ab20*/  LDL.LU.64 R12, [R1+0x4ba0] ;  /* 0x004ba000010c7983 */ /* 0x000f280000300a00 */
[----:B------:R-:W2:Y:S04]  /*9ab30*/  LDL.LU.64 R20, [R1+0x4b98] ;  /* 0x004b980001147983 */ /* 0x000ea80000300a00 */
[----:B------:R-:W-:Y:S04]  /*9ab40*/  STL.64 [R1+0x7e0], R24 ;  /* 0x0007e01801007387 */ /* 0x000fe80000100a00 */
[----:B------:R0:W-:Y:S04]  /*9ab50*/  STL.64 [R1+0x7e8], R26 ;  /* 0x0007e81a01007387 */ /* 0x0001e80000100a00 */
[----:B0-----:R-:W4:Y:S04]  /*9ab60*/  LDL.LU.64 R26, [R1+0x4b90] ;  /* 0x004b9000011a7983 */ /* 0x001f280000300a00 */
[----:B------:R-:W2:Y:S04]  /*9ab70*/  LDL.LU.64 R24, [R1+0x4b88] ;  /* 0x004b880001187983 */ /* 0x000ea80000300a00 */
[----:B------:R-:W4:Y:S04]  /*9ab80*/  LDL.LU.64 R58, [R1+0x4b80] ;  /* 0x004b8000013a7983 */ /* 0x000f280000300a00 */
        /* <DEDUP_REMOVED lines=9> */
[----:B------:R0:W-:Y:S04]  /*9ac20*/  STL.64 [R1+0x7d0], R52 ;  /* 0x0007d03401007387 */ /* 0x0001e80000100a00 */
[----:B------:R-:W-:Y:S04]  /*9ac30*/  STL.64 [R1+0x7d8], R54 ;  /* 0x0007d83601007387 */ /* 0x000fe80000100a00 */
[----:B0-----:R-:W3:Y:S04]  /*9ac40*/  LDL.LU.64 R52, [R1+0x4b70] ;  /* 0x004b700001347983 */ /* 0x001ee80000300a00 */
[----:B----4-:R-:W-:Y:S04]  /*9ac50*/  STL.64 [R1+0x4970], R58 ;  /* 0x0049703a01007387 */ /* 0x010fe80000100a00 */
[----:B------:R0:W-:Y:S04]  /*9ac60*/  STL.64 [R1+0x4968], R56 ;  /* 0x0049683801007387 */ /* 0x0001e80000100a00 */
[----:B0-----:R-:W4:Y:S04]  /*9ac70*/  LDL.LU R56, [R1+0x7a0] ;  /* 0x0007a00001387983 */ /* 0x001f280000300800 */
[----:B------:R-:W4:Y:S04]  /*9ac80*/  LDL.LU R57, [R1+0x7a4] ;  /* 0x0007a40001397983 */ /* 0x000f280000300800 */
[----:B------:R-:W4:Y:S04]  /*9ac90*/  LDL.LU R58, [R1+0x7a8] ;  /* 0x0007a800013a7983 */ /* 0x000f280000300800 */
[----:B------:R-:W4:Y:S01]  /*9aca0*/  LDL.LU R59, [R1+0x7ac] ;  /* 0x0007ac00013b7983 */ /* 0x000f220000300800 */
[----:B---3--:R-:W-:-:S15]  /*9acb0*/  HMMA.16816.F32.BF16 R48, R44, R52, R48 ;  /* 0x000000342c30723c */ /* 0x008fde0000041830 */
[----:B------:R-:W-:-:S08]  /*9acc0*/  NOP ;  /* 0x0000000000007918 */ /* 0x000fd00000000000 */
[----:B------:R0:W-:Y:S04]  /*9acd0*/  STL.64 [R1+0x7c0], R48 ;  /* 0x0007c03001007387 */ /* 0x0001e80000100a00 */
[----:B------:R-:W-:Y:S04]  /*9ace0*/  STL.64 [R1+0x7c8], R50 ;  /* 0x0007c83201007387 */ /* 0x000fe80000100a00 */
[----:B0-----:R-:W3:Y:S02]  /*9acf0*/  LDL.LU.64 R48, [R1+0x4b68] ;  /* 0x004b680001307983 */ /* 0x001ee40000300a00 */
[----:B---3--:R-:W-:-:S15]  /*9ad00*/  HMMA.16816.F32.BF16 R28, R44, R48, R28 ;  /* 0x000000302c1c723c */ /* 0x008fde000004181c */
[----:B------:R-:W-:-:S08]  /*9ad10*/  NOP ;  /* 0x0000000000007918 */ /* 0x000fd00000000000 */
[----:B------:R-:W-:Y:S04]  /*9ad20*/  STL.64 [R1+0x7b0], R28 ;  /* 0x0007b01c01007387 */ /* 0x000fe80000100a00 */
[----:B------:R0:W-:Y:S04]  /*9ad30*/  STL.64 [R1+0x7b8], R30 ;  /* 0x0007b81e01007387 */ /* 0x0001e80000100a00 */
[----:B0-----:R-:W3:Y:S04]  /*9ad40*/  LDL.LU.64 R30, [R1+0x4b60] ;  /* 0x004b6000011e7983 */ /* 0x001ee80000300a00 */
[----:B------:R-:W3:Y:S01]  /*9ad50*/  LDL.LU.64 R28, [R1+0x4b58] ;  /* 0x004b5800011c7983 */ /* 0x000ee20000300a00 */
[C---:B----4-:R-:W-:Y:S06]  /*9ad60*/  HMMA.16816.F32.BF16 R56, R44.reuse, R32, R56 ;  /* 0x000000202c38723c */ /* 0x050fec0000041838 */
[----:B--2---:R-:W-:Y:S01]  /*9ad70*/  HMMA.16816.F32.BF16 R4, R44, R24, R4 ;  /* 0x000000182c04723c */ /* 0x004fe20000041804 */
[----:B------:R-:W-:Y:S04]  /*9ad80*/  STL.64 [R1+0x4950], R32 ;  /* 0x0049502001007387 */ /* 0x000fe80000100a00 */
[----:B------:R-:W-:-:S12]  /*9ad90*/  STL.64 [R1+0x4b28], R34 ;  /* 0x004b282201007387 */ /* 0x000fd80000100a00 */
[----:B------:R-:W-:Y:S04]  /*9ada0*/  STL.64 [R1+0x7a0], R56 ;  /* 0x0007a03801007387 */ /* 0x000fe80000100a00 */
[----:B------:R-:W-:Y:S01]  /*9adb0*/  STL.64 [R1+0x7a8], R58 ;  /* 0x0007a83a01007387 */ /* 0x000fe20000100a00 */
[----:B---3--:R-:W-:-:S15]  /*9adc0*/  HMMA.16816.F32.BF16 R40, R44, R28, R40 ;  /* 0x0000001c2c28723c */ /* 0x008fde0000041828 */
[----:B------:R-:W-:-:S09]  /*9add0*/  NOP ;  /* 0x0000000000007918 */ /* 0x000fd20000000000 */
[----:B------:R-:W-:Y:S02]  /*9ade0*/  IMAD.MOV.U32 R54, RZ, RZ, R42 ;  /* 0x000000ffff367224 */ /* 0x000fe400078e002a */
[----:B------:R-:W-:Y:S02]  /*9adf0*/  IMAD.MOV.U32 R55, RZ, RZ, R43 ;  /* 0x000000ffff377224 */ /* 0x000fe400078e002b */
[----:B------:R-:W-:Y:S02]  /*9ae00*/  IMAD.MOV.U32 R50, RZ, RZ, R40 ;  /* 0x000000ffff327224 */ /* 0x000fe400078e0028 */
[----:B------:R-:W-:Y:S01]  /*9ae10*/  IMAD.MOV.U32 R51, RZ, RZ, R41 ;  /* 0x000000ffff337224 */ /* 0x000fe200078e0029 */
[----:B------:R-:W-:Y:S04]  /*9ae20*/  STL.64 [R1+0x4980], R54 ;  /* 0x0049803601007387 */ /* 0x000fe80000100a00 */
[----:B------:R-:W-:Y:S04]  /*9ae30*/  STL.64 [R1+0x4978], R52 ;  /* 0x0049783401007387 */ /* 0x000fe80000100a00 */
[----:B------:R-:W-:Y:S04]  /*9ae40*/  STL.64 [R1+0x4960], R50 ;  /* 0x0049603201007387 */ /* 0x000fe80000100a00 */
[----:B------:R-:W-:Y:S04]  /*9ae50*/  STL.64 [R1+0x4958], R48 ;  /* 0x0049583001007387 */ /* 0x000fe80000100a00 */
[----:B------:R-:W-:Y:S04]  /*9ae60*/  STL.64 [R1+0x4948], R30 ;  /* 0x0049481e01007387 */ /* 0x000fe80000100a00 */
[----:B------:R-:W-:Y:S04]  /*9ae70*/  STL.64 [R1+0x4940], R28 ;  /* 0x0049401c01007387 */ /* 0x000fe80000100a00 */
[----:B------:R-:W-:Y:S04]  /*9ae80*/  STL.64 [R1+0x4990], R26 ;  /* 0x0049901a01007387 */ /* 0x000fe80000100a00 */
[----:B------:R0:W-:Y:S04]  /*9ae90*/  STL.64 [R1+0x4988], R24 ;  /* 0x0049881801007387 */ /* 0x0001e80000100a00 */
[----:B------:R-:W-:Y:S04]  /*9aea0*/  STL.64 [R1+0x780], R4 ;  /* 0x0007800401007387 */ /* 0x000fe80000100a00 */
[----:B------:R1:W-:Y:S01]  /*9aeb0*/  STL.64 [R1+0x788], R6 ;  /* 0x0007880601007387 */ /* 0x0003e20000100a00 */
[C---:B0-----:R-:W-:Y:S06]  /*9aec0*/  HMMA.16816.F32.BF16 R24, R44.reuse, R20, R36 ;  /* 0x000000142c18723c */ /* 0x041fec0000041824 */
[----:B-1----:R-:W-:-:S15]  /*9aed0*/  HMMA.16816.F32.BF16 R4, R44, R16, R8 ;  /* 0x000000102c04723c */ /* 0x002fde0000041808 */
[----:B------:R-:W-:-:S02]  /*9aee0*/  NOP ;  /* 0x0000000000007918 */ /* 0x000fc40000000000 */
[----:B------:R-:W-:Y:S04]  /*9aef0*/  STL.64 [R1+0x770], R24 ;  /* 0x0007701801007387 */ /* 0x000fe80000100a00 */
[----:B------:R-:W-:Y:S04]  /*9af00*/  STL.64 [R1+0x778], R26 ;  /* 0x0007781a01007387 */ /* 0x000fe80000100a00 */
[----:B------:R0:W-:Y:S04]  /*9af10*/  STL.64 [R1+0x760], R4 ;  /* 0x0007600401007387 */ /* 0x0001e80000100a00 */
[----:B------:R-:W2:Y:S04]  /*9af20*/  LDL.LU R8, [R1+0x750] ;  /* 0x0007500001087983 */ /* 0x000ea80000300800 */
[----:B------:R-:W2:Y:S04]  /*9af30*/  LDL.LU R9, [R1+0x754] ;  /* 0x0007540001097983 */ /* 0x000ea80000300800 */
[----:B------:R-:W2:Y:S04]  /*9af40*/  LDL.LU R10, [R1+0x758] ;  /* 0x00075800010a7983 */ /* 0x000ea80000300800 */
[----:B------:R-:W2:Y:S01]  /*9af50*/  LDL.LU R11, [R1+0x75c] ;  /* 0x00075c00010b7983 */ /* 0x000ea20000300800 */
[----:B------:R-:W-:-:S02]  /*9af60*/  IMAD.MOV.U32 R22, RZ, RZ, R6 ;  /* 0x000000ffff167224 */ /* 0x000fc400078e0006 */
[----:B------:R-:W-:Y:S01]  /*9af70*/  IMAD.MOV.U32 R23, RZ, RZ, R7 ;  /* 0x000000ffff177224 */ /* 0x000fe200078e0007 */
        /* <DEDUP_REMOVED lines=29> */
[----:B------:R0:W-:Y:S04]  /*9b150*/  STL.64 [R1+0x750], R8 ;  /* 0x0007500801007387 */ /* 0x0001e80000100a00 */
[----:B------:R-:W-:Y:S04]  /*9b160*/  STL.64 [R1+0x758], R10 ;  /* 0x0007580a01007387 */ /* 0x000fe80000100a00 */
[----:B0-----:R-:W3:Y:S01]  /*9b170*/  LDL.LU.64 R8, [R1+0x4b50] ;  /* 0x004b500001087983 */ /* 0x001ee20000300a00 */
[----:B------:R-:W-:Y:S02]  /*9b180*/  IMAD.MOV.U32 R56, RZ, RZ, R19 ;  /* 0x000000ffff387224 */ /* 0x000fe400078e0013 */
[----:B------:R-:W-:Y:S01]  /*9b190*/  IMAD.MOV.U32 R57, RZ, RZ, R18 ;  /* 0x000000ffff397224 */ /* 0x000fe200078e0012 */
[----:B---3--:R-:W-:-:S15]  /*9b1a0*/  HMMA.16816.F32.BF16 R4, R44, R8, R4 ;  /* 0x000000082c04723c */ /* 0x008fde0000041804 */
[----:B------:R-:W-:-:S08]  /*9b1b0*/  NOP ;  /* 0x0000000000007918 */ /* 0x000fd00000000000 */
[----:B------:R0:W-:Y:S01]  /*9b1c0*/  STL.64 [R1+0x740], R4 ;  /* 0x0007400401007387 */ /* 0x0001e20000100a00 */
[----:B------:R-:W-:Y:S01]  /*9b1d0*/  IMAD.MOV.U32 R18, RZ, RZ, R6 ;  /* 0x000000ffff127224 */ /* 0x000fe200078e0006 */
[----:B------:R-:W-:Y:S02]  /*9b1e0*/  MOV R19, R7 ;  /* 0x0000000700137202 */ /* 0x000fe40000000f00 */
[----:B------:R-:W2:Y:S04]  /*9b1f0*/  LDL.LU.64 R6, [R1+0x4b48] ;  /* 0x004b480001067983 */ /* 0x000ea80000300a00 */
[----:B0-----:R-:W4:Y:S04]  /*9b200*/  LDL.LU.64 R4, [R1+0x4b40] ;  /* 0x004b400001047983 */ /* 0x001f280000300a00 */
[----:B------:R-:W-:Y:S04]  /*9b210*/  STL [R1+0x4850], R19 ;  /* 0x0048501301007387 */ /* 0x000fe80000100800 */
[----:B------:R-:W-:Y:S04]  /*9b220*/  STL [R1+0x484c], R18 ;  /* 0x00484c1201007387 */ /* 0x000fe80000100800 */
[----:B------:R-:W-:Y:S01]  /*9b230*/  STL.64 [R1+0x49a8], R16 ;  /* 0x0049a81001007387 */ /* 0x000fe20000100a00 */
[----:B------:R-:W-:-:S02]  /*9b240*/  IMAD.MOV.U32 R40, RZ, RZ, R15 ;  /* 0x000000ffff287224 */ /* 0x000fc400078e000f */
[----:B------:R-:W-:Y:S01]  /*9b250*/  IMAD.MOV.U32 R41, RZ, RZ, R14 ;  /* 0x000000ffff297224 */ /* 0x000fe200078e000e */
[----:B----4-:R-:W-:Y:S01]  /*9b260*/  HMMA.16816.F32.BF16 R44, R44, R4, R36 ;  /* 0x000000042c2c723c */ /* 0x010fe20000041824 */
[----:B------:R-:W3:Y:S04]  /*9b270*/  LDL.LU.64 R38, [R1+0x4b38] ;  /* 0x004b380001267983 */ /* 0x000ee80000300a00 */
[----:B------:R-:W3:-:S15]  /*9b280*/  LDL.LU.64 R36, [R1+0x4b30] ;  /* 0x004b300001247983 */ /* 0x000ede0000300a00 */
[----:B------:R-:W-:-:S03]  /*9b290*/  NOP ;  /* 0x0000000000007918 */ /* 0x000fc60000000000 */
[----:B------:R0:W-:Y:S04]  /*9b2a0*/  STL.64 [R1+0x380], R44 ;  /* 0x0003802c01007387 */ /* 0x0001e80000100a00 */
[----:B------:R1:W-:Y:S04]  /*9b2b0*/  STL.64 [R1+0x388], R46 ;  /* 0x0003882e01007387 */ /* 0x0003e80000100a00 */
[----:B0-----:R-:W4:Y:S04]  /*9b2c0*/  LDL.LU R44, [R1+0x360] ;  /* 0x00036000012c7983 */ /* 0x001f280000300800 */
[----:B------:R-:W4:Y:S04]  /*9b2d0*/  LDL.LU R45, [R1+0x364] ;  /* 0x00036400012d7983 */ /* 0x000f280000300800 */
[----:B-1----:R-:W4:Y:S04]  /*9b2e0*/  LDL.LU R46, [R1+0x368] ;  /* 0x00036800012e7983 */ /* 0x002f280000300800 */
[----:B------:R-:W4:Y:S01]  /*9b2f0*/  LDL.LU R47, [R1+0x36c] ;  /* 0x00036c00012f7983 */ /* 0x000f220000300800 */
[----:B--2---:R-:W-:-:S02]  /*9b300*/  IMAD.MOV.U32 R16, RZ, RZ, R7 ;  /* 0x000000ffff107224 */ /* 0x004fc400078e0007 */
[----:B------:R-:W-:Y:S01]  /*9b310*/  IMAD.MOV.U32 R17, RZ, RZ, R6 ;  /* 0x000000ffff117224 */ /* 0x000fe200078e0006 */
[----:B------:R-:W0:Y:S01]  /*9b320*/  S2R R15, SR_TID.X ;  /* 0x00000000000f7919 */ /* 0x000e220000002100 */
[----:B---3--:R-:W-:Y:S01]  /*9b330*/  HMMA.16816.F32.BF16 R40, R36, R40, R32 ;  /* 0x000000282428723c */ /* 0x008fe20000041820 */
[----:B------:R-:W2:-:S15]  /*9b340*/  LDL.LU.64 R34, [R1+0x4b28] ;  /* 0x004b280001227983 */ /* 0x000e9e0000300a00 */
[----:B------:R-:W-:-:S07]  /*9b350*/  NOP ;  /* 0x0000000000007918 */ /* 0x000fce0000000000 */
[----:B------:R1:W-:Y:S01]  /*9b360*/  STL.64 [R1+0x370], R40 ;  /* 0x0003702801007387 */ /* 0x0003e20000100a00 */
[----:B------:R-:W-:Y:S02]  /*9b370*/  IMAD.MOV.U32 R6, RZ, RZ, R42 ;  /* 0x000000ffff067224 */ /* 0x000fe400078e002a */
[----:B------:R-:W-:Y:S02]  /*9b380*/  IMAD.MOV.U32 R7, RZ, RZ, R43 ;  /* 0x000000ffff077224 */ /* 0x000fe400078e002b */
[----:B------:R-:W3:Y:S01]  /*9b390*/  LDL.LU.64 R42, [R1+0x4b20] ;  /* 0x004b2000012a7983 */ /* 0x000ee20000300a00 */
[C---:B0-----:R-:W-:Y:S01]  /*9b3a0*/  LOP3.LUT R14, R15.reuse, 0x7, RZ, 0xc0, !PT ;  /* 0x000000070f0e7812 */ /* 0x041fe200078ec0ff */
[----:B------:R-:W-:-:S04]  /*9b3b0*/  IMAD.SHL.U32 R10, R15, 0x2, RZ ;  /* 0x000000020f0a7824 */ /* 0x000fc800078e00ff */
[----:B------:R-:W-:Y:S02]  /*9b3c0*/  IMAD R14, R14, 0x90, RZ ;  /* 0x000000900e0e7824 */ /* 0x000fe400078e02ff */
[----:B------:R-:W-:Y:S01]  /*9b3d0*/  IMAD.SHL.U32 R15, R15, 0x40, RZ ;  /* 0x000000400f0f7824 */ /* 0x000fe200078e00ff */
[----:B-1----:R-:W2:Y:S02]  /*9b3e0*/  LDL.LU.64 R40, [R1+0x4b18] ;  /* 0x004b180001287983 */ /* 0x002ea40000300a00 */
[----:B------:R-:W-:Y:S02]  /*9b3f0*/  LOP3.LUT R14, R14, 0x10, R10, 0x78, !PT ;  /* 0x000000100e0e7812 */ /* 0x000fe400078e780a */
[----:B------:R-:W-:Y:S04]  /*9b400*/  STL.64 [R1+0x49b8], R6 ;  /* 0x0049b80601007387 */ /* 0x000fe80000100a00 */
[----:B------:R4:W-:Y:S01]  /*9b410*/  STL.64 [R1+0x49b0], R4 ;  /* 0x0049b00401007387 */ /* 0x0009e20000100a00 */
[----:B------:R-:W-:-:S04]  /*9b420*/  LOP3.LUT R14, R14, 0x400, R15, 0xf8, !PT ;  /* 0x000004000e0e7812 */ /* 0x000fc800078ef80f */
[----:B------:R-:W-:Y:S01]  /*9b430*/  LOP3.LUT R14, R14, 0x40, RZ, 0x3c, !PT ;  /* 0x000000400e0e7812 */ /* 0x000fe200078e3cff */
[----:B----4-:R-:W-:Y:S04]  /*9b440*/  HMMA.16816.F32.BF16 R4, R36, R16, R44 ;  /* 0x000000102404723c */ /* 0x010fe8000004182c */
[----:B------:R-:W0:Y:S01]  /*9b450*/  LDSM.16.MT88.4 R44, [R14+UR4+0x13000] ;  /* 0x013000040e2c783b */ /* 0x000e220008004200 */
[----:B------:R-:W-:Y:S02]  /*9b460*/  IMAD.MOV.U32 R48, RZ, RZ, R2 ;  /* 0x000000ffff307224 */ /* 0x000fe400078e0002 */
[----:B------:R-:W-:-:S15]  /*9b470*/  IMAD.MOV.U32 R49, RZ, RZ, R0 ;  /* 0x000000ffff317224 */ /* 0x000fde00078e0000 */
[----:B------:R-:W-:-:S01]  /*9b480*/  NOP ;  /* 0x0000000000007918 */ /* 0x000fc20000000000 */
[----:B------:R1:W-:Y:S01]  /*9b490*/  STL.64 [R1+0x360], R4 ;  /* 0x0003600401007387 */ /* 0x0003e20000100a00 */
[----:B------:R-:W-:Y:S02]  /*9b4a0*/  IMAD.MOV.U32 R10, RZ, RZ, R6 ;  /* 0x000000ffff0a7224 */ /* 0x000fe400078e0006 */
[----:B------:R-:W-:Y:S02]  /*9b4b0*/  IMAD.MOV.U32 R11, RZ, RZ, R7 ;  /* 0x000000ffff0b7224 */ /* 0x000fe400078e0007 */
[C---:B-1----:R-:W-:Y:S03]  /*9b4c0*/  HMMA.16816.F32.BF16 R4, R36.reuse, R24, R20 ;  /* 0x000000182404723c */ /* 0x042fe60000041814 */
[----:B------:R-:W-:Y:S04]  /*9b4d0*/  STL.64 [R1+0x49c8], R10 ;  /* 0x0049c80a01007387 */ /* 0x000fe80000100a00 */
[----:B------:R1:W-:Y:S04]  /*9b4e0*/  STL.64 [R1+0x49c0], R8 ;  /* 0x0049c00801007387 */ /* 0x0003e80000100a00 */
[----:B0-----:R-:W-:Y:S04]  /*9b4f0*/  STL.64 [R1+0x49d8], R46 ;  /* 0x0049d82e01007387 */ /* 0x001fe80000100a00 */
[----:B------:R-:W-:Y:S01]  /*9b500*/  STL.64 [R1+0x49d0], R44 ;  /* 0x0049d02c01007387 */ /* 0x000fe20000100a00 */
[----:B-1----:R-:W-:Y:S07]  /*9b510*/  HMMA.16816.F32.BF16 R8, R36, R48, R28 ;  /* 0x000000302408723c */ /* 0x002fee000004181c */
[----:B------:R0:W-:Y:S01]  /*9b520*/  STL.64 [R1+0x730], R4 ;  /* 0x0007300401007387 */ /* 0x0001e20000100a00 */
[----:B------:R-:W-:-:S02]  /*9b530*/  IMAD.MOV.U32 R14, RZ, RZ, R6 ;  /* 0x000000ffff0e7224 */ /* 0x000fc400078e0006 */
[----:B------:R-:W-:Y:S02]  /*9b540*/  IMAD.MOV.U32 R15, RZ, RZ, R7 ;  /* 0x000000ffff0f7224 */ /* 0x000fe400078e0007 */
[----:B0-----:R-:W-:Y:S03]  /*9b550*/  HMMA.16816.F32.BF16 R4, R36, R56, R52 ;  /* 0x000000382404723c */ /* 0x001fe60000041834 */
[----:B------:R-:W-:Y:S04]  /*9b560*/  STL [R1+0x4854], R15 ;  /* 0x0048540f01007387 */ /* 0x000fe80000100800 */
[----:B------:R-:W-:Y:S04]  /*9b570*/  STL [R1+0x4848], R14 ;  /* 0x0048480e01007387 */ /* 0x000fe80000100800 */
[----:B------:R0:W-:Y:S04]  /*9b580*/  STL.64 [R1+0x49e0], R12 ;  /* 0x0049e00c01007387 */ /* 0x0001e80000100a00 */
[----:B------:R-:W-:Y:S04]  /*9b590*/  STL.64 [R1+0x720], R8 ;  /* 0x0007200801007387 */ /* 0x000fe80000100a00 */
[----:B------:R-:W-:Y:S01]  /*9b5a0*/  STL.64 [R1+0x728], R10 ;  /* 0x0007280a01007387 */ /* 0x000fe20000100a00 */
[----:B------:R-:W-:-:S02]  /*9b5b0*/  IMAD.MOV.U32 R57, RZ, RZ, R61 ;  /* 0x000000ffff397224 */ /* 0x000fc400078e003d */
[----:B---3--:R-:W-:Y:S02]  /*9b5c0*/  IMAD.MOV.U32 R56, RZ, RZ, R42 ;  /* 0x000000ffff387224 */ /* 0x008fe400078e002a */
[----:B------:R-:W3:Y:S04]  /*9b5d0*/  LDL.LU R42, [R1+0x4b10] ;  /* 0x004b1000012a7983 */ /* 0x000ee80000300800 */
[----:B------:R-:W-:Y:S04]  /*9b5e0*/  STL.64 [R1+0x710], R4 ;  /* 0x0007100401007387 */ /* 0x000fe80000100a00 */
[----:B------:R-:W-:Y:S04]  /*9b5f0*/  STL.64 [R1+0x718], R6 ;  /* 0x0007180601007387 */ /* 0x000fe80000100a00 */
[----:B------:R-:W4:Y:S04]  /*9b600*/  LDL.LU R61, [R1+0x4b0c] ;  /* 0x004b0c00013d7983 */ /* 0x000f280000300800 */
[----:B------:R3:W-:Y:S04]  /*9b610*/  STL.64 [R1+0x49e8], R56 ;  /* 0x0049e83801007387 */ /* 0x0007e80000100a00 */
[----:B------:R-:W3:Y:S04]  /*9b620*/  LDL.LU R52, [R1+0x610] ;  /* 0x0006100001347983 */ /* 0x000ee80000300800 */
[----:B------:R-:W3:Y:S04]  /*9b630*/  LDL.LU R53, [R1+0x614] ;  /* 0x0006140001357983 */ /* 0x000ee80000300800 */
[----:B------:R-:W4:Y:S04]  /*9b640*/  LDL.LU R54, [R1+0x618] ;  /* 0x0006180001367983 */ /* 0x000f280000300800 */
[----:B------:R-:W4:Y:S01]  /*9b650*/  LDL.LU R55, [R1+0x61c] ;  /* 0x00061c0001377983 */ /* 0x000f220000300800 */
[----:B------:R-:W-:-:S02]  /*9b660*/  IMAD.MOV.U32 R2, RZ, RZ, R24 ;  /* 0x000000ffff027224 */ /* 0x000fc400078e0018 */
[----:B------:R-:W-:Y:S02]  /*9b670*/  IMAD.MOV.U32 R0, RZ, RZ, R25 ;  /* 0x000000ffff007224 */ /* 0x000fe400078e0019 */
[----:B--2---:R-:W-:Y:S02]  /*9b680*/  IMAD.MOV.U32 R24, RZ, RZ, R40 ;  /* 0x000000ffff187224 */ /* 0x004fe400078e0028 */
[----:B------:R-:W-:Y:S01]  /*9b690*/  IMAD.MOV.U32 R25, RZ, RZ, R43 ;  /* 0x000000ffff197224 */ /* 0x000fe200078e002b */
[----:B----4-:R-:W-:Y:S04]  /*9b6a0*/  STL.64 [R1+0x49f8], R54 ;  /* 0x0049f83601007387 */ /* 0x010fe80000100a00 */
[----:B---3--:R-:W-:Y:S04]  /*9b6b0*/  STL.64 [R1+0x49f0], R52 ;  /* 0x0049f03401007387 */ /* 0x008fe80000100a00 */
[----:B------:R-:W2:Y:S04]  /*9b6c0*/  LDL.LU R40, [R1+0x4b08] ;  /* 0x004b080001287983 */ /* 0x000ea80000300800 */
[----:B------:R-:W3:Y:S04]  /*9b6d0*/  LDL.LU R43, [R1+0x4b04] ;  /* 0x004b0400012b7983 */ /* 0x000ee80000300800 */
[----:B------:R-:W-:Y:S04]  /*9b6e0*/  STL.64 [R1+0x4a00], R24 ;  /* 0x004a001801007387 */ /* 0x000fe80000100a00 */
[----:B------:R-:W4:Y:S04]  /*9b6f0*/  LDL.LU R20, [R1+0x620] ;  /* 0x0006200001147983 */ /* 0x000f280000300800 */
[----:B------:R-:W4:Y:S04]  /*9b700*/  LDL.LU R21, [R1+0x624] ;  /* 0x0006240001157983 */ /* 0x000f280000300800 */
[----:B------:R-:W2:Y:S04]  /*9b710*/  LDL.LU R22, [R1+0x628] ;  /* 0x0006280001167983 */ /* 0x000ea80000300800 */
[----:B------:R-:W2:Y:S01]  /*9b720*/  LDL.LU R23, [R1+0x62c] ;  /* 0x00062c0001177983 */ /* 0x000ea20000300800 */
[----:B------:R-:W-:Y:S01]  /*9b730*/  IMAD.MOV.U32 R16, RZ, RZ, R34 ;  /* 0x000000ffff107224 */ /* 0x000fe200078e0022 */
[----:B------:R-:W-:Y:S01]  /*9b740*/  MOV R17, R41 ;  /* 0x0000002900117202 */ /* 0x000fe20000000f00 */
        /* <DEDUP_REMOVED lines=9> */
[----:B------:R4:W-:Y:S04]  /*9b7e0*/  STL.64 [R1+0x4a20], R28 ;  /* 0x004a201c01007387 */ /* 0x0009e80000100a00 */
[----:B0-----:R-:W4:Y:S04]  /*9b7f0*/  LDL.LU R12, [R1+0x650] ;  /* 0x00065000010c7983 */ /* 0x001f280000300800 */
[----:B------:R-:W4:Y:S04]  /*9b800*/  LDL.LU R13, [R1+0x654] ;  /* 0x00065400010d7983 */ /* 0x000f280000300800 */
[----:B------:R-:W4:Y:S04]  /*9b810*/  LDL.LU R14, [R1+0x658] ;  /* 0x00065800010e7983 */ /* 0x000f280000300800 */
[----:B------:R-:W4:Y:S01]  /*9b820*/  LDL.LU R15, [R1+0x65c] ;  /* 0x00065c00010f7983 */ /* 0x000f220000300800 */
[----:B------:R-:W-:-:S02]  /*9b830*/  IMAD.MOV.U32 R56, RZ, RZ, R42 ;  /* 0x000000ffff387224 */ /* 0x000fc400078e002a */
[----:B------:R-:W-:Y:S02]  /*9b840*/  IMAD.MOV.U32 R57, RZ, RZ, R3 ;  /* 0x000000ffff397224 */ /* 0x000fe400078e0003 */
[----:B------:R-:W-:Y:S02]  /*9b850*/  IMAD.MOV.U32 R32, RZ, RZ, R40 ;  /* 0x000000ffff207224 */ /* 0x000fe400078e0028 */
        /* <DEDUP_REMOVED lines=10> */
[----:B------:R4:W-:Y:S04]  /*9b900*/  STL.64 [R1+0x4a40], R32 ;  /* 0x004a402001007387 */ /* 0x0009e80000100a00 */
[----:B------:R-:W3:Y:S04]  /*9b910*/  LDL.LU R34, [R1+0x4ae0] ;  /* 0x004ae00001227983 */ /* 0x000ee80000300800 */
[----:B------:R-:W3:Y:S04]  /*9b920*/  LDL.LU R43, [R1+0x4adc] ;  /* 0x004adc00012b7983 */ /* 0x000ee80000300800 */
[----:B------:R-:W-:Y:S04]  /*9b930*/  STL.64 [R1+0x4a48], R20 ;  /* 0x004a481401007387 */ /* 0x000fe80000100a00 */
[----:B-1----:R-:W4:Y:S04]  /*9b940*/  LDL.LU R16, [R1+0x680] ;  /* 0x0006800001107983 */ /* 0x002f280000300800 */
[----:B------:R-:W4:Y:S04]  /*9b950*/  LDL.LU R17, [R1+0x684] ;  /* 0x0006840001117983 */ /* 0x000f280000300800 */
[----:B------:R-:W3:Y:S04]  /*9b960*/  LDL.LU R18, [R1+0x688] ;  /* 0x0006880001127983 */ /* 0x000ee80000300800 */
[----:B------:R-:W3:Y:S01]  /*9b970*/  LDL.LU R19, [R1+0x68c] ;  /* 0x00068c0001137983 */ /* 0x000ee20000300800 */
[----:B------:R-:W-:-:S02]  /*9b980*/  IMAD.MOV.U32 R28, RZ, RZ, R60 ;  /* 0x000000ffff1c7224 */ /* 0x000fc400078e003c */
[----:B------:R-:W-:Y:S02]  /*9b990*/  IMAD.MOV.U32 R29, RZ, RZ, R41 ;  /* 0x000000ffff1d7224 */ /* 0x000fe400078e0029 */
[----:B------:R-:W-:Y:S02]  /*9b9a0*/  IMAD.MOV.U32 R49, RZ, RZ, R35 ;  /* 0x000000ffff317224 */ /* 0x000fe400078e0023 */
[----:B--2---:R-:W-:Y:S01]  /*9b9b0*/  IMAD.MOV.U32 R48, RZ, RZ, R42 ;  /* 0x000000ffff307224 */ /* 0x004fe200078e002a */
[----:B---3--:R-:W-:Y:S04]  /*9b9c0*/  STL.64 [R1+0x4a58], R18 ;  /* 0x004a581201007387 */ /* 0x008fe80000100a00 */
[----:B----4-:R1:W-:Y:S04]  /*9b9d0*/  STL.64 [R1+0x4a50], R16 ;  /* 0x004a501001007387 */ /* 0x0103e80000100a00 */
[----:B------:R-:W2:Y:S04]  /*9b9e0*/  LDL.LU R60, [R1+0x4ad8] ;  /* 0x004ad800013c7983 */ /* 0x000ea80000300800 */
[----:B------:R-:W3:Y:S04]  /*9b9f0*/  LDL.LU R41, [R1+0x4ad4] ;  /* 0x004ad40001297983 */ /* 0x000ee80000300800 */
[----:B------:R4:W-:Y:S04]  /*9ba00*/  STL.64 [R1+0x4a60], R28 ;  /* 0x004a601c01007387 */ /* 0x0009e80000100a00 */
[----:B------:R-:W3:Y:S04]  /*9ba10*/  LDL.LU R42, [R1+0x4ad0] ;  /* 0x004ad000012a7983 */ /* 0x000ee80000300800 */
[----:B------:R-:W3:Y:S04]  /*9ba20*/  LDL.LU R35, [R1+0x4acc] ;  /* 0x004acc0001237983 */ /* 0x000ee80000300800 */
[----:B------:R2:W-:Y:S04]  /*9ba30*/  STL.64 [R1+0x4a68], R48 ;  /* 0x004a683001007387 */ /* 0x0005e80000100a00 */
[----:B0-----:R-:W4:Y:S04]  /*9ba40*/  LDL.LU R56, [R1+0x6a0] ;  /* 0x0006a00001387983 */ /* 0x001f280000300800 */
[----:B------:R-:W4:Y:S04]  /*9ba50*/  LDL.LU R57, [R1+0x6a4] ;  /* 0x0006a40001397983 */ /* 0x000f280000300800 */
[----:B------:R-:W2:Y:S04]  /*9ba60*/  LDL.LU R58, [R1+0x6a8] ;  /* 0x0006a800013a7983 */ /* 0x000ea80000300800 */
[----:B------:R-:W2:Y:S01]  /*9ba70*/  LDL.LU R59, [R1+0x6ac] ;  /* 0x0006ac00013b7983 */ /* 0x000ea20000300800 */
[----:B------:R-:W-:-:S02]  /*9ba80*/  IMAD.MOV.U32 R32, RZ, RZ, R40 ;  /* 0x000000ffff207224 */ /* 0x000fc400078e0028 */
[----:B------:R-:W-:Y:S02]  /*9ba90*/  IMAD.MOV.U32 R33, RZ, RZ, R3 ;  /* 0x000000ffff217224 */ /* 0x000fe400078e0003 */
[----:B-1----:R-:W-:Y:S02]  /*9baa0*/  IMAD.MOV.U32 R16, RZ, RZ, R34 ;  /* 0x000000ffff107224 */ /* 0x002fe400078e0022 */
[----:B------:R-:W-:Y:S01]  /*9bab0*/  IMAD.MOV.U32 R17, RZ, RZ, R61 ;  /* 0x000000ffff117224 */ /* 0x000fe200078e003d */
[----:B--2---:R-:W-:Y:S04]  /*9bac0*/  STL.64 [R1+0x4a78], R58 ;  /* 0x004a783a01007387 */ /* 0x004fe80000100a00 */
[----:B----4-:R0:W-:Y:S04]  /*9bad0*/  STL.64 [R1+0x4a70], R56 ;  /* 0x004a703801007387 */ /* 0x0101e80000100a00 */
[----:B------:R-:W2:Y:S04]  /*9bae0*/  LDL.LU R40, [R1+0x4ac8] ;  /* 0x004ac80001287983 */ /* 0x000ea80000300800 */
[----:B------:R-:W4:Y:S04]  /*9baf0*/  LDL.LU R3, [R1+0x4ac4] ;  /* 0x004ac40001037983 */ /* 0x000f280000300800 */
[----:B------:R3:W-:Y:S04]  /*9bb00*/  STL.64 [R1+0x4a80], R32 ;  /* 0x004a802001007387 */ /* 0x0007e80000100a00 */
[----:B------:R-:W2:Y:S04]  /*9bb10*/  LDL.LU R34, [R1+0x4ac0] ;  /* 0x004ac00001227983 */ /* 0x000ea80000300800 */
[----:B------:R-:W-:Y:S04]  /*9bb20*/  STL.64 [R1+0x4a88], R16 ;  /* 0x004a881001007387 */ /* 0x000fe80000100a00 */
[----:B------:R-:W3:Y:S04]  /*9bb30*/  LDL.LU R28, [R1+0x6c0] ;  /* 0x0006c000011c7983 */ /* 0x000ee80000300800 */
[----:B------:R-:W3:Y:S04]  /*9bb40*/  LDL.LU R29, [R1+0x6c4] ;  /* 0x0006c400011d7983 */ /* 0x000ee80000300800 */
[----:B------:R-:W4:Y:S04]  /*9bb50*/  LDL.LU R30, [R1+0x6c8] ;  /* 0x0006c800011e7983 */ /* 0x000f280000300800 */
[----:B------:R-:W4:Y:S01]  /*9bb60*/  LDL.LU R31, [R1+0x6cc] ;  /* 0x0006cc00011f7983 */ /* 0x000f220000300800 */
[----:B------:R-:W-:Y:S01]  /*9bb70*/  IMAD.MOV.U32 R48, RZ, RZ, R60 ;  /* 0x000000ffff307224 */ /* 0x000fe200078e003c */
[----:B------:R-:W-:-:S02]  /*9bb80*/  MOV R49, R43 ;  /* 0x0000002b00317202 */ /* 0x000fc40000000f00 */
[----:B----4-:R-:W-:Y:S04]  /*9bb90*/  STL.64 [R1+0x4a98], R30 ;  /* 0x004a981e01007387 */ /* 0x010fe80000100a00 */
[----:B---3--:R1:W-:Y:S04]  /*9bba0*/  STL.64 [R1+0x4a90], R28 ;  /* 0x004a901c01007387 */ /* 0x0083e80000100a00 */
[----:B------:R-:W-:Y:S04]  /*9bbb0*/  STL.64 [R1+0x4aa0], R48 ;  /* 0x004aa03001007387 */ /* 0x000fe80000100a00 */
[----:B0-----:R-:W3:Y:S04]  /*9bbc0*/  LDL.LU R56, [R1+0x6d0] ;  /* 0x0006d00001387983 */ /* 0x001ee80000300800 */
[----:B------:R-:W3:Y:S04]  /*9bbd0*/  LDL.LU R57, [R1+0x6d4] ;  /* 0x0006d40001397983 */ /* 0x000ee80000300800 */
[----:B------:R-:W4:Y:S04]  /*9bbe0*/  LDL.LU R58, [R1+0x6d8] ;  /* 0x0006d800013a7983 */ /* 0x000f280000300800 */
[----:B------:R-:W4:Y:S01]  /*9bbf0*/  LDL.LU R59, [R1+0x6dc] ;  /* 0x0006dc00013b7983 */ /* 0x000f220000300800 */
[----:B------:R-:W-:-:S02]  /*9bc00*/  IMAD.MOV.U32 R32, RZ, RZ, R42 ;  /* 0x000000ffff207224 */ /* 0x000fc400078e002a */
[----:B------:R-:W-:Y:S02]  /*9bc10*/  IMAD.MOV.U32 R33, RZ, RZ, R41 ;  /* 0x000000ffff217224 */ /* 0x000fe400078e0029 */
[----:B-1----:R-:W-:Y:S01]  /*9bc20*/  IMAD.MOV.U32 R29, RZ, RZ, R35 ;  /* 0x000000ffff1d7224 */ /* 0x002fe200078e0023 */
[----:B----4-:R-:W-:Y:S04]  /*9bc30*/  STL.64 [R1+0x4ab0], R58 ;  /* 0x004ab03a01007387 */ /* 0x010fe80000100a00 */
[----:B---3--:R2:W-:Y:S04]  /*9bc40*/  STL.64 [R1+0x4aa8], R56 ;  /* 0x004aa83801007387 */ /* 0x0085e80000100a00 */
[----:B------:R0:W-:Y:S04]  /*9bc50*/  STL.64 [R1+0x4ab8], R32 ;  /* 0x004ab82001007387 */ /* 0x0001e80000100a00 */
[----:B------:R-:W3:Y:S04]  /*9bc60*/  LDL.LU R16, [R1+0x6e0] ;  /* 0x0006e00001107983 */ /* 0x000ee80000300800 */
[----:B------:R-:W3:Y:S04]  /*9bc70*/  LDL.LU R17, [R1+0x6e4] ;  /* 0x0006e40001117983 */ /* 0x000ee80000300800 */
[----:B------:R-:W3:Y:S04]  /*9bc80*/  LDL.LU R18, [R1+0x6e8] ;  /* 0x0006e80001127983 */ /* 0x000ee80000300800 */
[----:B------:R-:W3:Y:S01]  /*9bc90*/  LDL.LU R19, [R1+0x6ec] ;  /* 0x0006ec0001137983 */ /* 0x000ee20000300800 */
[----:B--2---:R-:W-:-:S03]  /*9bca0*/  IMAD.MOV.U32 R56, RZ, RZ, R34 ;  /* 0x000000ffff387224 */ /* 0x004fc600078e0022 */
[----:B0-----:R-:W2:Y:S04]  /*9bcb0*/  LDL.LU R32, [R1+0x700] ;  /* 0x0007000001207983 */ /* 0x001ea80000300800 */
[----:B------:R-:W2:Y:S04]  /*9bcc0*/  LDL.LU R33, [R1+0x704] ;  /* 0x0007040001217983 */ /* 0x000ea80000300800 */
[----:B------:R-:W2:Y:S04]  /*9bcd0*/  LDL.LU R34, [R1+0x708] ;  /* 0x0007080001227983 */ /* 0x000ea80000300800 */
[----:B------:R-:W2:Y:S04]  /*9bce0*/  LDL.LU R35, [R1+0x70c] ;  /* 0x00070c0001237983 */ /* 0x000ea80000300800 */
[----:B------:R-:W4:Y:S04]  /*9bcf0*/  LDL.LU R48, [R1+0x6f0] ;  /* 0x0006f00001307983 */ /* 0x000f280000300800 */
[----:B------:R-:W4:Y:S04]  /*9bd00*/  LDL.LU R49, [R1+0x6f4] ;  /* 0x0006f40001317983 */ /* 0x000f280000300800 */
[----:B------:R-:W4:Y:S04]  /*9bd10*/  LDL.LU R50, [R1+0x6f8] ;  /* 0x0006f80001327983 */ /* 0x000f280000300800 */
        /* <DEDUP_REMOVED lines=21> */
[----:B------:R-:W3:Y:S01]  /*9be70*/  LDL.LU.64 R8, [R1+0x30] ;  /* 0x0000300001087983 */ /* 0x000ee20000300a00 */
[----:B------:R-:W-:-:S03]  /*9be80*/  IMAD.MOV.U32 R57, RZ, RZ, R3 ;  /* 0x000000ffff397224 */ /* 0x000fc600078e0003 */
[----:B------:R-:W3:Y:S04]  /*9be90*/  LDL.LU R4, [R1+0x630] ;  /* 0x0006300001047983 */ /* 0x000ee80000300800 */
[----:B------:R-:W3:Y:S04]  /*9bea0*/  LDL.LU R5, [R1+0x634] ;  /* 0x0006340001057983 */ /* 0x000ee80000300800 */
[----:B------:R-:W3:Y:S01]  /*9beb0*/  LDL.LU R6, [R1+0x638] ;  /* 0x0006380001067983 */ /* 0x000ee20000300800 */
[----:B------:R-:W-:-:S03]  /*9bec0*/  IMAD.MOV.U32 R28, RZ, RZ, R40 ;  /* 0x000000ffff1c7224 */ /* 0x000fc600078e0028 */
[----:B------:R-:W3:Y:S04]  /*9bed0*/  LDL.LU R7, [R1+0x63c] ;  /* 0x00063c0001077983 */ /* 0x000ee80000300800 */
[----:B------:R-:W3:Y:S04]  /*9bee0*/  LDL.LU R40, [R1+0x600] ;  /* 0x0006000001287983 */ /* 0x000ee80000300800 */
[----:B------:R-:W3:Y:S04]  /*9bef0*/  LDL.LU R41, [R1+0x604] ;  /* 0x0006040001297983 */ /* 0x000ee80000300800 */
[----:B------:R-:W3:Y:S04]  /*9bf00*/  LDL.LU R42, [R1+0x608] ;  /* 0x00060800012a7983 */ /* 0x000ee80000300800 */
[----:B------:R-:W3:Y:S01]  /*9bf10*/  LDL.LU R43, [R1+0x60c] ;  /* 0x00060c00012b7983 */ /* 0x000ee20000300800 */
[C---:B--2---:R-:W-:Y:S03]  /*9bf20*/  HMMA.16816.F32.BF16 R56, R36.reuse, R56, R32 ;  /* 0x000000382438723c */ /* 0x044fe60000041820 */
[----:B------:R-:W3:Y:S03]  /*9bf30*/  LDL.LU.64 R32, [R1+0x4ab8] ;  /* 0x004ab80001207983 */ /* 0x000ee60000300a00 */
[----:B----4-:R-:W-:-:S15]  /*9bf40*/  HMMA.16816.F32.BF16 R28, R36, R28, R48 ;  /* 0x0000001c241c723c */ /* 0x010fde0000041830 */
        /* <DEDUP_REMOVED lines=9> */
[----:B------:R-:W4:Y:S01]  /*9bfe0*/  LDL.LU.64 R28, [R1+0x4a90] ;  /* 0x004a9000011c7983 */ /* 0x000f220000300a00 */
[----:B---3--:R-:W-:Y:S03]  /*9bff0*/  HMMA.16816.F32.BF16 R32, R36, R32, R16 ;  /* 0x000000202420723c */ /* 0x008fe60000041810 */
[----:B------:R-:W4:-:S15]  /*9c000*/  LDL.LU.64 R16, [R1+0x4a88] ;  /* 0x004a880001107983 */ /* 0x000f1e0000300a00 */
[----:B------:R-:W-:-:S05]  /*9c010*/  NOP ;  /* 0x0000000000007918 */ /* 0x000fca0000000000 */
[----:B------:R0:W-:Y:S04]  /*9c020*/  STL.64 [R1+0x6e0], R32 ;  /* 0x0006e02001007387 */ /* 0x0001e80000100a00 */
[----:B------:R-:W-:Y:S04]  /*9c030*/  STL.64 [R1+0x6e8], R34 ;  /* 0x0006e82201007387 */ /* 0x000fe80000100a00 */
[----:B0-----:R-:W3:Y:S01]  /*9c040*/  LDL.LU.64 R32, [R1+0x4a80] ;  /* 0x004a800001207983 */ /* 0x001ee20000300a00 */
[----:B--2---:R-:W-:Y:S03]  /*9c050*/  HMMA.16816.F32.BF16 R48, R36, R48, R56 ;  /* 0x000000302430723c */ /* 0x004fe60000041838 */
[----:B------:R-:W2:Y:S04]  /*9c060*/  LDL.LU.64 R58, [R1+0x4a78] ;  /* 0x004a7800013a7983 */ /* 0x000ea80000300a00 */
[----:B------:R-:W2:-:S15]  /*9c070*/  LDL.LU.64 R56, [R1+0x4a70] ;  /* 0x004a700001387983 */ /* 0x000e9e0000300a00 */
[----:B------:R-:W-:-:S01]  /*9c080*/  NOP ;  /* 0x0000000000007918 */ /* 0x000fc20000000000 */
[----:B------:R0:W-:Y:S04]  /*9c090*/  STL.64 [R1+0x6d0], R48 ;  /* 0x0006d03001007387 */ /* 0x0001e80000100a00 */
[----:B------:R-:W-:Y:S04]  /*9c0a0*/  STL.64 [R1+0x6d8], R50 ;  /* 0x0006d83201007387 */ /* 0x000fe80000100a00 */
[----:B0-----:R-:W2:Y:S01]  /*9c0b0*/  LDL.LU.64 R48, [R1+0x4a68] ;  /* 0x004a680001307983 */ /* 0x001ea20000300a00 */
        /* <DEDUP_REMOVED lines=9> */
[----:B------:R0:W-:Y:S04]  /*9c150*/  STL.64 [R1+0x6b0], R32 ;  /* 0x0006b02001007387 */ /* 0x0001e80000100a00 */
[----:B------:R-:W-:Y:S04]  /*9c160*/  STL.64 [R1+0x6b8], R34 ;  /* 0x0006b82201007387 */ /* 0x000fe80000100a00 */
[----:B0-----:R-:W3:Y:S01]  /*9c170*/  LDL.LU.64 R32, [R1+0x4a40] ;  /* 0x004a400001207983 */ /* 0x001ee20000300a00 */
[----:B--2---:R-:W-:Y:S03]  /*9c180*/  HMMA.16816.F32.BF16 R48, R36, R48, R56 ;  /* 0x000000302430723c */ /* 0x004fe60000041838 */
[----:B------:R-:W2:-:S15]  /*9c190*/  LDL.LU.64 R56, [R1+0x4a38] ;  /* 0x004a380001387983 */ /* 0x000e9e0000300a00 */
[----:B------:R-:W-:-:S05]  /*9c1a0*/  NOP ;  /* 0x0000000000007918 */ /* 0x000fca0000000000 */
[----:B------:R0:W-:Y:S04]  /*9c1b0*/  STL.64 [R1+0x6a0], R48 ;  /* 0x0006a03001007387 */ /* 0x0001e80000100a00 */
[----:B------:R1:W-:Y:S04]  /*9c1c0*/  STL.64 [R1+0x6a8], R50 ;  /* 0x0006a83201007387 */ /* 0x0003e80000100a00 */
[----:B0-----:R-:W2:Y:S04]  /*9c1d0*/  LDL.LU R48, [R1+0x5f0] ;  /* 0x0005f00001307983 */ /* 0x001ea80000300800 */
[----:B------:R-:W2:Y:S04]  /*9c1e0*/  LDL.LU R49, [R1+0x5f4] ;  /* 0x0005f40001317983 */ /* 0x000ea80000300800 */
[----:B-1----:R-:W2:Y:S04]  /*9c1f0*/  LDL.LU R50, [R1+0x5f8] ;  /* 0x0005f80001327983 */ /* 0x002ea80000300800 */
[----:B------:R-:W2:Y:S01]  /*9c200*/  LDL.LU R51, [R1+0x5fc] ;  /* 0x0005fc0001337983 */ /* 0x000ea20000300800 */
[----:B----4-:R-:W-:Y:S03]  /*9c210*/  HMMA.16816.F32.BF16 R28, R36, R28, R12 ;  /* 0x0000001c241c723c */ /* 0x010fe6000004180c */
[----:B------:R-:W4:Y:S04]  /*9c220*/  LDL.LU.64 R14, [R1+0x4a30] ;  /* 0x004a3000010e7983 */ /* 0x000f280000300a00 */
[----:B------:R-:W4:-:S15]  /*9c230*/  LDL.LU.64 R12, [R1+0x4a28] ;  /* 0x004a2800010c7983 */ /* 0x000f1e0000300a00 */
[----:B------:R-:W-:-:S01]  /*9c240*/  NOP ;  /* 0x0000000000007918 */ /* 0x000fc20000000000 */
[----:B------:R0:W-:Y:S04]  /*9c250*/  STL.64 [R1+0x690], R28 ;  /* 0x0006901c01007387 */ /* 0x0001e80000100a00 */
[----:B------:R-:W-:Y:S04]  /*9c260*/  STL.64 [R1+0x698], R30 ;  /* 0x0006981e01007387 */ /* 0x000fe80000100a00 */
[----:B0-----:R-:W4:Y:S01]  /*9c270*/  LDL.LU.64 R28, [R1+0x4a20] ;  /* 0x004a2000011c7983 */ /* 0x001f220000300a00 */
[C---:B---3--:R-:W-:Y:S03]  /*9c280*/  HMMA.16816.F32.BF16 R20, R36.reuse, R20, R16 ;  /* 0x000000142414723c */ /* 0x048fe60000041810 */
[----:B------:R-:W3:Y:S03]  /*9c290*/  LDL.LU.64 R16, [R1+0x4a18] ;  /* 0x004a180001107983 */ /* 0x000ee60000300a00 */
[C---:B------:R-:W-:Y:S06]  /*9c2a0*/  HMMA.16816.F32.BF16 R32, R36.reuse, R32, R24 ;  /* 0x000000202420723c */ /* 0x040fec0000041818 */
[C---:B--2---:R-:W-:Y:S11]  /*9c2b0*/  HMMA.16816.F32.BF16 R56, R36.reuse, R56, R52 ;  /* 0x000000382438723c */ /* 0x044ff60000041834 */
        /* <DEDUP_REMOVED lines=11> */
[----:B------:R-:W2:Y:S04]  /*9c370*/  LDL.LU.64 R54, [R1+0x49f8] ;  /* 0x0049f80001367983 */ /* 0x000ea80000300a00 */
[----:B------:R-:W2:Y:S04]  /*9c380*/  LDL.LU.64 R52, [R1+0x49f0] ;  /* 0x0049f00001347983 */ /* 0x000ea80000300a00 */
[----:B------:R0:W-:Y:S04]  /*9c390*/  STL.64 [R1+0x660], R56 ;  /* 0x0006603801007387 */ /* 0x0001e80000100a00 */
[----:B------:R-:W-:Y:S04]  /*9c3a0*/  STL.64 [R1+0x668], R58 ;  /* 0x0006683a01007387 */ /* 0x000fe80000100a00 */
[----:B0-----:R-:W2:Y:S01]  /*9c3b0*/  LDL.LU.64 R56, [R1+0x49e8] ;  /* 0x0049e80001387983 */ /* 0x001ea20000300a00 */
[C---:B------:R-:W-:Y:S06]  /*9c3c0*/  HMMA.16816.F32.BF16 R44, R36.reuse, R8, R44 ;  /* 0x00000008242c723c */ /* 0x040fec000004182c */
[----:B------:R-:W-:Y:S01]  /*9c3d0*/  IMAD.MOV.U32 R3, RZ, RZ, R9 ;  /* 0x000000ffff037224 */ /* 0x000fe200078e0009 */
[C---:B----4-:R-:W-:Y:S01]  /*9c3e0*/  HMMA.16816.F32.BF16 R28, R36.reuse, R28, R12 ;  /* 0x0000001c241c723c */ /* 0x050fe2000004180c */
[----:B------:R-:W4:Y:S05]  /*9c3f0*/  LDL.LU.64 R12, [R1+0x49e0] ;  /* 0x0049e000010c7983 */ /* 0x000f2a0000300a00 */
[----:B---3--:R-:W-:-:S15]  /*9c400*/  HMMA.16816.F32.BF16 R16, R36, R16, R4 ;  /* 0x000000102410723c */ /* 0x008fde0000041804 */
[----:B------:R-:W-:-:S02]  /*9c410*/  NOP ;  /* 0x0000000000007918 */ /* 0x000fc40000000000 */
[----:B------:R0:W-:Y:S04]  /*9c420*/  STL.64 [R1+0x650], R28 ;  /* 0x0006501c01007387 */ /* 0x0001e80000100a00 */
[----:B------:R1:W-:Y:S01]  /*9c430*/  STL.64 [R1+0x658], R30 ;  /* 0x0006581e01007387 */ /* 0x0003e20000100a00 */
[----:B------:R-:W-:-:S03]  /*9c440*/  IMAD.MOV.U32 R14, RZ, RZ, R8 ;  /* 0x000000ffff0e7224 */ /* 0x000fc600078e0008 */
[----:B0-----:R-:W3:Y:S04]  /*9c450*/  LDL.LU R28, [R1+0x5d0] ;  /* 0x0005d000011c7983 */ /* 0x001ee80000300800 */
[----:B------:R-:W3:Y:S04]  /*9c460*/  LDL.LU R29, [R1+0x5d4] ;  /* 0x0005d400011d7983 */ /* 0x000ee80000300800 */
[----:B-1----:R-:W3:Y:S04]  /*9c470*/  LDL.LU R30, [R1+0x5d8] ;  /* 0x0005d800011e7983 */ /* 0x002ee80000300800 */
[----:B------:R-:W3:Y:S04]  /*9c480*/  LDL.LU R31, [R1+0x5dc] ;  /* 0x0005dc00011f7983 */ /* 0x000ee80000300800 */
[----:B------:R-:W-:Y:S04]  /*9c490*/  STL.64 [R1+0x640], R44 ;  /* 0x0006402c01007387 */ /* 0x000fe80000100a00 */
[----:B------:R0:W-:Y:S01]  /*9c4a0*/  STL.64 [R1+0x648], R46 ;  /* 0x0006482e01007387 */ /* 0x0001e20000100a00 */
[C---:B--2---:R-:W-:Y:S03]  /*9c4b0*/  HMMA.16816.F32.BF16 R24, R36.reuse, R24, R20 ;  /* 0x000000182418723c */ /* 0x044fe60000041814 */
[----:B0-----:R-:W2:Y:S04]  /*9c4c0*/  LDL.LU.64 R46, [R1+0x49d8] ;  /* 0x0049d800012e7983 */ /* 0x001ea80000300a00 */
[----:B------:R-:W2:Y:S04]  /*9c4d0*/  LDL.LU.64 R44, [R1+0x49d0] ;  /* 0x0049d000012c7983 */ /* 0x000ea80000300a00 */
[----:B------:R-:W2:Y:S04]  /*9c4e0*/  LDL.LU.64 R10, [R1+0x49c8] ;  /* 0x0049c800010a7983 */ /* 0x000ea80000300a00 */
[----:B------:R-:W2:Y:S04]  /*9c4f0*/  LDL.LU.64 R8, [R1+0x49c0] ;  /* 0x0049c00001087983 */ /* 0x000ea80000300a00 */
[----:B------:R-:W2:Y:S04]  /*9c500*/  LDL.LU.64 R6, [R1+0x49b8] ;  /* 0x0049b80001067983 */ /* 0x000ea80000300a00 */
[----:B------:R-:W2:Y:S04]  /*9c510*/  LDL.LU.64 R4, [R1+0x49b0] ;  /* 0x0049b00001047983 */ /* 0x000ea80000300a00 */
[----:B------:R0:W-:Y:S04]  /*9c520*/  STL.64 [R1+0x630], R16 ;  /* 0x0006301001007387 */ /* 0x0001e80000100a00 */
[----:B------:R-:W-:Y:S04]  /*9c530*/  STL.64 [R1+0x638], R18 ;  /* 0x0006381201007387 */ /* 0x000fe80000100a00 */
[----:B0-----:R-:W4:Y:S04]  /*9c540*/  LDL.LU.64 R16, [R1+0x49a8] ;  /* 0x0049a80001107983 */ /* 0x001f280000300a00 */
[----:B------:R-:W2:Y:S04]  /*9c550*/  LDL.LU.64 R22, [R1+0x49a0] ;  /* 0x0049a00001167983 */ /* 0x000ea80000300a00 */
[----:B------:R-:W4:Y:S01]  /*9c560*/  LDL.LU.64 R20, [R1+0x4998] ;  /* 0x0049980001147983 */ /* 0x000f220000300a00 */
[C---:B------:R-:W-:Y:S03]  /*9c570*/  HMMA.16816.F32.BF16 R56, R36.reuse, R56, R52 ;  /* 0x000000382438723c */ /* 0x040fe60000041834 */
        /* <DEDUP_REMOVED lines=9> */
[----:B------:R-:W3:Y:S01]  /*9c610*/  LDL.LU.64 R56, [R1+0x4968] ;  /* 0x0049680001387983 */ /* 0x000ee20000300a00 */
[C---:B--2---:R-:W-:Y:S06]  /*9c620*/  HMMA.16816.F32.BF16 R48, R36.reuse, R52, R48 ;  /* 0x000000342430723c */ /* 0x044fec0000041830 */
[----:B---3--:R-:W-:-:S15]  /*9c630*/  HMMA.16816.F32.BF16 R40, R36, R56, R40 ;  /* 0x000000382428723c */ /* 0x008fde0000041828 */
[----:B------:R-:W-:-:S08]  /*9c640*/  NOP ;  /* 0x0000000000007918 */ /* 0x000fd00000000000 */
[----:B------:R0:W-:Y:S04]  /*9c650*/  STL.64 [R1+0x600], R40 ;  /* 0x0006002801007387 */ /* 0x0001e80000100a00 */
[----:B------:R1:W-:Y:S04]  /*9c660*/  STL.64 [R1+0x608], R42 ;  /* 0x0006082a01007387 */ /* 0x0003e80000100a00 */
[----:B0-----:R-:W2:Y:S04]  /*9c670*/  LDL.LU R40, [R1+0x590] ;  /* 0x0005900001287983 */ /* 0x001ea80000300800 */
[----:B------:R-:W2:Y:S04]  /*9c680*/  LDL.LU R41, [R1+0x594] ;  /* 0x0005940001297983 */ /* 0x000ea80000300800 */
[----:B-1----:R-:W2:Y:S04]  /*9c690*/  LDL.LU R42, [R1+0x598] ;  /* 0x00059800012a7983 */ /* 0x002ea80000300800 */
[----:B------:R-:W2:Y:S04]  /*9c6a0*/  LDL.LU R43, [R1+0x59c] ;  /* 0x00059c00012b7983 */ /* 0x000ea80000300800 */
[----:B----4-:R-:W-:Y:S04]  /*9c6b0*/  STL.64 [R1+0x4878], R58 ;  /* 0x0048783a01007387 */ /* 0x010fe80000100a00 */
[----:B------:R0:W-:Y:S04]  /*9c6c0*/  STL.64 [R1+0x4870], R56 ;  /* 0x0048703801007387 */ /* 0x0001e80000100a00 */
[----:B0-----:R-:W3:Y:S04]  /*9c6d0*/  LDL.LU R56, [R1+0x990] ;  /* 0x0009900001387983 */ /* 0x001ee80000300800 */
[----:B------:R-:W3:Y:S04]  /*9c6e0*/  LDL.LU R57, [R1+0x994] ;  /* 0x0009940001397983 */ /* 0x000ee80000300800 */
[----:B------:R-:W3:Y:S04]  /*9c6f0*/  LDL.LU R58, [R1+0x998] ;  /* 0x00099800013a7983 */ /* 0x000ee80000300800 */
[----:B------:R-:W3:Y:S04]  /*9c700*/  LDL.LU R59, [R1+0x99c] ;  /* 0x00099c00013b7983 */ /* 0x000ee80000300800 */
[----:B------:R-:W-:Y:S04]  /*9c710*/  STL.64 [R1+0x5f0], R48 ;  /* 0x0005f03001007387 */ /* 0x000fe80000100a00 */
[----:B------:R0:W-:Y:S04]  /*9c720*/  STL.64 [R1+0x5f8], R50 ;  /* 0x0005f83201007387 */ /* 0x0001e80000100a00 */
[----:B0-----:R-:W4:Y:S04]  /*9c730*/  LDL.LU.64 R50, [R1+0x4960] ;  /* 0x0049600001327983 */ /* 0x001f280000300a00 */
[----:B------:R-:W2:Y:S04]  /*9c740*/  LDL.LU.64 R48, [R1+0x4958] ;  /* 0x0049580001307983 */ /* 0x000ea80000300a00 */
[----:B------:R-:W-:Y:S04]  /*9c750*/  STL.64 [R1+0x4868], R54 ;  /* 0x0048683601007387 */ /* 0x000fe80000100a00 */
[----:B------:R0:W-:Y:S04]  /*9c760*/  STL.64 [R1+0x4860], R52 ;  /* 0x0048603401007387 */ /* 0x0001e80000100a00 */
[----:B0-----:R-:W3:Y:S04]  /*9c770*/  LDL.LU R52, [R1+0x9a0] ;  /* 0x0009a00001347983 */ /* 0x001ee80000300800 */
[----:B------:R-:W3:Y:S04]  /*9c780*/  LDL.LU R53, [R1+0x9a4] ;  /* 0x0009a40001357983 */ /* 0x000ee80000300800 */
[----:B------:R-:W3:Y:S04]  /*9c790*/  LDL.LU R54, [R1+0x9a8] ;  /* 0x0009a80001367983 */ /* 0x000ee80000300800 */
[----:B------:R-:W3:Y:S01]  /*9c7a0*/  LDL.LU R55, [R1+0x9ac] ;  /* 0x0009ac0001377983 */ /* 0x000ee20000300800 */
[----:B--2---:R-:W-:-:S15]  /*9c7b0*/  HMMA.16816.F32.BF16 R32, R36, R48, R32 ;  /* 0x000000302420723c */ /* 0x004fde0000041820 */
[----:B------:R-:W-:-:S08]  /*9c7c0*/  NOP ;  /* 0x0000000000007918 */ /* 0x000fd00000000000 */
[----:B------:R0:W-:Y:S04]  /*9c7d0*/  STL.64 [R1+0x5e0], R32 ;  /* 0x0005e02001007387 */ /* 0x0001e80000100a00 */
[----:B------:R-:W-:Y:S04]  /*9c7e0*/  STL.64 [R1+0x5e8], R34 ;  /* 0x0005e82201007387 */ /* 0x000fe80000100a00 */
[----:B0-----:R-:W2:Y:S04]  /*9c7f0*/  LDL.LU.64 R32, [R1+0x4950] ;  /* 0x0049500001207983 */ /* 0x001ea80000300a00 */
        /* <DEDUP_REMOVED lines=12> */
[----:B------:R0:W-:Y:S04]  /*9c8c0*/  STL.64 [R1+0x4910], R32 ;  /* 0x0049102001007387 */ /* 0x0001e80000100a00 */
[----:B0-----:R-:W3:Y:S04]  /*9c8d0*/  LDL.LU R32, [R1+0x5c0] ;  /* 0x0005c00001207983 */ /* 0x001ee80000300800 */
[----:B------:R-:W3:Y:S04]  /*9c8e0*/  LDL.LU R33, [R1+0x5c4] ;  /* 0x0005c40001217983 */ /* 0x000ee80000300800 */
[----:B------:R-:W3:Y:S04]  /*9c8f0*/  LDL.LU R34, [R1+0x5c8] ;  /* 0x0005c80001227983 */ /* 0x000ee80000300800 */
[----:B------:R-:W3:Y:S02]  /*9c900*/  LDL.LU R35, [R1+0x5cc] ;  /* 0x0005cc0001237983 */ /* 0x000ee40000300800 */
[----:B---3--:R-:W-:Y:S02]  /*9c910*/  HMMA.16816.F32.BF16 R32, R36, R28, R32 ;  /* 0x0000001c2420723c */ /* 0x008fe40000041820 */
[----:B--2---:R-:W-:Y:S04]  /*9c920*/  STL.64 [R1+0x4898], R30 ;  /* 0x0048981e01007387 */ /* 0x004fe80000100a00 */
[----:B------:R0:W-:-:S15]  /*9c930*/  STL.64 [R1+0x4890], R28 ;  /* 0x0048901c01007387 */ /* 0x0001de0000100a00 */
[----:B------:R-:W-:-:S02]  /*9c940*/  NOP ;  /* 0x0000000000007918 */ /* 0x000fc40000000000 */
[----:B------:R-:W-:Y:S04]  /*9c950*/  STL.64 [R1+0x5c0], R32 ;  /* 0x0005c02001007387 */ /* 0x000fe80000100a00 */
[----:B------:R1:W-:Y:S04]  /*9c960*/  STL.64 [R1+0x5c8], R34 ;  /* 0x0005c82201007387 */ /* 0x0003e80000100a00 */
[----:B0-----:R-:W2:Y:S04]  /*9c970*/  LDL.LU R28, [R1+0x5b0] ;  /* 0x0005b000011c7983 */ /* 0x001ea80000300800 */
[----:B------:R-:W2:Y:S04]  /*9c980*/  LDL.LU R29, [R1+0x5b4] ;  /* 0x0005b400011d7983 */ /* 0x000ea80000300800 */
[----:B------:R-:W2:Y:S04]  /*9c990*/  LDL.LU R30, [R1+0x5b8] ;  /* 0x0005b800011e7983 */ /* 0x000ea80000300800 */
[----:B------:R-:W2:Y:S01]  /*9c9a0*/  LDL.LU R31, [R1+0x5bc] ;  /* 0x0005bc00011f7983 */ /* 0x000ea20000300800 */
[----:B-1----:R-:W0:Y:S03]  /*9c9b0*/  S2R R35, SR_TID.X ;  /* 0x0000000000237919 */ /* 0x002e260000002100 */
[----:B------:R-:W-:Y:S04]  /*9c9c0*/  STL.64 [R1+0x48a8], R26 ;  /* 0x0048a81a01007387 */ /* 0x000fe80000100a00 */
[----:B------:R4:W-:Y:S01]  /*9c9d0*/  STL.64 [R1+0x48a0], R24 ;  /* 0x0048a01801007387 */ /* 0x0009e20000100a00 */
        /* <DEDUP_REMOVED lines=9> */
[----:B------:R-:W-:-:S02]  /*9ca70*/  NOP ;  /* 0x0000000000007918 */ /* 0x000fc40000000000 */
[----:B------:R-:W-:Y:S04]  /*9ca80*/  STL.64 [R1+0x5b0], R28 ;  /* 0x0005b01c01007387 */ /* 0x000fe80000100a00 */
[----:B------:R-:W-:Y:S04]  /*9ca90*/  STL.64 [R1+0x5b8], R30 ;  /* 0x0005b81e01007387 */ /* 0x000fe80000100a00 */
[----:B------:R-:W-:Y:S04]  /*9caa0*/  STL.64 [R1+0x48b8], R22 ;  /* 0x0048b81601007387 */ /* 0x000fe80000100a00 */
[----:B------:R-:W-:Y:S04]  /*9cab0*/  STL.64 [R1+0x5a0], R24 ;  /* 0x0005a01801007387 */ /* 0x000fe80000100a00 */
[----:B------:R-:W-:Y:S04]  /*9cac0*/  STL.64 [R1+0x5a8], R26 ;  /* 0x0005a81a01007387 */ /* 0x000fe80000100a00 */
[----:B------:R0:W-:Y:S02]  /*9cad0*/  STL.64 [R1+0x48b0], R20 ;  /* 0x0048b01401007387 */ /* 0x0001e40000100a00 */
[C---:B0-----:R-:W-:Y:S02]  /*9cae0*/  HMMA.16816.F32.BF16 R20, R36.reuse, R16, R40 ;  /* 0x000000102414723c */ /* 0x041fe40000041828 */
[----:B------:R-:W0:Y:S04]  /*9caf0*/  LDSM.16.MT88.4 R40, [R34+UR4+0x13000] ;  /* 0x013000042228783b */ /* 0x000e280008004200 */
[----:B------:R1:W-:Y:S02]  /*9cb00*/  STL.64 [R1+0x4938], R16 ;  /* 0x0049381001007387 */ /* 0x0003e40000100a00 */
[----:B-1----:R-:W-:-:S15]  /*9cb10*/  HMMA.16816.F32.BF16 R16, R36, R12, R52 ;  /* 0x0000000c2410723c */ /* 0x002fde0000041834 */
[----:B------:R-:W-:Y:S04]  /*9cb20*/  STL.64 [R1+0x590], R20 ;  /* 0x0005901401007387 */ /* 0x000fe80000100a00 */
[----:B------:R-:W-:Y:S04]  /*9cb30*/  STL.64 [R1+0x598], R22 ;  /* 0x0005981601007387 */ /* 0x000fe80000100a00 */
[----:B0-----:R-:W-:Y:S04]  /*9cb40*/  STL [R1+0x4814], R42 ;  /* 0x0048142a01007387 */ /* 0x001fe80000100800 */
[----:B------:R-:W-:Y:S04]  /*9cb50*/  STL [R1+0x4810], R43 ;  /* 0x0048102b01007387 */ /* 0x000fe80000100800 */
[----:B------:R-:W-:Y:S04]  /*9cb60*/  STL.64 [R1+0x4928], R40 ;  /* 0x0049282801007387 */ /* 0x000fe80000100a00 */
[----:B------:R-:W2:Y:S04]  /*9cb70*/  LDL.LU R52, [R1+0x580] ;  /* 0x0005800001347983 */ /* 0x000ea80000300800 */
[----:B------:R-:W-:Y:S04]  /*9cb80*/  STL.64 [R1+0x960], R16 ;  /* 0x0009601001007387 */ /* 0x000fe80000100a00 */
[----:B------:R0:W-:Y:S04]  /*9cb90*/  STL.64 [R1+0x968], R18 ;  /* 0x0009681201007387 */ /* 0x0001e80000100a00 */
[----:B------:R-:W2:Y:S04]  /*9cba0*/  LDL.LU R53, [R1+0x584] ;  /* 0x0005840001357983 */ /* 0x000ea80000300800 */
[----:B------:R-:W2:Y:S04]  /*9cbb0*/  LDL.LU R54, [R1+0x588] ;  /* 0x0005880001367983 */ /* 0x000ea80000300800 */
[----:B------:R-:W2:Y:S01]  /*9cbc0*/  LDL.LU R55, [R1+0x58c] ;  /* 0x00058c0001377983 */ /* 0x000ea20000300800 */
[----:B0-----:R-:W-:Y:S03]  /*9cbd0*/  HMMA.16816.F32.BF16 R16, R36, R8, R56 ;  /* 0x000000082410723c */ /* 0x001fe60000041838 */
[----:B------:R-:W-:Y:S04]  /*9cbe0*/  STL.64 [R1+0x4930], R12 ;  /* 0x0049300c01007387 */ /* 0x000fe80000100a00 */
[----:B------:R-:W3:-:S15]  /*9cbf0*/  LDL.LU R20, [R1+0x530] ;  /* 0x0005300001147983 */ /* 0x000ede0000300800 */
[----:B------:R-:W-:-:S01]  /*9cc00*/  NOP ;  /* 0x0000000000007918 */ /* 0x000fc20000000000 */
[----:B------:R0:W-:Y:S04]  /*9cc10*/  STL.64 [R1+0x950], R16 ;  /* 0x0009501001007387 */ /* 0x0001e80000100a00 */
[----:B------:R1:W-:Y:S04]  /*9cc20*/  STL.64 [R1+0x958], R18 ;  /* 0x0009581201007387 */ /* 0x0003e80000100a00 */
[----:B------:R-:W3:Y:S04]  /*9cc30*/  LDL.LU R21, [R1+0x534] ;  /* 0x0005340001157983 */ /* 0x000ee80000300800 */
[----:B------:R-:W4:Y:S04]  /*9cc40*/  LDL.LU R22, [R1+0x538] ;  /* 0x0005380001167983 */ /* 0x000f280000300800 */
[----:B------:R-:W4:Y:S04]  /*9cc50*/  LDL.LU R23, [R1+0x53c] ;  /* 0x00053c0001177983 */ /* 0x000f280000300800 */
        /* <DEDUP_REMOVED lines=8> */
[----:B------:R-:W2:Y:S04]  /*9cce0*/  LDL.LU.64 R12, [R1+0x140] ;  /* 0x00014000010c7983 */ /* 0x000ea80000300a00 */
[----:B----4-:R-:W-:Y:S04]  /*9ccf0*/  STL.64 [R1+0x4920], R22 ;  /* 0x0049201601007387 */ /* 0x010fe80000100a00 */
[----:B---3--:R0:W-:Y:S04]  /*9cd00*/  STL.64 [R1+0x4918], R20 ;  /* 0x0049181401007387 */ /* 0x0081e80000100a00 */
[----:B0-----:R-:W3:Y:S01]  /*9cd10*/  LDL.LU.64 R20, [R1+0x130] ;  /* 0x0001300001147983 */ /* 0x001ee20000300a00 */
[----:B--2---:R-:W-:Y:S03]  /*9cd20*/  HMMA.16816.F32.BF16 R36, R36, R4, R52 ;  /* 0x000000042424723c */ /* 0x004fe60000041834 */
[----:B------:R-:W2:Y:S04]  /*9cd30*/  LDL.LU R32, [R1+0x550] ;  /* 0x0005500001207983 */ /* 0x000ea80000300800 */
[----:B------:R-:W2:Y:S04]  /*9cd40*/  LDL.LU R33, [R1+0x554] ;  /* 0x0005540001217983 */ /* 0x000ea80000300800 */
[----:B------:R-:W2:Y:S04]  /*9cd50*/  LDL.LU R34, [R1+0x558] ;  /* 0x0005580001227983 */ /* 0x000ea80000300800 */
[----:B------:R-:W2:Y:S01]  /*9cd60*/  LDL.LU R35, [R1+0x55c] ;  /* 0x00055c0001237983 */ /* 0x000ea20000300800 */
[----:B------:R-:W-:Y:S03]  /*9cd70*/  HMMA.16816.F32.BF16 R16, R44, R12, R16 ;  /* 0x0000000c2c10723c */ /* 0x000fe60000041810 */
[----:B------:R-:W4:Y:S04]  /*9cd80*/  LDL.LU.64 R24, [R1+0x100] ;  /* 0x0001000001187983 */ /* 0x000f280000300a00 */
[----:B------:R-:W4:Y:S04]  /*9cd90*/  LDL.LU R48, [R1+0x520] ;  /* 0x0005200001307983 */ /* 0x000f280000300800 */
[----:B------:R-:W4:Y:S04]  /*9cda0*/  LDL.LU R49, [R1+0x524] ;  /* 0x0005240001317983 */ /* 0x000f280000300800 */
[----:B------:R-:W4:Y:S04]  /*9cdb0*/  LDL.LU R50, [R1+0x528] ;  /* 0x0005280001327983 */ /* 0x000f280000300800 */
[----:B------:R-:W4:Y:S04]  /*9cdc0*/  LDL.LU R51, [R1+0x52c] ;  /* 0x00052c0001337983 */ /* 0x000f280000300800 */
[----:B------:R-:W4:Y:S04]  /*9cdd0*/  LDL.LU.64 R56, [R1+0xf0] ;  /* 0x0000f00001387983 */ /* 0x000f280000300a00 */
[----:B------:R-:W-:Y:S04]  /*9cde0*/  STL.64 [R1+0x4840], R10 ;  /* 0x0048400a01007387 */ /* 0x000fe80000100a00 */
[----:B------:R0:W-:Y:S04]  /*9cdf0*/  STL.64 [R1+0x4838], R8 ;  /* 0x0048380801007387 */ /* 0x0001e80000100a00 */
[----:B0-----:R-:W2:Y:S04]  /*9ce00*/  LDL.LU.64 R8, [R1+0x110] ;  /* 0x0001100001087983 */ /* 0x001ea80000300a00 */
[----:B------:R-:W4:Y:S04]  /*9ce10*/  LDL.LU R28, [R1+0x510] ;  /* 0x00051000011c7983 */ /* 0x000f280000300800 */
[----:B------:R0:W-:Y:S04]  /*9ce20*/  STL.64 [R1+0x580], R36 ;  /* 0x0005802401007387 */ /* 0x0001e80000100a00 */
[----:B------:R-:W-:Y:S04]  /*9ce30*/  STL.64 [R1+0x588], R38 ;  /* 0x0005882601007387 */ /* 0x000fe80000100a00 */
[----:B------:R-:W4:Y:S04]  /*9ce40*/  LDL.LU R29, [R1+0x514] ;  /* 0x00051400011d7983 */ /* 0x000f280000300800 */
[----:B------:R-:W4:Y:S04]  /*9ce50*/  LDL.LU R30, [R1+0x518] ;  /* 0x00051800011e7983 */ /* 0x000f280000300800 */
[----:B------:R-:W4:Y:S04]  /*9ce60*/  LDL.LU R31, [R1+0x51c] ;  /* 0x00051c00011f7983 */ /* 0x000f280000300800 */
[----:B------:R-:W4:Y:S04]  /*9ce70*/  LDL.LU.64 R52, [R1+0xe0] ;  /* 0x0000e00001347983 */ /* 0x000f280000300a00 */
[----:B------:R-:W-:Y:S04]  /*9ce80*/  STL.64 [R1+0x4830], R6 ;  /* 0x0048300601007387 */ /* 0x000fe80000100a00 */
[----:B------:R1:W-:Y:S01]  /*9ce90*/  STL.64 [R1+0x4828], R4 ;  /* 0x0048280401007387 */ /* 0x0003e20000100a00 */
[----:B0-----:R-:W-:-:S02]  /*9cea0*/  IMAD.MOV.U32 R36, RZ, RZ, R14 ;  /* 0x000000ffff247224 */ /* 0x001fc400078e000e */
[----:B------:R-:W-:Y:S01]  /*9ceb0*/  IMAD.MOV.U32 R14, RZ, RZ, R13 ;  /* 0x000000ffff0e7224 */ /* 0x000fe200078e000d */
[----:B-1----:R-:W4:Y:S04]  /*9cec0*/  LDL.LU R4, [R1+0x540] ;  /* 0x0005400001047983 */ /* 0x002f280000300800 */
[----:B------:R-:W4:Y:S04]  /*9ced0*/  LDL.LU R5, [R1+0x544] ;  /* 0x0005440001057983 */ /* 0x000f280000300800 */
[----:B------:R-:W4:Y:S04]  /*9cee0*/  LDL.LU R6, [R1+0x548] ;  /* 0x0005480001067983 */ /* 0x000f280000300800 */
[----:B------:R-:W4:Y:S04]  /*9cef0*/  LDL.LU R7, [R1+0x54c] ;  /* 0x00054c0001077983 */ /* 0x000f280000300800 */
[----:B------:R0:W-:Y:S04]  /*9cf00*/  STL.64 [R1+0x570], R16 ;  /* 0x0005701001007387 */ /* 0x0001e80000100a00 */
[----:B------:R1:W-:Y:S04]  /*9cf10*/  STL.64 [R1+0x578], R18 ;  /* 0x0005781201007387 */ /* 0x0003e80000100a00 */
[----:B0-----:R-:W4:Y:S01]  /*9cf20*/  LDL.LU.64 R16, [R1+0x4938] ;  /* 0x0049380001107983 */ /* 0x001f220000300a00 */
[----:B-1----:R-:W-:-:S03]  /*9cf30*/  IMAD.MOV.U32 R18, RZ, RZ, R12 ;  /* 0x000000ffff127224 */ /* 0x002fc600078e000c */
[----:B------:R-:W4:Y:S01]  /*9cf40*/  LDL.LU.64 R12, [R1+0x4930] ;  /* 0x00493000010c7983 */ /* 0x000f220000300a00 */
[----:B---3--:R-:W-:-:S15]  /*9cf50*/  HMMA.16816.F32.BF16 R40, R44, R20, R40 ;  /* 0x000000142c28723c */ /* 0x008fde0000041828 */
[----:B------:R-:W-:-:S08]  /*9cf60*/  NOP ;  /* 0x0000000000007918 */ /* 0x000fd00000000000 */
[----:B------:R0:W-:Y:S04]  /*9cf70*/  STL.64 [R1+0x560], R40 ;  /* 0x0005602801007387 */ /* 0x0001e80000100a00 */
[----:B------:R1:W-:Y:S04]  /*9cf80*/  STL.64 [R1+0x568], R42 ;  /* 0x0005682a01007387 */ /* 0x0003e80000100a00 */
[----:B0-----:R-:W3:Y:S01]  /*9cf90*/  LDL.LU.64 R40, [R1+0x4928] ;  /* 0x0049280001287983 */ /* 0x001ee20000300a00 */
[----:B-1----:R-:W-:Y:S02]  /*9cfa0*/  IMAD.MOV.U32 R42, RZ, RZ, R20 ;  /* 0x000000ffff2a7224 */ /* 0x002fe400078e0014 */
[----:B------:R-:W-:Y:S01]  /*9cfb0*/  IMAD.MOV.U32 R43, RZ, RZ, R21 ;  /* 0x000000ffff2b7224 */ /* 0x000fe200078e0015 */
[----:B------:R-:W3:Y:S04]  /*9cfc0*/  LDL.LU.64 R22, [R1+0x4920] ;  /* 0x0049200001167983 */ /* 0x000ee80000300a00 */
[----:B------:R-:W3:Y:S04]  /*9cfd0*/  LDL.LU.64 R20, [R1+0x4918] ;  /* 0x0049180001147983 */ /* 0x000ee80000300a00 */
[----:B------:R-:W-:Y:S01]  /*9cfe0*/  STL.64 [R1+0x4820], R42 ;  /* 0x0048202a01007387 */ /* 0x000fe20000100a00 */
[----:B--2---:R-:W-:-:S02]  /*9cff0*/  IMAD.MOV.U32 R15, RZ, RZ, R8 ;  /* 0x000000ffff0f7224 */ /* 0x004fc400078e0008 */
[----:B------:R-:W-:Y:S01]  /*9d000*/  IMAD.MOV.U32 R19, RZ, RZ, R9 ;  /* 0x000000ffff137224 */ /* 0x000fe200078e0009 */
[----:B----4-:R-:W-:Y:S01]  /*9d010*/  HMMA.16816.F32.BF16 R4, R44, R8, R4 ;  /* 0x000000082c04723c */ /* 0x010fe20000041804 */
[----:B---3--:R0:W-:Y:S02]  /*9d020*/  STL.64 [R1+0x4818], R40 ;  /* 0x0048182801007387 */ /* 0x0081e40000100a00 */
[----:B0-----:R-:W-:Y:S01]  /*9d030*/  IMAD.MOV.U32 R40, RZ, RZ, R2 ;  /* 0x000000ffff287224 */ /* 0x001fe200078e0002 */
[----:B------:R-:W-:-:S07]  /*9d040*/  MOV R41, R0 ;  /* 0x0000000000297202 */ /* 0x000fce0000000f00 */
[C---:B------:R-:W-:Y:S01]  /*9d050*/  HMMA.16816.F32.BF16 R40, R44.reuse, R40, R32 ;  /* 0x000000282c28723c */ /* 0x040fe20000041820 */
[----:B------:R-:W2:Y:S05]  /*9d060*/  LDL.LU.64 R32, [R1+0x4910] ;  /* 0x0049100001207983 */ /* 0x000eaa0000300a00 */
[----:B------:R-:W-:-:S15]  /*9d070*/  HMMA.16816.F32.BF16 R8, R44, R24, R20 ;  /* 0x000000182c08723c */ /* 0x000fde0000041814 */
[----:B------:R-:W-:-:S02]  /*9d080*/  NOP ;  /* 0x0000000000007918 */ /* 0x000fc40000000000 */
        /* <DEDUP_REMOVED lines=10> */
[----:B0-----:R-:W-:Y:S06]  /*9d130*/  HMMA.16816.F32.BF16 R8, R44, R56, R48 ;  /* 0x000000382c08723c */ /* 0x001fec0000041830 */
[----:B------:R-:W-:-:S02]  /*9d140*/  IMAD.MOV.U32 R7, RZ, RZ, R56 ;  /* 0x000000ffff077224 */ /* 0x000fc400078e0038 */
[----:B------:R-:W-:-:S15]  /*9d150*/  IMAD.MOV.U32 R6, RZ, RZ, R57 ;  /* 0x000000ffff067224 */ /* 0x000fde00078e0039 */
[----:B------:R-:W-:Y:S04]  /*9d160*/  STL.64 [R1+0x520], R8 ;  /* 0x0005200801007387 */ /* 0x000fe80000100a00 */
[----:B------:R-:W-:Y:S04]  /*9d170*/  STL.64 [R1+0x528], R10 ;  /* 0x0005280a01007387 */ /* 0x000fe80000100a00 */
[----:B------:R-:W3:Y:S04]  /*9d180*/  LDL.LU R48, [R1+0x500] ;  /* 0x0005000001307983 */ /* 0x000ee80000300800 */
[----:B------:R-:W3:Y:S04]  /*9d190*/  LDL.LU R49, [R1+0x504] ;  /* 0x0005040001317983 */ /* 0x000ee80000300800 */
[----:B------:R-:W3:Y:S04]  /*9d1a0*/  LDL.LU R50, [R1+0x508] ;  /* 0x0005080001327983 */ /* 0x000ee80000300800 */
[----:B------:R-:W3:Y:S04]  /*9d1b0*/  LDL.LU R51, [R1+0x50c] ;  /* 0x00050c0001337983 */ /* 0x000ee80000300800 */
[----:B------:R-:W3:Y:S01]  /*9d1c0*/  LDL.LU.64 R56, [R1+0xd0] ;  /* 0x0000d00001387983 */ /* 0x000ee20000300a00 */
[----:B------:R-:W-:-:S02]  /*9d1d0*/  IMAD.MOV.U32 R5, RZ, RZ, R24 ;  /* 0x000000ffff057224 */ /* 0x000fc400078e0018 */
[----:B------:R-:W-:Y:S01]  /*9d1e0*/  IMAD.MOV.U32 R4, RZ, RZ, R25 ;  /* 0x000000ffff047224 */ /* 0x000fe200078e0019 */
[----:B------:R-:W-:Y:S04]  /*9d1f0*/  STL.64 [R1+0x48e8], R6 ;  /* 0x0048e80601007387 */ /* 0x000fe80000100a00 */
[----:B------:R0:W-:Y:S02]  /*9d200*/  STL.64 [R1+0x48e0], R4 ;  /* 0x0048e00401007387 */ /* 0x0001e40000100a00 */
[----:B0-----:R-:W-:Y:S06]  /*9d210*/  HMMA.16816.F32.BF16 R4, R44, R52, R28 ;  /* 0x000000342c04723c */ /* 0x001fec000004181c */
[----:B------:R-:W-:-:S02]  /*9d220*/  IMAD.MOV.U32 R34, RZ, RZ, R52 ;  /* 0x000000ffff227224 */ /* 0x000fc400078e0034 */
[----:B------:R-:W-:-:S15]  /*9d230*/  IMAD.MOV.U32 R35, RZ, RZ, R53 ;  /* 0x000000ffff237224 */ /* 0x000fde00078e0035 */
[----:B------:R0:W-:Y:S04]  /*9d240*/  STL.64 [R1+0x510], R4 ;  /* 0x0005100401007387 */ /* 0x0001e80000100a00 */
[----:B------:R-:W-:Y:S04]  /*9d250*/  STL.64 [R1+0x518], R6 ;  /* 0x0005180601007387 */ /* 0x000fe80000100a00 */
[----:B0-----:R-:W4:Y:S04]  /*9d260*/  LDL.LU.64 R4, [R1+0xc0] ;  /* 0x0000c00001047983 */ /* 0x001f280000300a00 */
        /* <DEDUP_REMOVED lines=20> */
[----:B------:R-:W-:Y:S04]  /*9d3b0*/  STL.64 [R1+0x48f8], R34 ;  /* 0x0048f82201007387 */ /* 0x000fe80000100a00 */
[----:B--2---:R0:W-:Y:S04]  /*9d3c0*/  STL.64 [R1+0x48f0], R32 ;  /* 0x0048f02001007387 */ /* 0x0041e80000100a00 */
[----:B0-----:R-:W2:Y:S04]  /*9d3d0*/  LDL.LU R32, [R1+0x4f0] ;  /* 0x0004f00001207983 */ /* 0x001ea80000300800 */
[----:B------:R-:W2:Y:S04]  /*9d3e0*/  LDL.LU R33, [R1+0x4f4] ;  /* 0x0004f40001217983 */ /* 0x000ea80000300800 */
[----:B------:R-:W2:Y:S04]  /*9d3f0*/  LDL.LU R34, [R1+0x4f8] ;  /* 0x0004f80001227983 */ /* 0x000ea80000300800 */
[----:B------:R-:W2:Y:S01]  /*9d400*/  LDL.LU R35, [R1+0x4fc] ;  /* 0x0004fc0001237983 */ /* 0x000ea20000300800 */
[----:B---3--:R-:W-:Y:S06]  /*9d410*/  HMMA.16816.F32.BF16 R48, R44, R56, R48 ;  /* 0x000000382c30723c */ /* 0x008fec0000041830 */
[----:B------:R-:W-:-:S02]  /*9d420*/  IMAD.MOV.U32 R60, RZ, RZ, R56 ;  /* 0x000000ffff3c7224 */ /* 0x000fc400078e0038 */
[----:B------:R-:W-:-:S15]  /*9d430*/  IMAD.MOV.U32 R61, RZ, RZ, R57 ;  /* 0x000000ffff3d7224 */ /* 0x000fde00078e0039 */
[----:B------:R0:W-:Y:S04]  /*9d440*/  STL.64 [R1+0x500], R48 ;  /* 0x0005003001007387 */ /* 0x0001e80000100a00 */
[----:B------:R1:W-:Y:S04]  /*9d450*/  STL.64 [R1+0x508], R50 ;  /* 0x0005083201007387 */ /* 0x0003e80000100a00 */
[----:B0-----:R-:W3:Y:S04]  /*9d460*/  LDL.LU R48, [R1+0x4a0] ;  /* 0x0004a00001307983 */ /* 0x001ee80000300800 */
[----:B------:R-:W3:Y:S04]  /*9d470*/  LDL.LU R49, [R1+0x4a4] ;  /* 0x0004a40001317983 */ /* 0x000ee80000300800 */
[----:B-1----:R-:W3:Y:S04]  /*9d480*/  LDL.LU R50, [R1+0x4a8] ;  /* 0x0004a80001327983 */ /* 0x002ee80000300800 */
[----:B------:R-:W3:Y:S04]  /*9d490*/  LDL.LU R51, [R1+0x4ac] ;  /* 0x0004ac0001337983 */ /* 0x000ee80000300800 */
[----:B------:R-:W3:Y:S01]  /*9d4a0*/  LDL.LU.64 R56, [R1+0x70] ;  /* 0x0000700001387983 */ /* 0x000ee20000300a00 */
[----:B------:R-:W-:-:S02]  /*9d4b0*/  IMAD.MOV.U32 R37, RZ, RZ, R3 ;  /* 0x000000ffff257224 */ /* 0x000fc400078e0003 */
[----:B----4-:R-:W-:Y:S02]  /*9d4c0*/  IMAD.MOV.U32 R2, RZ, RZ, R4 ;  /* 0x000000ffff027224 */ /* 0x010fe400078e0004 */
[----:B------:R-:W-:Y:S01]  /*9d4d0*/  IMAD.MOV.U32 R3, RZ, RZ, R5 ;  /* 0x000000ffff037224 */ /* 0x000fe200078e0005 */
[----:B------:R-:W-:Y:S04]  /*9d4e0*/  STL [R1+0x47b0], R61 ;  /* 0x0047b03d01007387 */ /* 0x000fe80000100800 */
[----:B------:R0:W-:Y:S01]  /*9d4f0*/  STL [R1+0x47ac], R60 ;  /* 0x0047ac3c01007387 */ /* 0x0001e20000100800 */
[----:B------:R-:W-:Y:S02]  /*9d500*/  IMAD.MOV.U32 R38, RZ, RZ, R17 ;  /* 0x000000ffff267224 */ /* 0x000fe400078e0011 */
[----:B------:R-:W-:-:S02]  /*9d510*/  IMAD.MOV.U32 R39, RZ, RZ, R16 ;  /* 0x000000ffff277224 */ /* 0x000fc400078e0010 */
[----:B------:R-:W-:Y:S02]  /*9d520*/  IMAD.MOV.U32 R0, RZ, RZ, R9 ;  /* 0x000000ffff007224 */ /* 0x000fe400078e0009 */
[----:B0-----:R-:W-:Y:S01]  /*9d530*/  IMAD.MOV.U32 R60, RZ, RZ, R8 ;  /* 0x000000ffff3c7224 */ /* 0x001fe200078e0008 */
[----:B------:R-:W-:Y:S01]  /*9d540*/  MOV R61, R25 ;  /* 0x00000019003d7202 */ /* 0x000fe20000000f00 */
        /* <DEDUP_REMOVED lines=21> */
[----:B------:R0:W-:Y:S02]  /*9d6a0*/  STL.64 [R1+0x4c8], R6 ;  /* 0x0004c80601007387 */ /* 0x0001e40000100a00 */
[----:B0-----:R-:W-:Y:S02]  /*9d6b0*/  HMMA.16816.F32.BF16 R4, R44, R52, R28 ;  /* 0x000000342c04723c */ /* 0x001fe4000004181c */
[----:B------:R-:W-:Y:S04]  /*9d6c0*/  STL [R1+0x47d0], R61 ;  /* 0x0047d03d01007387 */ /* 0x000fe80000100800 */
[----:B------:R-:W-:Y:S01]  /*9d6d0*/  STL [R1+0x47cc], R2 ;  /* 0x0047cc0201007387 */ /* 0x000fe20000100800 */
[----:B------:R-:W-:-:S02]  /*9d6e0*/  IMAD.MOV.U32 R3, RZ, RZ, R53 ;  /* 0x000000ffff037224 */ /* 0x000fc400078e0035 */
[----:B------:R-:W-:-:S14]  /*9d6f0*/  IMAD.MOV.U32 R39, RZ, RZ, R52 ;  /* 0x000000ffff277224 */ /* 0x000fdc00078e0034 */
[----:B------:R-:W-:Y:S04]  /*9d700*/  STL.64 [R1+0x4b0], R4 ;  /* 0x0004b00401007387 */ /* 0x000fe80000100a00 */
[----:B------:R3:W-:Y:S04]  /*9d710*/  STL.64 [R1+0x4b8], R6 ;  /* 0x0004b80601007387 */ /* 0x0007e80000100a00 */
[----:B------:R-:W2:Y:S04]  /*9d720*/  LDL.LU R8, [R1+0x490] ;  /* 0x0004900001087983 */ /* 0x000ea80000300800 */
[----:B------:R-:W2:Y:S04]  /*9d730*/  LDL.LU R9, [R1+0x494] ;  /* 0x0004940001097983 */ /* 0x000ea80000300800 */
[----:B------:R-:W2:Y:S04]  /*9d740*/  LDL.LU R10, [R1+0x498] ;  /* 0x00049800010a7983 */ /* 0x000ea80000300800 */
[----:B------:R-:W2:Y:S04]  /*9d750*/  LDL.LU R11, [R1+0x49c] ;  /* 0x00049c00010b7983 */ /* 0x000ea80000300800 */
[----:B------:R-:W2:Y:S01]  /*9d760*/  LDL.LU.64 R52, [R1+0x60] ;  /* 0x0000600001347983 */ /* 0x000ea20000300a00 */
[----:B---3--:R-:W-:Y:S03]  /*9d770*/  HMMA.16816.F32.BF16 R4, R44, R56, R48 ;  /* 0x000000382c04723c */ /* 0x008fe60000041830 */
[----:B------:R-:W-:Y:S04]  /*9d780*/  STL [R1+0x47d8], R3 ;  /* 0x0047d80301007387 */ /* 0x000fe80000100800 */
[----:B------:R-:W-:-:S15]  /*9d790*/  STL [R1+0x47d4], R39 ;  /* 0x0047d42701007387 */ /* 0x000fde0000100800 */
[----:B------:R-:W-:-:S01]  /*9d7a0*/  NOP ;  /* 0x0000000000007918 */ /* 0x000fc20000000000 */
[----:B------:R-:W-:Y:S04]  /*9d7b0*/  STL.64 [R1+0x4a0], R4 ;  /* 0x0004a00401007387 */ /* 0x000fe80000100a00 */
[----:B------:R-:W-:Y:S04]  /*9d7c0*/  STL.64 [R1+0x4a8], R6 ;  /* 0x0004a80601007387 */ /* 0x000fe80000100a00 */
[----:B------:R-:W3:Y:S04]  /*9d7d0*/  LDL.LU R48, [R1+0x430] ;  /* 0x0004300001307983 */ /* 0x000ee80000300800 */
[----:B------:R-:W3:Y:S04]  /*9d7e0*/  LDL.LU R49, [R1+0x434] ;  /* 0x0004340001317983 */ /* 0x000ee80000300800 */
[----:B------:R-:W4:Y:S04]  /*9d7f0*/  LDL.LU R50, [R1+0x438] ;  /* 0x0004380001327983 */ /* 0x000f280000300800 */
[----:B------:R-:W4:Y:S04]  /*9d800*/  LDL.LU R51, [R1+0x43c] ;  /* 0x00043c0001337983 */ /* 0x000f280000300800 */
[----:B----4-:R-:W-:Y:S04]  /*9d810*/  STL.64 [R1+0x4908], R50 ;  /* 0x0049083201007387 */ /* 0x010fe80000100a00 */
[----:B---3--:R0:W-:Y:S04]  /*9d820*/  STL.64 [R1+0x4900], R48 ;  /* 0x0049003001007387 */ /* 0x0081e80000100a00 */
[----:B------:R-:W3:Y:S04]  /*9d830*/  LDL.LU R12, [R1+0x460] ;  /* 0x00046000010c7983 */ /* 0x000ee80000300800 */
[----:B------:R-:W3:Y:S04]  /*9d840*/  LDL.LU R13, [R1+0x464] ;  /* 0x00046400010d7983 */ /* 0x000ee80000300800 */
[----:B------:R-:W3:Y:S04]  /*9d850*/  LDL.LU R14, [R1+0x468] ;  /* 0x00046800010e7983 */ /* 0x000ee80000300800 */
[----:B------:R-:W3:Y:S04]  /*9d860*/  LDL.LU R15, [R1+0x46c] ;  /* 0x00046c00010f7983 */ /* 0x000ee80000300800 */
[----:B0-----:R-:W4:Y:S04]  /*9d870*/  LDL.LU R48, [R1+0x480] ;  /* 0x0004800001307983 */ /* 0x001f280000300800 */
        /* <DEDUP_REMOVED lines=8> */
[----:B------:R-:W3:Y:S01]  /*9d900*/  LDL.LU.64 R16, [R1+0x40] ;  /* 0x0000400001107983 */ /* 0x000ee20000300a00 */
[----:B--2---:R-:W-:Y:S03]  /*9d910*/  HMMA.16816.F32.BF16 R8, R44, R52, R8 ;  /* 0x000000342c08723c */ /* 0x004fe60000041808 */
[----:B------:R-:W2:Y:S04]  /*9d920*/  LDL.LU R24, [R1+0x440] ;  /* 0x0004400001187983 */ /* 0x000ea80000300800 */
[----:B------:R-:W2:Y:S01]  /*9d930*/  LDL.LU R25, [R1+0x444] ;  /* 0x0004440001197983 */ /* 0x000ea20000300800 */
[----:B------:R-:W-:-:S03]  /*9d940*/  IMAD.MOV.U32 R38, RZ, RZ, R57 ;  /* 0x000000ffff267224 */ /* 0x000fc600078e0039 */
[----:B------:R-:W2:Y:S01]  /*9d950*/  LDL.LU R26, [R1+0x448] ;  /* 0x00044800011a7983 */ /* 0x000ea20000300800 */
[----:B------:R-:W-:-:S03]  /*9d960*/  IMAD.MOV.U32 R60, RZ, RZ, R56 ;  /* 0x000000ffff3c7224 */ /* 0x000fc600078e0038 */
[----:B------:R-:W2:Y:S04]  /*9d970*/  LDL.LU R27, [R1+0x44c] ;  /* 0x00044c00011b7983 */ /* 0x000ea80000300800 */
[----:B------:R-:W2:Y:S04]  /*9d980*/  LDL.LU.64 R20, [R1+0x20] ;  /* 0x0000200001147983 */ /* 0x000ea80000300a00 */
[----:B------:R-:W2:Y:S04]  /*9d990*/  LDL.LU.64 R28, [R1+0x10] ;  /* 0x00001000011c7983 */ /* 0x000ea80000300a00 */
[----:B------:R-:W2:Y:S04]  /*9d9a0*/  LDL.LU.64 R56, [R1] ;  /* 0x0000000001387983 */ /* 0x000ea80000300a00 */
[----:B------:R-:W-:Y:S04]  /*9d9b0*/  STL [R1+0x47e0], R38 ;  /* 0x0047e02601007387 */ /* 0x000fe80000100800 */
[----:B------:R-:W-:Y:S01]  /*9d9c0*/  STL [R1+0x47dc], R60 ;  /* 0x0047dc3c01007387 */ /* 0x000fe20000100800 */
[----:B------:R-:W-:-:S02]  /*9d9d0*/  IMAD.MOV.U32 R2, RZ, RZ, R52 ;  /* 0x000000ffff027224 */ /* 0x000fc400078e0034 */
[----:B------:R-:W-:Y:S01]  /*9d9e0*/  IMAD.MOV.U32 R0, RZ, RZ, R53 ;  /* 0x000000ffff007224 */ /* 0x000fe200078e0035 */
[----:B------:R0:W-:Y:S04]  /*9d9f0*/  STL.64 [R1+0x490], R8 ;  /* 0x0004900801007387 */ /* 0x0001e80000100a00 */
        /* <DEDUP_REMOVED lines=13> */
[----:B------:R-:W-:Y:S04]  /*9dad0*/  STL [R1+0x47e8], R0 ;  /* 0x0047e80001007387 */ /* 0x000fe80000100800 */
[----:B------:R-:W-:Y:S01]  /*9dae0*/  STL [R1+0x47e4], R2 ;  /* 0x0047e40201007387 */ /* 0x000fe20000100800 */
[C---:B----4-:R-:W-:Y:S06]  /*9daf0*/  HMMA.16816.F32.BF16 R48, R44.reuse, R32, R48 ;  /* 0x000000202c30723c */ /* 0x050fec0000041830 */
[C---:B---3--:R-:W-:Y:S06]  /*9db00*/  HMMA.16816.F32.BF16 R4, R44.reuse, R16, R4 ;  /* 0x000000102c04723c */ /* 0x048fec0000041804 */
[----:B------:R-:W-:Y:S01]  /*9db10*/  HMMA.16816.F32.BF16 R12, R44, R36, R12 ;  /* 0x000000242c0c723c */ /* 0x000fe2000004180c */
[----:B------:R-:W-:-:S02]  /*9db20*/  IMAD.MOV.U32 R39, RZ, RZ, R32 ;  /* 0x000000ffff277224 */ /* 0x000fc400078e0020 */
[----:B------:R-:W-:Y:S02]  /*9db30*/  IMAD.MOV.U32 R61, RZ, RZ, R33 ;  /* 0x000000ffff3d7224 */ /* 0x000fe400078e0021 */
[----:B------:R-:W-:Y:S02]  /*9db40*/  IMAD.MOV.U32 R60, RZ, RZ, R16 ;  /* 0x000000ffff3c7224 */ /* 0x000fe400078e0010 */
[----:B------:R-:W-:-:S04]  /*9db50*/  IMAD.MOV.U32 R3, RZ, RZ, R17 ;  /* 0x000000ffff037224 */ /* 0x000fc800078e0011 */
[----:B------:R-:W-:Y:S04]  /*9db60*/  STL.64 [R1+0x480], R48 ;  /* 0x0004803001007387 */ /* 0x000fe80000100a00 */
[----:B------:R0:W-:Y:S04]  /*9db70*/  STL.64 [R1+0x488], R50 ;  /* 0x0004883201007387 */ /* 0x0001e80000100a00 */
[----:B0-----:R-:W3:Y:S04]  /*9db80*/  LDL.LU.64 R50, [R1+0x4908] ;  /* 0x0049080001327983 */ /* 0x001ee80000300a00 */
[----:B------:R-:W3:Y:S04]  /*9db90*/  LDL.LU.64 R48, [R1+0x4900] ;  /* 0x0049000001307983 */ /* 0x000ee80000300a00 */
[----:B------:R-:W4:Y:S04]  /*9dba0*/  LDL.LU.64 R34, [R1+0x48f8] ;  /* 0x0048f80001227983 */ /* 0x000f280000300a00 */
[----:B------:R-:W4:Y:S04]  /*9dbb0*/  LDL.LU.64 R32, [R1+0x48f0] ;  /* 0x0048f00001207983 */ /* 0x000f280000300a00 */
[----:B------:R-:W-:Y:S04]  /*9dbc0*/  STL [R1+0x47ec], R39 ;  /* 0x0047ec2701007387 */ /* 0x000fe80000100800 */
        /* <DEDUP_REMOVED lines=9> */
[----:B------:R-:W4:Y:S04]  /*9dc60*/  LDL.LU.64 R12, [R1+0x48c0] ;  /* 0x0048c000010c7983 */ /* 0x000f280000300a00 */
[----:B------:R0:W-:Y:S04]  /*9dc70*/  STL.64 [R1+0x46c0], R36 ;  /* 0x0046c02401007387 */ /* 0x0001e80000100a00 */
[----:B0-----:R-:W4:Y:S04]  /*9dc80*/  LDL.LU R36, [R1+0x450] ;  /* 0x0004500001247983 */ /* 0x001f280000300800 */
[----:B------:R-:W4:Y:S04]  /*9dc90*/  LDL.LU R37, [R1+0x454] ;  /* 0x0004540001257983 */ /* 0x000f280000300800 */
[----:B------:R-:W4:Y:S04]  /*9dca0*/  LDL.LU R38, [R1+0x458] ;  /* 0x0004580001267983 */ /* 0x000f280000300800 */
[----:B------:R-:W4:Y:S01]  /*9dcb0*/  LDL.LU R39, [R1+0x45c] ;  /* 0x00045c0001277983 */ /* 0x000f220000300800 */
[----:B--2---:R-:W-:Y:S06]  /*9dcc0*/  HMMA.16816.F32.BF16 R24, R44, R28, R24 ;  /* 0x0000001c2c18723c */ /* 0x004fec0000041818 */
[----:B------:R-:W-:-:S02]  /*9dcd0*/  IMAD.MOV.U32 R2, RZ, RZ, R28 ;  /* 0x000000ffff027224 */ /* 0x000fc400078e001c */
[----:B------:R-:W-:Y:S01]  /*9dce0*/  IMAD.MOV.U32 R0, RZ, RZ, R57 ;  /* 0x000000ffff007224 */ /* 0x000fe200078e0039 */
[C---:B---3--:R-:W-:Y:S06]  /*9dcf0*/  HMMA.16816.F32.BF16 R48, R44.reuse, R56, R48 ;  /* 0x000000382c30723c */ /* 0x048fec0000041830 */
[----:B----4-:R-:W-:-:S15]  /*9dd00*/  HMMA.16816.F32.BF16 R36, R44, R20, R36 ;  /* 0x000000142c24723c */ /* 0x010fde0000041824 */
[----:B------:R-:W-:-:S08]  /*9dd10*/  NOP ;  /* 0x0000000000007918 */ /* 0x000fd00000000000 */
[----:B------:R0:W-:Y:S04]  /*9dd20*/  STL.64 [R1+0x450], R36 ;  /* 0x0004502401007387 */ /* 0x0001e80000100a00 */
[----:B------:R1:W-:Y:S04]  /*9dd30*/  STL.64 [R1+0x458], R38 ;  /* 0x0004582601007387 */ /* 0x0003e80000100a00 */
[----:B------:R-:W2:Y:S01]  /*9dd40*/  LDL.LU.64 R22, [R1+0x48b8] ;  /* 0x0048b80001167983 */ /* 0x000ea20000300a00 */
[----:B0-----:R-:W-:Y:S02]  /*9dd50*/  IMAD.MOV.U32 R37, RZ, RZ, R20 ;  /* 0x000000ffff257224 */ /* 0x001fe400078e0014 */
[----:B------:R-:W-:-:S02]  /*9dd60*/  IMAD.MOV.U32 R36, RZ, RZ, R21 ;  /* 0x000000ffff247224 */ /* 0x000fc400078e0015 */
[----:B------:R-:W3:Y:S04]  /*9dd70*/  LDL.LU.64 R20, [R1+0x48b0] ;  /* 0x0048b00001147983 */ /* 0x000ee80000300a00 */
[----:B------:R-:W-:Y:S04]  /*9dd80*/  STL.64 [R1+0x440], R24 ;  /* 0x0004401801007387 */ /* 0x000fe80000100a00 */
[----:B------:R0:W-:Y:S01]  /*9dd90*/  STL.64 [R1+0x448], R26 ;  /* 0x0004481a01007387 */ /* 0x0001e20000100a00 */
[----:B-1----:R-:W-:Y:S02]  /*9dda0*/  IMAD.MOV.U32 R38, RZ, RZ, R29 ;  /* 0x000000ffff267224 */ /* 0x002fe400078e001d */
[----:B------:R-:W-:Y:S01]  /*9ddb0*/  IMAD.MOV.U32 R39, RZ, RZ, R56 ;  /* 0x000000ffff277224 */ /* 0x000fe200078e0038 */
[----:B0-----:R-:W4:Y:S04]  /*9ddc0*/  LDL.LU.64 R26, [R1+0x48a8] ;  /* 0x0048a800011a7983 */ /* 0x001f280000300a00 */
[----:B------:R-:W2:Y:S04]  /*9ddd0*/  LDL.LU.64 R24, [R1+0x48a0] ;  /* 0x0048a00001187983 */ /* 0x000ea80000300a00 */
[----:B------:R-:W3:Y:S04]  /*9dde0*/  LDL.LU.64 R30, [R1+0x4898] ;  /* 0x00489800011e7983 */ /* 0x000ee80000300a00 */
[----:B------:R-:W4:Y:S04]  /*9ddf0*/  LDL.LU.64 R28, [R1+0x4890] ;  /* 0x00489000011c7983 */ /* 0x000f280000300a00 */
[----:B------:R-:W-:Y:S04]  /*9de00*/  STL.64 [R1+0x430], R48 ;  /* 0x0004303001007387 */ /* 0x000fe80000100a00 */
[----:B------:R0:W-:Y:S04]  /*9de10*/  STL.64 [R1+0x438], R50 ;  /* 0x0004383201007387 */ /* 0x0001e80000100a00 */
[----:B0-----:R-:W2:Y:S04]  /*9de20*/  LDL.LU.64 R50, [R1+0x4888] ;  /* 0x0048880001327983 */ /* 0x001ea80000300a00 */
[----:B------:R-:W3:Y:S04]  /*9de30*/  LDL.LU.64 R48, [R1+0x4880] ;  /* 0x0048800001307983 */ /* 0x000ee80000300a00 */
[----:B------:R-:W4:Y:S04]  /*9de40*/  LDL.LU.64 R58, [R1+0x4878] ;  /* 0x00487800013a7983 */ /* 0x000f280000300a00 */
        /* <DEDUP_REMOVED lines=12> */
[----:B------:R-:W2:Y:S01]  /*9df10*/  LDL.LU.64 R52, [R1+0x4860] ;  /* 0x0048600001347983 */ /* 0x000ea20000300a00 */
[C---:B---3--:R-:W-:Y:S06]  /*9df20*/  HMMA.16816.F32.BF16 R8, R44.reuse, R48, R8 ;  /* 0x000000302c08723c */ /* 0x048fec0000041808 */
[C---:B----4-:R-:W-:Y:S01]  /*9df30*/  HMMA.16816.F32.BF16 R36, R44.reuse, R32, R36 ;  /* 0x000000202c24723c */ /* 0x050fe20000041824 */
[----:B------:R-:W-:Y:S04]  /*9df40*/  STL.64 [R1+0x4658], R58 ;  /* 0x0046583a01007387 */ /* 0x000fe80000100a00 */
[----:B------:R0:W-:Y:S02]  /*9df50*/  STL.64 [R1+0x4650], R56 ;  /* 0x0046503801007387 */ /* 0x0001e40000100a00 */
[----:B0-----:R-:W-:Y:S01]  /*9df60*/  IMAD.MOV.U32 R56, RZ, RZ, R34 ;  /* 0x000000ffff387224 */ /* 0x001fe200078e0022 */
[----:B------:R-:W-:Y:S01]  /*9df70*/  MOV R57, R35 ;  /* 0x0000002300397202 */ /* 0x000fe20000000f00 */
[----:B--2---:R-:W-:Y:S01]  /*9df80*/  HMMA.16816.F32.BF16 R40, R44, R52, R40 ;  /* 0x000000342c28723c */ /* 0x004fe20000041828 */
[----:B------:R-:W-:Y:S05]  /*9df90*/  STL.64 [R1+0x4648], R54 ;  /* 0x0046483601007387 */ /* 0x000fea0000100a00 */
[----:B------:R-:W-:-:S15]  /*9dfa0*/  STL.64 [R1+0x4640], R52 ;  /* 0x0046403401007387 */ /* 0x000fde0000100a00 */
[----:B------:R-:W-:-:S02]  /*9dfb0*/  NOP ;  /* 0x0000000000007918 */ /* 0x000fc40000000000 */
[----:B------:R0:W-:Y:S04]  /*9dfc0*/  STL.64 [R1+0x410], R40 ;  /* 0x0004102801007387 */ /* 0x0001e80000100a00 */
[----:B------:R1:W-:Y:S04]  /*9dfd0*/  STL.64 [R1+0x418], R42 ;  /* 0x0004182a01007387 */ /* 0x0003e80000100a00 */
[----:B0-----:R-:W2:Y:S04]  /*9dfe0*/  LDL.LU R40, [R1+0x3e0] ;  /* 0x0003e00001287983 */ /* 0x001ea80000300800 */
[----:B------:R0:W-:Y:S04]  /*9dff0*/  STL.64 [R1+0x400], R8 ;  /* 0x0004000801007387 */ /* 0x0001e80000100a00 */
[----:B------:R3:W-:Y:S04]  /*9e000*/  STL.64 [R1+0x408], R10 ;  /* 0x0004080a01007387 */ /* 0x0007e80000100a00 */
[----:B------:R-:W2:Y:S04]  /*9e010*/  LDL.LU R41, [R1+0x3e4] ;  /* 0x0003e40001297983 */ /* 0x000ea80000300800 */
[----:B-1----:R-:W2:Y:S04]  /*9e020*/  LDL.LU R42, [R1+0x3e8] ;  /* 0x0003e800012a7983 */ /* 0x002ea80000300800 */
[----:B------:R-:W2:Y:S04]  /*9e030*/  LDL.LU R43, [R1+0x3ec] ;  /* 0x0003ec00012b7983 */ /* 0x000ea80000300800 */
[----:B0-----:R-:W4:Y:S04]  /*9e040*/  LDL.LU R8, [R1+0x3d0] ;  /* 0x0003d00001087983 */ /* 0x001f280000300800 */
[----:B------:R-:W4:Y:S04]  /*9e050*/  LDL.LU R9, [R1+0x3d4] ;  /* 0x0003d40001097983 */ /* 0x000f280000300800 */
[----:B---3--:R-:W4:Y:S04]  /*9e060*/  LDL.LU R10, [R1+0x3d8] ;  /* 0x0003d800010a7983 */ /* 0x008f280000300800 */
[----:B------:R-:W4:Y:S04]  /*9e070*/  LDL.LU R11, [R1+0x3dc] ;  /* 0x0003dc00010b7983 */ /* 0x000f280000300800 */
[----:B------:R-:W-:Y:S04]  /*9e080*/  STL.64 [R1+0x4638], R50 ;  /* 0x0046383201007387 */ /* 0x000fe80000100a00 */
[----:B------:R0:W-:Y:S04]  /*9e090*/  STL.64 [R1+0x4630], R48 ;  /* 0x0046303001007387 */ /* 0x0001e80000100a00 */
[----:B------:R-:W3:Y:S04]  /*9e0a0*/  LDL.LU R34, [R1+0x485c] ;  /* 0x00485c0001227983 */ /* 0x000ee80000300800 */
[----:B------:R1:W-:Y:S04]  /*9e0b0*/  STL.64 [R1+0x3f0], R36 ;  /* 0x0003f02401007387 */ /* 0x0003e80000100a00 */
[----:B------:R1:W-:Y:S04]  /*9e0c0*/  STL.64 [R1+0x3f8], R38 ;  /* 0x0003f82601007387 */ /* 0x0003e80000100a00 */
[----:B------:R-:W3:Y:S04]  /*9e0d0*/  LDL.LU R35, [R1+0x4858] ;  /* 0x0048580001237983 */ /* 0x000ee80000300800 */
        /* <DEDUP_REMOVED lines=8> */
[----:B-1----:R-:W2:Y:S04]  /*9e160*/  LDL.LU R36, [R1+0x3b0] ;  /* 0x0003b00001247983 */ /* 0x002ea80000300800 */
[----:B------:R-:W2:Y:S04]  /*9e170*/  LDL.LU R37, [R1+0x3b4] ;  /* 0x0003b40001257983 */ /* 0x000ea80000300800 */
[----:B------:R-:W2:Y:S04]  /*9e180*/  LDL.LU R38, [R1+0x3b8] ;  /* 0x0003b80001267983 */ /* 0x000ea80000300800 */
[----:B------:R-:W2:Y:S04]  /*9e190*/  LDL.LU R39, [R1+0x3bc] ;  /* 0x0003bc0001277983 */ /* 0x000ea80000300800 */
[----:B0-----:R-:W4:Y:S04]  /*9e1a0*/  LDL.LU R52, [R1+0x3c0] ;  /* 0x0003c00001347983 */ /* 0x001f280000300800 */
[----:B------:R-:W4:Y:S04]  /*9e1b0*/  LDL.LU R53, [R1+0x3c4] ;  /* 0x0003c40001357983 */ /* 0x000f280000300800 */
[----:B------:R-:W4:Y:S04]  /*9e1c0*/  LDL.LU R54, [R1+0x3c8] ;  /* 0x0003c80001367983 */ /* 0x000f280000300800 */
[----:B------:R-:W4:Y:S04]  /*9e1d0*/  LDL.LU R55, [R1+0x3cc] ;  /* 0x0003cc0001377983 */ /* 0x000f280000300800 */
[----:B---3--:R-:W-:Y:S04]  /*9e1e0*/  STL.64 [R1+0x4628], R34 ;  /* 0x0046282201007387 */ /* 0x008fe80000100a00 */
[----:B------:R0:W-:Y:S01]  /*9e1f0*/  STL.64 [R1+0x4620], R32 ;  /* 0x0046202001007387 */ /* 0x0001e20000100a00 */
[----:B------:R-:W-:Y:S03]  /*9e200*/  HMMA.16816.F32.BF16 R40, R44, R28, R40 ;  /* 0x0000001c2c28723c */ /* 0x000fe60000041828 */
[----:B0-----:R-:W3:Y:S04]  /*9e210*/  LDL.LU R32, [R1+0x2f0] ;  /* 0x0002f00001207983 */ /* 0x001ee80000300800 */
[----:B------:R-:W3:Y:S04]  /*9e220*/  LDL.LU R33, [R1+0x2f4] ;  /* 0x0002f40001217983 */ /* 0x000ee80000300800 */
[----:B------:R-:W3:Y:S04]  /*9e230*/  LDL.LU R34, [R1+0x2f8] ;  /* 0x0002f80001227983 */ /* 0x000ee80000300800 */
[----:B------:R-:W3:Y:S04]  /*9e240*/  LDL.LU R35, [R1+0x2fc] ;  /* 0x0002fc0001237983 */ /* 0x000ee80000300800 */
[----:B------:R-:W-:Y:S04]  /*9e250*/  STL.64 [R1+0x4618], R30 ;  /* 0x0046181e01007387 */ /* 0x000fe80000100a00 */
[----:B------:R0:W-:Y:S02]  /*9e260*/  STL.64 [R1+0x4610], R28 ;  /* 0x0046101c01007387 */ /* 0x0001e40000100a00 */
[----:B0-----:R-:W-:-:S02]  /*9e270*/  IMAD.MOV.U32 R28, RZ, RZ, R5 ;  /* 0x000000ffff1c7224 */ /* 0x001fc400078e0005 */
[----:B------:R-:W-:Y:S02]  /*9e280*/  IMAD.MOV.U32 R29, RZ, RZ, R4 ;  /* 0x000000ffff1d7224 */ /* 0x000fe400078e0004 */
[----:B------:R-:W-:Y:S01]  /*9e290*/  HMMA.16816.F32.BF16 R4, R44, R24, R8 ;  /* 0x000000182c04723c */ /* 0x000fe20000041808 */
[----:B------:R-:W-:Y:S04]  /*9e2a0*/  STL.64 [R1+0x3e0], R40 ;  /* 0x0003e02801007387 */ /* 0x000fe80000100a00 */
[----:B------:R-:W-:Y:S04]  /*9e2b0*/  STL.64 [R1+0x3e8], R42 ;  /* 0x0003e82a01007387 */ /* 0x000fe80000100a00 */
[----:B------:R-:W3:-:S14]  /*9e2c0*/  LDL.LU R8, [R1+0x3a0] ;  /* 0x0003a00001087983 */ /* 0x000edc0000300800 */
        /* <DEDUP_REMOVED lines=9> */
[----:B------:R-:W-:Y:S04]  /*9e360*/  STL.64 [R1+0x4608], R26 ;  /* 0x0046081a01007387 */ /* 0x000fe80000100a00 */
[----:B------:R0:W-:Y:S04]  /*9e370*/  STL.64 [R1+0x4600], R24 ;  /* 0x0046001801007387 */ /* 0x0001e80000100a00 */
        /* <DEDUP_REMOVED lines=8> */
[----:B------:R-:W-:Y:S04]  /*9e400*/  STL.64 [R1+0x4668], R22 ;  /* 0x0046681601007387 */ /* 0x000fe80000100a00 */
[----:B------:R0:W-:Y:S01]  /*9e410*/  STL.64 [R1+0x4660], R20 ;  /* 0x0046601401007387 */ /* 0x0001e20000100a00 */
[----:B----4-:R-:W-:Y:S07]  /*9e420*/  HMMA.16816.F32.BF16 R52, R44, R20, R52 ;  /* 0x000000142c34723c */ /* 0x010fee0000041834 */
[----:B0-----:R-:W-:-:S02]  /*9e430*/  IMAD.MOV.U32 R20, RZ, RZ, R15 ;  /* 0x000000ffff147224 */ /* 0x001fc400078e000f */
[----:B------:R-:W-:-:S14]  /*9e440*/  IMAD.MOV.U32 R21, RZ, RZ, R19 ;  /* 0x000000ffff157224 */ /* 0x000fdc00078e0013 */
[----:B------:R-:W-:Y:S04]  /*9e450*/  STL.64 [R1+0x3c0], R52 ;  /* 0x0003c03401007387 */ /* 0x000fe80000100a00 */
[----:B------:R2:W-:Y:S04]  /*9e460*/  STL.64 [R1+0x3c8], R54 ;  /* 0x0003c83601007387 */ /* 0x0005e80000100a00 */
[----:B------:R-:W4:Y:S04]  /*9e470*/  LDL.LU R15, [R1+0x4854] ;  /* 0x00485400010f7983 */ /* 0x000f280000300800 */
[----:B------:R-:W4:Y:S01]  /*9e480*/  LDL.LU R19, [R1+0x4850] ;  /* 0x0048500001137983 */ /* 0x000f220000300800 */
[----:B--2---:R-:W-:Y:S07]  /*9e490*/  HMMA.16816.F32.BF16 R52, R44, R16, R36 ;  /* 0x000000102c34723c */ /* 0x004fee0000041824 */
[----:B------:R-:W-:-:S02]  /*9e4a0*/  IMAD.MOV.U32 R36, RZ, RZ, R18 ;  /* 0x000000ffff247224 */ /* 0x000fc400078e0012 */
[----:B------:R-:W4:Y:S01]  /*9e4b0*/  LDL.LU R18, [R1+0x484c] ;  /* 0x00484c0001127983 */ /* 0x000f220000300800 */
[----:B------:R-:W-:Y:S01]  /*9e4c0*/  IMAD.MOV.U32 R37, RZ, RZ, R14 ;  /* 0x000000ffff257224 */ /* 0x000fe200078e000e */
[----:B---3--:R-:W-:-:S12]  /*9e4d0*/  HMMA.16816.F32.BF16 R8, R44, R12, R8 ;  /* 0x0000000c2c08723c */ /* 0x008fd80000041808 */
[----:B------:R0:W-:Y:S04]  /*9e4e0*/  STL.64 [R1+0x3b0], R52 ;  /* 0x0003b03401007387 */ /* 0x0001e80000100a00 */
[----:B------:R1:W-:Y:S04]  /*9e4f0*/  STL.64 [R1+0x3b8], R54 ;  /* 0x0003b83601007387 */ /* 0x0003e80000100a00 */
[----:B------:R-:W2:Y:S04]  /*9e500*/  LDL.LU R14, [R1+0x4848] ;  /* 0x00484800010e7983 */ /* 0x000ea80000300800 */
[----:B0-----:R-:W3:Y:S04]  /*9e510*/  LDL.LU R52, [R1+0x340] ;  /* 0x0003400001347983 */ /* 0x001ee80000300800 */
[----:B------:R-:W3:Y:S04]  /*9e520*/  LDL.LU R53, [R1+0x344] ;  /* 0x0003440001357983 */ /* 0x000ee80000300800 */
[----:B-1----:R-:W3:Y:S04]  /*9e530*/  LDL.LU R54, [R1+0x348] ;  /* 0x0003480001367983 */ /* 0x002ee80000300800 */
[----:B------:R-:W3:Y:S04]  /*9e540*/  LDL.LU R55, [R1+0x34c] ;  /* 0x00034c0001377983 */ /* 0x000ee80000300800 */
[----:B----4-:R-:W-:Y:S04]  /*9e550*/  STL.64 [R1+0x4678], R18 ;  /* 0x0046781201007387 */ /* 0x010fe80000100a00 */
        /* <DEDUP_REMOVED lines=8> */
[----:B------:R-:W4:Y:S04]  /*9e5e0*/  LDL.LU.64 R8, [R1+0x4838] ;  /* 0x0048380001087983 */ /* 0x000f280000300a00 */
[----:B--2---:R-:W-:Y:S04]  /*9e5f0*/  STL.64 [R1+0x4688], R14 ;  /* 0x0046880e01007387 */ /* 0x004fe80000100a00 */
[----:B------:R0:W-:Y:S04]  /*9e600*/  STL.64 [R1+0x4680], R12 ;  /* 0x0046800c01007387 */ /* 0x0001e80000100a00 */
[----:B0-----:R-:W2:Y:S04]  /*9e610*/  LDL.LU R12, [R1+0x120] ;  /* 0x00012000010c7983 */ /* 0x001ea80000300800 */
        /* <DEDUP_REMOVED lines=8> */
[----:B------:R0:W-:Y:S04]  /*9e6a0*/  STL.64 [R1+0x4690], R8 ;  /* 0x0046900801007387 */ /* 0x0001e80000100a00 */
[----:B0-----:R-:W3:Y:S04]  /*9e6b0*/  LDL.LU R8, [R1+0x320] ;  /* 0x0003200001087983 */ /* 0x001ee80000300800 */
[----:B------:R-:W3:Y:S04]  /*9e6c0*/  LDL.LU R9, [R1+0x324] ;  /* 0x0003240001097983 */ /* 0x000ee80000300800 */
[----:B------:R-:W3:Y:S04]  /*9e6d0*/  LDL.LU R10, [R1+0x328] ;  /* 0x00032800010a7983 */ /* 0x000ee80000300800 */
[----:B------:R-:W3:Y:S01]  /*9e6e0*/  LDL.LU R11, [R1+0x32c] ;  /* 0x00032c00010b7983 */ /* 0x000ee20000300800 */
[----:B--2---:R-:W-:Y:S03]  /*9e6f0*/  HMMA.16816.F32.BF16 R44, R44, R4, R40 ;  /* 0x000000042c2c723c */ /* 0x004fe60000041828 */
[----:B------:R-:W2:Y:S04]  /*9e700*/  LDL.LU.64 R42, [R1+0x4820] ;  /* 0x00482000012a7983 */ /* 0x000ea80000300a00 */
[----:B------:R-:W3:-:S15]  /*9e710*/  LDL.LU.64 R40, [R1+0x4818] ;  /* 0x0048180001287983 */ /* 0x000ede0000300a00 */
[----:B------:R-:W-:-:S01]  /*9e720*/  NOP ;  /* 0x0000000000007918 */ /* 0x000fc20000000000 */
[----:B------:R2:W-:Y:S04]  /*9e730*/  STL.64 [R1+0x350], R44 ;  /* 0x0003502c01007387 */ /* 0x0005e80000100a00 */
[----:B------:R-:W-:Y:S01]  /*9e740*/  STL.64 [R1+0x358], R46 ;  /* 0x0003582e01007387 */ /* 0x000fe20000100a00 */
[----:B------:R-:W0:Y:S01]  /*9e750*/  S2R R39, SR_TID.X ;  /* 0x0000000000277919 */ /* 0x000e220000002100 */
[----:B--2---:R-:W-:Y:S02]  /*9e760*/  IMAD.MOV.U32 R44, RZ, RZ, R42 ;  /* 0x000000ffff2c7224 */ /* 0x004fe400078e002a */
[----:B------:R-:W-:Y:S01]  /*9e770*/  IMAD.MOV.U32 R45, RZ, RZ, R43 ;  /* 0x000000ffff2d7224 */ /* 0x000fe200078e002b */
[----:B------:R-:W3:Y:S04]  /*9e780*/  LDL.LU R42, [R1+0x4814] ;  /* 0x00481400012a7983 */ /* 0x000ee80000300800 */
[----:B------:R-:W3:Y:S04]  /*9e790*/  LDL.LU R43, [R1+0x4810] ;  /* 0x00481000012b7983 */ /* 0x000ee80000300800 */
[----:B----4-:R-:W-:Y:S04]  /*9e7a0*/  STL.64 [R1+0x46a8], R6 ;  /* 0x0046a80601007387 */ /* 0x010fe80000100a00 */
[----:B------:R1:W-:Y:S04]  /*9e7b0*/  STL.64 [R1+0x46a0], R4 ;  /* 0x0046a00401007387 */ /* 0x0003e80000100a00 */
[----:B-1----:R-:W2:Y:S04]  /*9e7c0*/  LDL.LU R4, [R1+0x330] ;  /* 0x0003300001047983 */ /* 0x002ea80000300800 */
[----:B------:R-:W2:Y:S04]  /*9e7d0*/  LDL.LU R5, [R1+0x334] ;  /* 0x0003340001057983 */ /* 0x000ea80000300800 */
[----:B------:R-:W2:Y:S04]  /*9e7e0*/  LDL.LU R6, [R1+0x338] ;  /* 0x0003380001067983 */ /* 0x000ea80000300800 */
[----:B------:R-:W2:Y:S01]  /*9e7f0*/  LDL.LU R7, [R1+0x33c] ;  /* 0x00033c0001077983 */ /* 0x000ea20000300800 */
[C---:B0-----:R-:W-:Y:S01]  /*9e800*/  LOP3.LUT R59, R39.reuse, 0x7, RZ, 0xc0, !PT ;  /* 0x00000007273b7812 */ /* 0x041fe200078ec0ff */
[----:B------:R-:W-:-:S02]  /*9e810*/  IMAD.SHL.U32 R51, R39, 0x2, RZ ;  /* 0x0000000227337824 */ /* 0x000fc400078e00ff */
[----:B------:R-:W-:Y:S02]  /*9e820*/  IMAD.SHL.U32 R58, R39, 0x40, RZ ;  /* 0x00000040273a7824 */ /* 0x000fe400078e00ff */
[----:B------:R-:W-:-:S05]  /*9e830*/  IMAD R59, R59, 0x90, RZ ;  /* 0x000000903b3b7824 */ /* 0x000fca00078e02ff */
[----:B------:R-:W-:-:S04]  /*9e840*/  LOP3.LUT R59, R59, 0x10, R51, 0x78, !PT ;  /* 0x000000103b3b7812 */ /* 0x000fc800078e7833 */
[----:B------:R-:W-:Y:S01]  /*9e850*/  LOP3.LUT R59, R59, 0x400, R58, 0xf8, !PT ;  /* 0x000004003b3b7812 */ /* 0x000fe200078ef83a */
[C---:B---3--:R-:W-:Y:S01]  /*9e860*/  HMMA.16816.F32.BF16 R36, R40.reuse, R36, R52 ;  /* 0x000000242824723c */ /* 0x048fe20000041834 */
[----:B------:R-:W3:Y:S04]  /*9e870*/  LDL.LU.64 R54, [R1+0x4808] ;  /* 0x0048080001367983 */ /* 0x000ee80000300a00 */
[----:B------:R-:W3:Y:S01]  /*9e880*/  LDL.LU.64 R52, [R1+0x4800] ;  /* 0x0048000001347983 */ /* 0x000ee20000300a00 */
[----:B--2---:R-:W-:-:S15]  /*9e890*/  HMMA.16816.F32.BF16 R44, R40, R44, R4 ;  /* 0x0000002c282c723c */ /* 0x004fde0000041804 */
[----:B------:R-:W-:-:S02]  /*9e8a0*/  NOP ;  /* 0x0000000000007918 */ /* 0x000fc40000000000 */
[----:B------:R-:W-:Y:S04]  /*9e8b0*/  STL.64 [R1+0x340], R36 ;  /* 0x0003402401007387 */ /* 0x000fe80000100a00 */
[----:B------:R0:W-:Y:S04]  /*9e8c0*/  STL.64 [R1+0x348], R38 ;  /* 0x0003482601007387 */ /* 0x0001e80000100a00 */
[----:B0-----:R-:W2:Y:S04]  /*9e8d0*/  LDL.LU.64 R38, [R1+0x47f8] ;  /* 0x0047f80001267983 */ /* 0x001ea80000300a00 */
[----:B------:R-:W4:Y:S04]  /*9e8e0*/  LDL.LU.64 R36, [R1+0x47f0] ;  /* 0x0047f00001247983 */ /* 0x000f280000300a00 */
[----:B------:R-:W-:Y:S04]  /*9e8f0*/  STL.64 [R1+0x330], R44 ;  /* 0x0003302c01007387 */ /* 0x000fe80000100a00 */
[----:B------:R-:W-:Y:S04]  /*9e900*/  STL.64 [R1+0x338], R46 ;  /* 0x0003382e01007387 */ /* 0x000fe80000100a00 */
[----:B------:R-:W0:Y:S01]  /*9e910*/  LDSM.16.MT88.4 R44, [R59+UR4+0x13800] ;  /* 0x013800043b2c783b */ /* 0x000e220008004200 */
[C---:B------:R-:W-:Y:S06]  /*9e920*/  HMMA.16816.F32.BF16 R8, R40.reuse, R12, R8 ;  /* 0x0000000c2808723c */ /* 0x040fec0000041808 */
[C---:B------:R-:W-:Y:S06]  /*9e930*/  HMMA.16816.F32.BF16 R4, R40.reuse, R20, R16 ;  /* 0x000000142804723c */ /* 0x040fec0000041810 */
[C---:B------:R-:W-:Y:S11]  /*9e940*/  HMMA.16816.F32.BF16 R12, R40.reuse, R28, R24 ;  /* 0x0000001c280c723c */ /* 0x040ff60000041818 */
[----:B------:R-:W-:Y:S04]  /*9e950*/  STL.64 [R1+0x320], R8 ;  /* 0x0003200801007387 */ /* 0x000fe80000100a00 */
[----:B------:R1:W-:Y:S02]  /*9e960*/  STL.64 [R1+0x328], R10 ;  /* 0x0003280a01007387 */ /* 0x0003e40000100a00 */
[C---:B-1----:R-:W-:Y:S02]  /*9e970*/  HMMA.16816.F32.BF16 R8, R40.reuse, R48, R32 ;  /* 0x000000302808723c */ /* 0x042fe40000041820 */
[----:B0-----:R-:W-:Y:S04]  /*9e980*/  STL.64 [R1+0x46b8], R46 ;  /* 0x0046b82e01007387 */ /* 0x001fe80000100a00 */
[----:B------:R-:W-:Y:S04]  /*9e990*/  STL.64 [R1+0x310], R4 ;  /* 0x0003100401007387 */ /* 0x000fe80000100a00 */
[----:B------:R3:W-:Y:S04]  /*9e9a0*/  STL.64 [R1+0x318], R6 ;  /* 0x0003180601007387 */ /* 0x0007e80000100a00 */
[----:B------:R-:W-:Y:S04]  /*9e9b0*/  STL.64 [R1+0x46b0], R44 ;  /* 0x0046b02c01007387 */ /* 0x000fe80000100a00 */
[----:B------:R0:W-:Y:S04]  /*9e9c0*/  STL.64 [R1+0x300], R12 ;  /* 0x0003000c01007387 */ /* 0x0001e80000100a00 */
[----:B------:R1:W-:Y:S04]  /*9e9d0*/  STL.64 [R1+0x308], R14 ;  /* 0x0003080e01007387 */ /* 0x0003e80000100a00 */
[----:B------:R-:W4:Y:S04]  /*9e9e0*/  LDL.LU R32, [R1+0x1d0] ;  /* 0x0001d00001207983 */ /* 0x000f280000300800 */
[----:B------:R1:W-:Y:S04]  /*9e9f0*/  STL.64 [R1+0x2f0], R8 ;  /* 0x0002f00801007387 */ /* 0x0003e80000100a00 */
[----:B------:R-:W-:Y:S01]  /*9ea00*/  STL.64 [R1+0x2f8], R10 ;  /* 0x0002f80a01007387 */ /* 0x000fe20000100a00 */
[----:B---3--:R-:W-:-:S15]  /*9ea10*/  HMMA.16816.F32.BF16 R4, R40, R56, R52 ;  /* 0x000000382804723c */ /* 0x008fde0000041834 */
[----:B------:R-:W-:-:S08]  /*9ea20*/  NOP ;  /* 0x0000000000007918 */ /* 0x000fd00000000000 */
[----:B------:R-:W-:Y:S04]  /*9ea30*/  STL.64 [R1+0x2e0], R4 ;  /* 0x0002e00401007387 */ /* 0x000fe80000100a00 */
[----:B------:R-:W-:Y:S04]  /*9ea40*/  STL.64 [R1+0x2e8], R6 ;  /* 0x0002e80601007387 */ /* 0x000fe80000100a00 */
[----:B------:R-:W4:Y:S04]  /*9ea50*/  LDL.LU R33, [R1+0x1d4] ;  /* 0x0001d40001217983 */ /* 0x000f280000300800 */
[----:B------:R-:W3:Y:S04]  /*9ea60*/  LDL.LU R34, [R1+0x1d8] ;  /* 0x0001d80001227983 */ /* 0x000ee80000300800 */
[----:B------:R-:W3:Y:S01]  /*9ea70*/  LDL.LU R35, [R1+0x1dc] ;  /* 0x0001dc0001237983 */ /* 0x000ee20000300800 */
[----:B------:R-:W-:-:S02]  /*9ea80*/  IMAD.MOV.U32 R57, RZ, RZ, R0 ;  /* 0x000000ffff397224 */ /* 0x000fc400078e0000 */
[----:B--2---:R-:W-:Y:S01]  /*9ea90*/  IMAD.MOV.U32 R56, RZ, RZ, R39 ;  /* 0x000000ffff387224 */ /* 0x004fe200078e0027 */
[----:B---3--:R-:W-:Y:S04]  /*9eaa0*/  STL.64 [R1+0x46d0], R34 ;  /* 0x0046d02201007387 */ /* 0x008fe80000100a00 */
[----:B----4-:R2:W-:Y:S04]  /*9eab0*/  STL.64 [R1+0x46c8], R32 ;  /* 0x0046c82001007387 */ /* 0x0105e80000100a00 */
        /* <DEDUP_REMOVED lines=9> */
[----:B---3--:R-:W-:Y:S04]  /*9eb50*/  STL.64 [R1+0x46e8], R22 ;  /* 0x0046e81601007387 */ /* 0x008fe80000100a00 */
[----:B--2---:R2:W-:Y:S04]  /*9eb60*/  STL.64 [R1+0x46e0], R20 ;  /* 0x0046e01401007387 */ /* 0x0045e80000100a00 */
[----:B------:R-:W3:Y:S04]  /*9eb70*/  LDL.LU R2, [R1+0x47e4] ;  /* 0x0047e40001027983 */ /* 0x000ee80000300800 */
[----:B------:R-:W4:Y:S04]  /*9eb80*/  LDL.LU R38, [R1+0x47e0] ;  /* 0x0047e00001267983 */ /* 0x000f280000300800 */
[----:B------:R3:W-:Y:S04]  /*9eb90*/  STL.64 [R1+0x46f0], R16 ;  /* 0x0046f01001007387 */ /* 0x0007e80000100a00 */
[----:B0-----:R-:W2:Y:S04]  /*9eba0*/  LDL.LU R12, [R1+0x210] ;  /* 0x00021000010c7983 */ /* 0x001ea80000300800 */
[----:B------:R-:W2:Y:S04]  /*9ebb0*/  LDL.LU R13, [R1+0x214] ;  /* 0x00021400010d7983 */ /* 0x000ea80000300800 */
[----:B-1----:R-:W3:Y:S04]  /*9ebc0*/  LDL.LU R14, [R1+0x218] ;  /* 0x00021800010e7983 */ /* 0x002ee80000300800 */
[----:B------:R-:W3:Y:S01]  /*9ebd0*/  LDL.LU R15, [R1+0x21c] ;  /* 0x00021c00010f7983 */ /* 0x000ee20000300800 */
[----:B------:R-:W-:Y:S01]  /*9ebe0*/  IMAD.MOV.U32 R8, RZ, RZ, R37 ;  /* 0x000000ffff087224 */ /* 0x000fe200078e0025 */
[----:B------:R-:W-:Y:S01]  /*9ebf0*/  MOV R9, R36 ;  /* 0x0000002400097202 */ /* 0x000fe20000000f00 */
[----:B------:R-:W-:-:S02]  /*9ec00*/  IMAD.MOV.U32 R36, RZ, RZ, R60 ;  /* 0x000000ffff247224 */ /* 0x000fc400078e003c */
[----:B------:R-:W-:Y:S01]  /*9ec10*/  IMAD.MOV.U32 R37, RZ, RZ, R3 ;  /* 0x000000ffff257224 */ /* 0x000fe200078e0003 */
[----:B---3--:R-:W-:Y:S04]  /*9ec20*/  STL.64 [R1+0x4700], R14 ;  /* 0x0047000e01007387 */ /* 0x008fe80000100a00 */
[----:B--2---:R0:W-:Y:S04]  /*9ec30*/  STL.64 [R1+0x46f8], R12 ;  /* 0x0046f80c01007387 */ /* 0x0041e80000100a00 */
[----:B------:R1:W-:Y:S04]  /*9ec40*/  STL.64 [R1+0x4708], R8 ;  /* 0x0047080801007387 */ /* 0x0003e80000100a00 */
[----:B------:R-:W1:Y:S04]  /*9ec50*/  LDL.LU R60, [R1+0x47dc] ;  /* 0x0047dc00013c7983 */ /* 0x000e680000300800 */
[----:B------:R-:W2:Y:S04]  /*9ec60*/  LDL.LU R3, [R1+0x47d8] ;  /* 0x0047d80001037983 */ /* 0x000ea80000300800 */
[----:B------:R-:W-:Y:S04]  /*9ec70*/  STL.64 [R1+0x4710], R36 ;  /* 0x0047102401007387 */ /* 0x000fe80000100a00 */
        /* <DEDUP_REMOVED lines=22> */
[----:B0-----:R-:W4:Y:S04]  /*9ede0*/  LDL.LU R12, [R1+0x260] ;  /* 0x00026000010c7983 */ /* 0x001f280000300800 */
[----:B------:R-:W4:Y:S04]  /*9edf0*/  LDL.LU R13, [R1+0x264] ;  /* 0x00026400010d7983 */ /* 0x000f280000300800 */
[----:B------:R-:W2:Y:S04]  /*9ee00*/  LDL.LU R14, [R1+0x268] ;  /* 0x00026800010e7983 */ /* 0x000ea80000300800 */
[----:B------:R-:W2:Y:S01]  /*9ee10*/  LDL.LU R15, [R1+0x26c] ;  /* 0x00026c00010f7983 */ /* 0x000ea20000300800 */
[----:B-1----:R-:W-:-:S02]  /*9ee20*/  IMAD.MOV.U32 R8, RZ, RZ, R60 ;  /* 0x000000ffff087224 */ /* 0x002fc400078e003c */
[----:B------:R-:W-:Y:S02]  /*9ee30*/  IMAD.MOV.U32 R9, RZ, RZ, R38 ;  /* 0x000000ffff097224 */ /* 0x000fe400078e0026 */
[----:B------:R-:W-:Y:S02]  /*9ee40*/  IMAD.MOV.U32 R32, RZ, RZ, R39 ;  /* 0x000000ffff207224 */ /* 0x000fe400078e0027 */
[----:B------:R-:W-:Y:S01]  /*9ee50*/  IMAD.MOV.U32 R33, RZ, RZ, R3 ;  /* 0x000000ffff217224 */ /* 0x000fe200078e0003 */
[----:B--2---:R-:W-:Y:S04]  /*9ee60*/  STL.64 [R1+0x4750], R14 ;  /* 0x0047500e01007387 */ /* 0x004fe80000100a00 */
[----:B----4-:R0:W-:Y:S04]  /*9ee70*/  STL.64 [R1+0x4748], R12 ;  /* 0x0047480c01007387 */ /* 0x0101e80000100a00 */
[----:B------:R-:W0:Y:S04]  /*9ee80*/  LDL.LU R60, [R1+0x47c4] ;  /* 0x0047c400013c7983 */ /* 0x000e280000300800 */
[----:B------:R-:W2:Y:S04]  /*9ee90*/  LDL.LU R38, [R1+0x47c0] ;  /* 0x0047c00001267983 */ /* 0x000ea80000300800 */
[----:B------:R1:W-:Y:S04]  /*9eea0*/  STL.64 [R1+0x4758], R8 ;  /* 0x0047580801007387 */ /* 0x0003e80000100a00 */
[----:B------:R-:W4:Y:S04]  /*9eeb0*/  LDL.LU R39, [R1+0x47bc] ;  /* 0x0047bc0001277983 */ /* 0x000f280000300800 */
        /* <DEDUP_REMOVED lines=9> */
[----:B---3--:R-:W-:Y:S04]  /*9ef50*/  STL.64 [R1+0x4768], R56 ;  /* 0x0047683801007387 */ /* 0x008fe80000100a00 */
[----:B------:R-:W3:Y:S04]  /*9ef60*/  LDL.LU R2, [R1+0x47b4] ;  /* 0x0047b40001027983 */ /* 0x000ee80000300800 */
[----:B------:R-:W4:Y:S04]  /*9ef70*/  LDL.LU R61, [R1+0x47b0] ;  /* 0x0047b000013d7983 */ /* 0x000f280000300800 */
[----:B------:R3:W-:Y:S04]  /*9ef80*/  STL.64 [R1+0x4778], R20 ;  /* 0x0047781401007387 */ /* 0x0007e80000100a00 */
[----:B------:R-:W3:Y:S04]  /*9ef90*/  LDL.LU R16, [R1+0x290] ;  /* 0x0002900001107983 */ /* 0x000ee80000300800 */
[----:B------:R-:W3:Y:S04]  /*9efa0*/  LDL.LU R17, [R1+0x294] ;  /* 0x0002940001117983 */ /* 0x000ee80000300800 */
[----:B------:R-:W4:Y:S04]  /*9efb0*/  LDL.LU R18, [R1+0x298] ;  /* 0x0002980001127983 */ /* 0x000f280000300800 */
[----:B------:R-:W4:Y:S01]  /*9efc0*/  LDL.LU R19, [R1+0x29c] ;  /* 0x00029c0001137983 */ /* 0x000f220000300800 */
[----:B0-----:R-:W-:-:S02]  /*9efd0*/  IMAD.MOV.U32 R12, RZ, RZ, R60 ;  /* 0x000000ffff0c7224 */ /* 0x001fc400078e003c */
[----:B------:R-:W-:Y:S02]  /*9efe0*/  IMAD.MOV.U32 R13, RZ, RZ, R0 ;  /* 0x000000ffff0d7224 */ /* 0x000fe400078e0000 */
[----:B--2---:R-:W-:Y:S01]  /*9eff0*/  IMAD.MOV.U32 R25, RZ, RZ, R3 ;  /* 0x000000ffff197224 */ /* 0x004fe200078e0003 */
[----:B----4-:R-:W-:Y:S04]  /*9f000*/  STL.64 [R1+0x4788], R18 ;  /* 0x0047881201007387 */ /* 0x010fe80000100a00 */
[----:B---3--:R0:W-:Y:S04]  /*9f010*/  STL.64 [R1+0x4780], R16 ;  /* 0x0047801001007387 */ /* 0x0081e80000100a00 */
[----:B------:R-:W2:Y:S04]  /*9f020*/  LDL.LU R60, [R1+0x47ac] ;  /* 0x0047ac00013c7983 */ /* 0x000ea80000300800 */
[----:B------:R-:W3:Y:S04]  /*9f030*/  LDL.LU R0, [R1+0x47a8] ;  /* 0x0047a80001007983 */ /* 0x000ee80000300800 */
[----:B------:R4:W-:Y:S04]  /*9f040*/  STL.64 [R1+0x4790], R12 ;  /* 0x0047900c01007387 */ /* 0x0009e80000100a00 */
[----:B-1----:R-:W3:Y:S04]  /*9f050*/  LDL.LU R8, [R1+0x2a0] ;  /* 0x0002a00001087983 */ /* 0x002ee80000300800 */
        /* <DEDUP_REMOVED lines=8> */
[----:B------:R-:W3:Y:S04]  /*9f0e0*/  LDL.LU R22, [R1+0x2c8] ;  /* 0x0002c80001167983 */ /* 0x000ee80000300800 */
[----:B------:R-:W3:Y:S01]  /*9f0f0*/  LDL.LU R23, [R1+0x2cc] ;  /* 0x0002cc0001177983 */ /* 0x000ee20000300800 */
[----:B0-----:R-:W-:Y:S01]  /*9f100*/  MOV R17, R61 ;  /* 0x0000003d00117202 */ /* 0x001fe20000000f00 */
[----:B------:R-:W-:-:S02]  /*9f110*/  IMAD.MOV.U32 R33, RZ, RZ, R38 ;  /* 0x000000ffff217224 */ /* 0x000fc400078e0026 */
[----:B--2---:R-:W-:Y:S02]  /*9f120*/  IMAD.MOV.U32 R16, RZ, RZ, R60 ;  /* 0x000000ffff107224 */ /* 0x004fe400078e003c */
[----:B------:R-:W2:Y:S04]  /*9f130*/  LDL.LU R60, [R1+0x479c] ;  /* 0x00479c00013c7983 */ /* 0x000ea80000300800 */
[----:B------:R-:W2:Y:S04]  /*9f140*/  LDL.LU R61, [R1+0x4798] ;  /* 0x00479800013d7983 */ /* 0x000ea80000300800 */
[----:B----4-:R-:W4:Y:S04]  /*9f150*/  LDL.LU R12, [R1+0x2d0] ;  /* 0x0002d000010c7983 */ /* 0x010f280000300800 */
        /* <DEDUP_REMOVED lines=32> */
[C---:B---3--:R-:W-:Y:S06]  /*9f360*/  HMMA.16816.F32.BF16 R24, R40.reuse, R24, R20 ;  /* 0x000000182818723c */ /* 0x048fec0000041814 */
[C---:B----4-:R-:W-:Y:S01]  /*9f370*/  HMMA.16816.F32.BF16 R16, R40.reuse, R16, R12 ;  /* 0x000000102810723c */ /* 0x050fe2000004180c */
[----:B------:R-:W3:Y:S05]  /*9f380*/  LDL.LU.64 R12, [R1+0x4790] ;  /* 0x00479000010c7983 */ /* 0x000eea0000300a00 */
[----:B--2---:R-:W-:-:S15]  /*9f390*/  HMMA.16816.F32.BF16 R32, R40, R32, R56 ;  /* 0x000000202820723c */ /* 0x004fde0000041838 */
[----:B------:R-:W-:-:S02]  /*9f3a0*/  NOP ;  /* 0x0000000000007918 */ /* 0x000fc40000000000 */
[----:B------:R-:W-:Y:S04]  /*9f3b0*/  STL.64 [R1+0x2d0], R16 ;  /* 0x0002d01001007387 */ /* 0x000fe80000100a00 */
[----:B------:R0:W-:Y:S04]  /*9f3c0*/  STL.64 [R1+0x2d8], R18 ;  /* 0x0002d81201007387 */ /* 0x0001e80000100a00 */
[----:B0-----:R-:W2:Y:S04]  /*9f3d0*/  LDL.LU.64 R18, [R1+0x4788] ;  /* 0x0047880001127983 */ /* 0x001ea80000300a00 */
[----:B------:R-:W2:Y:S04]  /*9f3e0*/  LDL.LU.64 R16, [R1+0x4780] ;  /* 0x0047800001107983 */ /* 0x000ea80000300a00 */
[----:B------:R-:W2:Y:S04]  /*9f3f0*/  LDL.LU.64 R20, [R1+0x4778] ;  /* 0x0047780001147983 */ /* 0x000ea80000300a00 */
        /* <DEDUP_REMOVED lines=19> */
[----:B------:R-:W2:Y:S01]  /*9f530*/  LDL.LU.64 R16, [R1+0x4740] ;  /* 0x0047400001107983 */ /* 0x000ea20000300a00 */
[C---:B----4-:R-:W-:Y:S03]  /*9f540*/  HMMA.16816.F32.BF16 R32, R40.reuse, R32, R56 ;  /* 0x000000202820723c */ /* 0x050fe60000041838 */
        /* <DEDUP_REMOVED lines=32> */
[----:B------:R1:W-:Y:S04]  /*9f750*/  STL.64 [R1+0x248], R38 ;  /* 0x0002482601007387 */ /* 0x0003e80000100a00 */
[----:B0-----:R-:W1:Y:S01]  /*9f760*/  LDL.LU.64 R36, [R1+0x46c0] ;  /* 0x0046c00001247983 */ /* 0x001e620000300a00 */
[C---:B------:R-:W-:Y:S06]  /*9f770*/  HMMA.16816.F32.BF16 R8, R40.reuse, R8, R4 ;  /* 0x000000082808723c */ /* 0x040fec0000041804 */
[C---:B--2---:R-:W-:Y:S06]  /*9f780*/  HMMA.16816.F32.BF16 R16, R40.reuse, R16, R12 ;  /* 0x000000102810723c */ /* 0x044fec000004180c */
[C---:B----4-:R-:W-:Y:S06]  /*9f790*/  HMMA.16816.F32.BF16 R56, R40.reuse, R56, R20 ;  /* 0x000000382838723c */ /* 0x050fec0000041814 */
[----:B-1----:R-:W-:Y:S01]  /*9f7a0*/  HMMA.16816.F32.BF16 R36, R40, R36, R44 ;  /* 0x000000242824723c */ /* 0x002fe2000004182c */
[----:B------:R-:W2:Y:S04]  /*9f7b0*/  LDL.LU.64 R46, [R1+0x46b8] ;  /* 0x0046b800012e7983 */ /* 0x000ea80000300a00 */
[----:B------:R-:W2:-:S15]  /*9f7c0*/  LDL.LU.64 R44, [R1+0x46b0] ;  /* 0x0046b000012c7983 */ /* 0x000e9e0000300a00 */
[----:B------:R-:W-:-:S03]  /*9f7d0*/  NOP ;  /* 0x0000000000007918 */ /* 0x000fc60000000000 */
[----:B------:R0:W-:Y:S04]  /*9f7e0*/  STL.64 [R1+0x230], R36 ;  /* 0x0002302401007387 */ /* 0x0001e80000100a00 */
[----:B------:R1:W-:Y:S04]  /*9f7f0*/  STL.64 [R1+0x238], R38 ;  /* 0x0002382601007387 */ /* 0x0003e80000100a00 */
[----:B0-----:R-:W4:Y:S04]  /*9f800*/  LDL.LU R36, [R1+0x160] ;  /* 0x0001600001247983 */ /* 0x001f280000300800 */
[----:B------:R-:W4:Y:S04]  /*9f810*/  LDL.LU R37, [R1+0x164] ;  /* 0x0001640001257983 */ /* 0x000f280000300800 */
[----:B-1----:R-:W4:Y:S04]  /*9f820*/  LDL.LU R38, [R1+0x168] ;  /* 0x0001680001267983 */ /* 0x002f280000300800 */
[----:B------:R-:W4:Y:S04]  /*9f830*/  LDL.LU R39, [R1+0x16c] ;  /* 0x00016c0001277983 */ /* 0x000f280000300800 */
[----:B------:R-:W2:Y:S04]  /*9f840*/  LDL.LU.64 R6, [R1+0x46a8] ;  /* 0x0046a80001067983 */ /* 0x000ea80000300a00 */
[----:B------:R-:W2:Y:S04]  /*9f850*/  LDL.LU.64 R4, [R1+0x46a0] ;  /* 0x0046a00001047983 */ /* 0x000ea80000300a00 */
[----:B------:R-:W-:Y:S04]  /*9f860*/  STL.64 [R1+0x220], R8 ;  /* 0x0002200801007387 */ /* 0x000fe80000100a00 */
[----:B------:R0:W-:Y:S04]  /*9f870*/  STL.64 [R1+0x228], R10 ;  /* 0x0002280a01007387 */ /* 0x0001e80000100a00 */
[----:B0-----:R-:W2:Y:S04]  /*9f880*/  LDL.LU.64 R10, [R1+0x4698] ;  /* 0x00469800010a7983 */ /* 0x001ea80000300a00 */
[----:B------:R-:W2:Y:S04]  /*9f890*/  LDL.LU.64 R8, [R1+0x4690] ;  /* 0x0046900001087983 */ /* 0x000ea80000300a00 */
[----:B------:R-:W2:Y:S04]  /*9f8a0*/  LDL.LU.64 R14, [R1+0x4688] ;  /* 0x00468800010e7983 */ /* 0x000ea80000300a00 */
[----:B------:R-:W4:Y:S04]  /*9f8b0*/  LDL.LU.64 R12, [R1+0x4680] ;  /* 0x00468000010c7983 */ /* 0x000f280000300a00 */
        /* <DEDUP_REMOVED lines=17> */
[----:B------:R-:W3:Y:S04]  /*9f9d0*/  LDL.LU R56, [R1+0x940] ;  /* 0x0009400001387983 */ /* 0x000ee80000300800 */
[----:B------:R-:W3:Y:S04]  /*9f9e0*/  LDL.LU R57, [R1+0x944] ;  /* 0x0009440001397983 */ /* 0x000ee80000300800 */
[----:B0-----:R-:W3:Y:S04]  /*9f9f0*/  LDL.LU R58, [R1+0x948] ;  /* 0x00094800013a7983 */ /* 0x001ee80000300800 */
[----:B------:R-:W3:Y:S01]  /*9fa00*/  LDL.LU R59, [R1+0x94c] ;  /* 0x00094c00013b7983 */ /* 0x000ee20000300800 */
        /* <DEDUP_REMOVED lines=18> */
[----:B--2---:R0:W-:Y:S04]  /*9fb30*/  STL.64 [R1+0x4530], R34 ;  /* 0x0045302201007387 */ /* 0x0041e80000100a00 */
[----:B------:R-:W2:Y:S04]  /*9fb40*/  LDL.LU R32, [R1+0x190] ;  /* 0x0001900001207983 */ /* 0x000ea80000300800 */
[----:B------:R-:W2:Y:S04]  /*9fb50*/  LDL.LU R33, [R1+0x194] ;  /* 0x0001940001217983 */ /* 0x000ea80000300800 */
        /* <DEDUP_REMOVED lines=8> */
[----:B---3--:R0:W-:Y:S04]  /*9fbe0*/  STL.64 [R1+0x45f0], R30 ;  /* 0x0045f01e01007387 */ /* 0x0081e80000100a00 */
[----:B------:R-:W2:Y:S04]  /*9fbf0*/  LDL.LU R28, [R1+0x1a0] ;  /* 0x0001a000011c7983 */ /* 0x000ea80000300800 */
[----:B------:R-:W2:Y:S04]  /*9fc00*/  LDL.LU R29, [R1+0x1a4] ;  /* 0x0001a400011d7983 */ /* 0x000ea80000300800 */
[----:B0-----:R-:W2:Y:S04]  /*9fc10*/  LDL.LU R30, [R1+0x1a8] ;  /* 0x0001a800011e7983 */ /* 0x001ea80000300800 */
[----:B------:R-:W2:Y:S02]  /*9fc20*/  LDL.LU R31, [R1+0x1ac] ;  /* 0x0001ac00011f7983 */ /* 0x000ea40000300800 */
[----:B--2---:R-:W-:Y:S02]  /*9fc30*/  HMMA.16816.F32.BF16 R28, R40, R24, R28 ;  /* 0x00000018281c723c */ /* 0x004fe4000004181c */
[----:B----4-:R-:W-:-:S15]  /*9fc40*/  STL.64 [R1+0x4528], R26 ;  /* 0x0045281a01007387 */ /* 0x010fde0000100a00 */
[----:B------:R-:W-:-:S06]  /*9fc50*/  NOP ;  /* 0x0000000000007918 */ /* 0x000fcc0000000000 */
[----:B------:R-:W-:Y:S04]  /*9fc60*/  STL.64 [R1+0x1a0], R28 ;  /* 0x0001a01c01007387 */ /* 0x000fe80000100a00 */
[----:B------:R0:W-:Y:S04]  /*9fc70*/  STL.64 [R1+0x1a8], R30 ;  /* 0x0001a81e01007387 */ /* 0x0001e80000100a00 */
[----:B------:R-:W2:Y:S01]  /*9fc80*/  LDL.LU R24, [R1+0x920] ;  /* 0x0009200001187983 */ /* 0x000ea20000300800 */
[C---:B0-----:R-:W-:Y:S06]  /*9fc90*/  HMMA.16816.F32.BF16 R28, R40.reuse, R20, R32 ;  /* 0x00000014281c723c */ /* 0x041fec0000041820 */
[----:B------:R-:W-:-:S15]  /*9fca0*/  HMMA.16816.F32.BF16 R32, R40, R16, R56 ;  /* 0x000000102820723c */ /* 0x000fde0000041838 */
[----:B------:R-:W-:-:S02]  /*9fcb0*/  NOP ;  /* 0x0000000000007918 */ /* 0x000fc40000000000 */
[----:B------:R-:W-:Y:S04]  /*9fcc0*/  STL.64 [R1+0x190], R28 ;  /* 0x0001901c01007387 */ /* 0x000fe80000100a00 */
[----:B------:R0:W-:Y:S04]  /*9fcd0*/  STL.64 [R1+0x198], R30 ;  /* 0x0001981e01007387 */ /* 0x0001e80000100a00 */
[----:B------:R-:W2:Y:S04]  /*9fce0*/  LDL.LU R25, [R1+0x924] ;  /* 0x0009240001197983 */ /* 0x000ea80000300800 */
[----:B------:R-:W2:Y:S04]  /*9fcf0*/  LDL.LU R26, [R1+0x928] ;  /* 0x00092800011a7983 */ /* 0x000ea80000300800 */
[----:B------:R-:W2:Y:S04]  /*9fd00*/  LDL.LU R27, [R1+0x92c] ;  /* 0x00092c00011b7983 */ /* 0x000ea80000300800 */
[----:B0-----:R-:W2:Y:S04]  /*9fd10*/  LDL.64 R30, [R1+0x148] ;  /* 0x00014800011e7983 */ /* 0x001ea80000100a00 */
[----:B------:R0:W-:Y:S04]  /*9fd20*/  STL.64 [R1+0x4538], R22 ;  /* 0x0045381601007387 */ /* 0x0001e80000100a00 */
[----:B------:R-:W3:Y:S04]  /*9fd30*/  LDL.LU R20, [R1+0x150] ;  /* 0x0001500001147983 */ /* 0x000ee80000300800 */
[----:B------:R-:W3:Y:S04]  /*9fd40*/  LDL.LU R21, [R1+0x154] ;  /* 0x0001540001157983 */ /* 0x000ee80000300800 */
[----:B0-----:R-:W3:Y:S01]  /*9fd50*/  LDL.LU R22, [R1+0x158] ;  /* 0x0001580001167983 */ /* 0x001ee20000300800 */
[----:B------:R-:W-:-:S03]  /*9fd60*/  IMAD.MOV.U32 R23, RZ, RZ, R61 ;  /* 0x000000ffff177224 */ /* 0x000fc600078e003d */
[----:B------:R-:W4:Y:S04]  /*9fd70*/  LDL.LU R61, [R1+0x45f8] ;  /* 0x0045f800013d7983 */ /* 0x000f280000300800 */
[----:B------:R0:W-:Y:S04]  /*9fd80*/  STL.64 [R1+0x4540], R18 ;  /* 0x0045401201007387 */ /* 0x0001e80000100a00 */
[----:B------:R-:W2:Y:S04]  /*9fd90*/  LDL.LU R16, [R1+0x930] ;  /* 0x0009300001107983 */ /* 0x000ea80000300800 */
[----:B------:R-:W-:Y:S04]  /*9fda0*/  STL.64 [R1+0x180], R32 ;  /* 0x0001802001007387 */ /* 0x000fe80000100a00 */
[----:B------:R1:W-:Y:S04]  /*9fdb0*/  STL.64 [R1+0x188], R34 ;  /* 0x0001882201007387 */ /* 0x0003e80000100a00 */
[----:B------:R-:W2:Y:S04]  /*9fdc0*/  LDL.LU R17, [R1+0x934] ;  /* 0x0009340001117983 */ /* 0x000ea80000300800 */
[----:B0-----:R-:W2:Y:S04]  /*9fdd0*/  LDL.LU R18, [R1+0x938] ;  /* 0x0009380001127983 */ /* 0x001ea80000300800 */
[----:B------:R-:W2:Y:S01]  /*9fde0*/  LDL.LU R19, [R1+0x93c] ;  /* 0x00093c0001137983 */ /* 0x000ea20000300800 */
[----:B-1----:R-:W-:Y:S03]  /*9fdf0*/  HMMA.16816.F32.BF16 R32, R40, R12, R36 ;  /* 0x0000000c2820723c */ /* 0x002fe60000041824 */
[----:B------:R-:W-:-:S15]  /*9fe00*/  STL.64 [R1+0x4550], R14 ;  /* 0x0045500e01007387 */ /* 0x000fde0000100a00 */
[----:B------:R-:W-:-:S05]  /*9fe10*/  NOP ;  /* 0x0000000000007918 */ /* 0x000fca0000000000 */
[----:B------:R0:W-:Y:S04]  /*9fe20*/  STL.64 [R1+0x170], R32 ;  /* 0x0001702001007387 */ /* 0x0001e80000100a00 */
[----:B------:R1:W-:Y:S04]  /*9fe30*/  STL.64 [R1+0x178], R34 ;  /* 0x0001782201007387 */ /* 0x0003e80000100a00 */
[----:B------:R-:W3:Y:S01]  /*9fe40*/  LDL.64 R58, [R1+0x138] ;  /* 0x00013800013a7983 */ /* 0x000ee20000100a00 */
[----:B0-----:R-:W-:Y:S02]  /*9fe50*/  IMAD.MOV.U32 R33, RZ, RZ, R3 ;  /* 0x000000ffff217224 */ /* 0x001fe400078e0003 */
[----:B-1----:R-:W-:-:S02]  /*9fe60*/  IMAD.MOV.U32 R35, RZ, RZ, R0 ;  /* 0x000000ffff237224 */ /* 0x002fc400078e0000 */
[----:B------:R-:W-:Y:S02]  /*9fe70*/  IMAD.MOV.U32 R32, RZ, RZ, R60 ;  /* 0x000000ffff207224 */ /* 0x000fe400078e003c */
[----:B------:R-:W-:Y:S01]  /*9fe80*/  IMAD.MOV.U32 R34, RZ, RZ, R2 ;  /* 0x000000ffff227224 */ /* 0x000fe200078e0002 */
[----:B----4-:R-:W0:Y:S01]  /*9fe90*/  LDSM.16.MT88.4 R36, [R61+UR4+0x13800] ;  /* 0x013800043d24783b */ /* 0x010e220008004200 */
[----:B--2---:R-:W-:-:S15]  /*9fea0*/  HMMA.16816.F32.BF16 R12, R40, R8, R16 ;  /* 0x00000008280c723c */ /* 0x004fde0000041810 */
[----:B------:R-:W-:-:S09]  /*9feb0*/  NOP ;  /* 0x0000000000007918 */ /* 0x000fd20000000000 */
[----:B------:R-:W-:Y:S01]  /*9fec0*/  IMAD.MOV.U32 R3, RZ, RZ, R13 ;  /* 0x000000ffff037224 */ /* 0x000fe200078e000d */
[----:B0-----:R-:W-:Y:S04]  /*9fed0*/  STL.64 [R1+0x44f0], R38 ;  /* 0x0044f02601007387 */ /* 0x001fe80000100a00 */
[----:B------:R-:W-:Y:S01]  /*9fee0*/  STL.64 [R1+0x44e8], R36 ;  /* 0x0044e82401007387 */ /* 0x000fe20000100a00 */
[----:B------:R-:W-:-:S03]  /*9fef0*/  IMAD.MOV.U32 R9, RZ, RZ, R14 ;  /* 0x000000ffff097224 */ /* 0x000fc600078e000e */
[----:B------:R3:W-:Y:S01]  /*9ff00*/  STL [R1+0x160], R12 ;  /* 0x0001600c01007387 */ /* 0x0007e20000100800 */
[----:B------:R-:W-:Y:S02]  /*9ff10*/  IMAD.MOV.U32 R8, RZ, RZ, R15 ;  /* 0x000000ffff087224 */ /* 0x000fe400078e000f */
[----:B---3--:R-:W-:Y:S03]  /*9ff20*/  HMMA.16816.F32.BF16 R12, R40, R4, R20 ;  /* 0x00000004280c723c */ /* 0x008fe60000041814 */
[----:B------:R-:W-:Y:S04]  /*9ff30*/  STL [R1+0x41c8], R8 ;  /* 0x0041c80801007387 */ /* 0x000fe80000100800 */
[----:B------:R-:W-:Y:S04]  /*9ff40*/  STL [R1+0x41c4], R9 ;  /* 0x0041c40901007387 */ /* 0x000fe80000100800 */
[----:B------:R-:W-:Y:S04]  /*9ff50*/  STL.64 [R1+0x45c8], R10 ;  /* 0x0045c80a01007387 */ /* 0x000fe80000100a00 */
[----:B------:R-:W-:Y:S04]  /*9ff60*/  STL [R1+0x41a8], R3 ;  /* 0x0041a80301007387 */ /* 0x000fe80000100800 */
[----:B------:R0:W-:Y:S02]  /*9ff70*/  STL.64 [R1+0x45e8], R6 ;  /* 0x0045e80601007387 */ /* 0x0001e40000100a00 */
[----:B0-----:R-:W-:Y:S03]  /*9ff80*/  HMMA.16816.F32.BF16 R4, R44, R30, R24 ;  /* 0x0000001e2c04723c */ /* 0x001fe60000041818 */
[----:B------:R-:W-:-:S02]  /*9ff90*/  IMAD.MOV.U32 R0, RZ, RZ, R15 ;  /* 0x000000ffff007224 */ /* 0x000fc400078e000f */
[----:B------:R-:W-:Y:S02]  /*9ffa0*/  IMAD.MOV.U32 R60, RZ, RZ, R14 ;  /* 0x000000ffff3c7224 */ /* 0x000fe400078e000e */
[----:B------:R-:W-:Y:S02]  /*9ffb0*/  IMAD.MOV.U32 R61, RZ, RZ, R13 ;  /* 0x000000ffff3d7224 */ /* 0x000fe400078e000d */
[----:B------:R-:W-:Y:S01]  /*9ffc0*/  IMAD.MOV.U32 R2, RZ, RZ, R12 ;  /* 0x000000ffff027224 */ /* 0x000fe200078e000c */
[----:B------:R-:W-:Y:S04]  /*9ffd0*/  STL [R1+0x41d8], R0 ;  /* 0x0041d80001007387 */ /* 0x000fe80000100800 */
[----:B------:R-:W-:Y:S04]  /*9ffe0*/  STL [R1+0x41d4], R60 ;  /* 0x0041d43c01007387 */ /* 0x000fe80000100800 */
[----:B------:R-:W-:Y:S04]  /*9fff0*/  STL [R1+0x41d0], R61 ;  /* 0x0041d03d01007387 */ /* 0x000fe80000100800 */
[----:B------:R-:W-:Y:S01]  /*a0000*/  STL [R1+0x41cc], R2 ;  /* 0x0041cc0201007387 */ /* 0x000fe20000100800 */
[----:B------:R-:W-:-:S02]  /*a0010*/  IMAD.MOV.U32 R49, RZ, RZ, R30 ;  /* 0x000000ffff317224 */ /* 0x000fc400078e001e */
[----:B------:R-:W-:Y:S01]  /*a0020*/  IMAD.MOV.U32 R48, RZ, RZ, R31 ;  /* 0x000000ffff307224 */ /* 0x000fe200078e001f */
[----:B------:R-:W-:Y:S04]  /*a0030*/  STL.64 [R1+0x1120], R4 ;  /* 0x0011200401007387 */ /* 0x000fe80000100a00 */
[----:B------:R0:W-:Y:S04]  /*a0040*/  STL.64 [R1+0x1128], R6 ;  /* 0x0011280601007387 */ /* 0x0001e80000100a00 */
[----:B------:R-:W2:Y:S04]  /*a0050*/  LDL.LU R28, [R1+0x900] ;  /* 0x00090000011c7983 */ /* 0x000ea80000300800 */
[----:B------:R-:W2:Y:S04]  /*a0060*/  LDL.LU R29, [R1+0x904] ;  /* 0x00090400011d7983 */ /* 0x000ea80000300800 */
[----:B------:R-:W2:Y:S04]  /*a0070*/  LDL.LU R30, [R1+0x908] ;  /* 0x00090800011e7983 */ /* 0x000ea80000300800 */
[----:B------:R-:W2:Y:S04]  /*a0080*/  LDL.LU R31, [R1+0x90c] ;  /* 0x00090c00011f7983 */ /* 0x000ea80000300800 */
[----:B0-----:R-:W2:Y:S01]  /*a0090*/  LDL.64 R6, [R1+0x128] ;  /* 0x0001280001067983 */ /* 0x001ea20000100a00 */
[----:B------:R-:W-:Y:S03]  /*a00a0*/  HMMA.16816.F32.BF16 R8, R44, R58, R32 ;  /* 0x0000003a2c08723c */ /* 0x000fe60000041820 */
[----:B------:R-:W-:Y:S04]  /*a00b0*/  STL.64 [R1+0x4570], R50 ;  /* 0x0045703201007387 */ /* 0x000fe80000100a00 */
[----:B------:R0:W-:-:S15]  /*a00c0*/  STL.64 [R1+0x4568], R48 ;  /* 0x0045683001007387 */ /* 0x0001de0000100a00 */
[----:B------:R-:W-:-:S01]  /*a00d0*/  NOP ;  /* 0x0000000000007918 */ /* 0x000fc20000000000 */
[----:B------:R1:W-:Y:S04]  /*a00e0*/  STL.64 [R1+0x1100], R8 ;  /* 0x0011000801007387 */ /* 0x0003e80000100a00 */
[----:B------:R3:W-:Y:S04]  /*a00f0*/  STL.64 [R1+0x1108], R10 ;  /* 0x0011080a01007387 */ /* 0x0007e80000100a00 */
[----:B0-----:R-:W4:Y:S04]  /*a0100*/  LDL.LU R48, [R1+0x8e0] ;  /* 0x0008e00001307983 */ /* 0x001f280000300800 */
[----:B------:R-:W4:Y:S04]  /*a0110*/  LDL.LU R49, [R1+0x8e4] ;  /* 0x0008e40001317983 */ /* 0x000f280000300800 */
[----:B------:R-:W4:Y:S04]  /*a0120*/  LDL.LU R50, [R1+0x8e8] ;  /* 0x0008e80001327983 */ /* 0x000f280000300800 */
[----:B------:R-:W4:Y:S04]  /*a0130*/  LDL.LU R51, [R1+0x8ec] ;  /* 0x0008ec0001337983 */ /* 0x000f280000300800 */
[----:B------:R-:W4:Y:S04]  /*a0140*/  LDL.64 R42, [R1+0x108] ;  /* 0x00010800012a7983 */ /* 0x000f280000100a00 */
[----:B-1----:R-:W4:Y:S04]  /*a0150*/  LDL.LU R8, [R1+0x8d0] ;  /* 0x0008d00001087983 */ /* 0x002f280000300800 */
[----:B------:R-:W4:Y:S04]  /*a0160*/  LDL.LU R9, [R1+0x8d4] ;  /* 0x0008d40001097983 */ /* 0x000f280000300800 */
[----:B---3--:R-:W4:Y:S04]  /*a0170*/  LDL.LU R10, [R1+0x8d8] ;  /* 0x0008d800010a7983 */ /* 0x008f280000300800 */
[----:B------:R-:W4:Y:S04]  /*a0180*/  LDL.LU R11, [R1+0x8dc] ;  /* 0x0008dc00010b7983 */ /* 0x000f280000300800 */
[----:B------:R-:W4:Y:S04]  /*a0190*/  LDL.64 R38, [R1+0xf8] ;  /* 0x0000f80001267983 */ /* 0x000f280000100a00 */
[----:B------:R-:W3:Y:S04]  /*a01a0*/  LDL.LU R12, [R1+0x8c0] ;  /* 0x0008c000010c7983 */ /* 0x000ee80000300800 */
[----:B------:R-:W3:Y:S04]  /*a01b0*/  LDL.LU R13, [R1+0x8c4] ;  /* 0x0008c400010d7983 */ /* 0x000ee80000300800 */
[----:B------:R-:W3:Y:S04]  /*a01c0*/  LDL.LU R14, [R1+0x8c8] ;  /* 0x0008c800010e7983 */ /* 0x000ee80000300800 */
[----:B------:R-:W3:Y:S04]  /*a01d0*/  LDL.LU R15, [R1+0x8cc] ;  /* 0x0008cc00010f7983 */ /* 0x000ee80000300800 */
[----:B------:R-:W3:Y:S04]  /*a01e0*/  LDL.64 R18, [R1+0xe8] ;  /* 0x0000e80001127983 */ /* 0x000ee80000100a00 */
[----:B------:R-:W3:Y:S04]  /*a01f0*/  LDL.LU R20, [R1+0x8b0] ;  /* 0x0008b00001147983 */ /* 0x000ee80000300800 */
[----:B------:R-:W3:Y:S04]  /*a0200*/  LDL.LU R21, [R1+0x8b4] ;  /* 0x0008b40001157983 */ /* 0x000ee80000300800 */
[----:B------:R-:W3:Y:S04]  /*a0210*/  LDL.LU R22, [R1+0x8b8] ;  /* 0x0008b80001167983 */ /* 0x000ee80000300800 */
[----:B------:R-:W3:Y:S04]  /*a0220*/  LDL.LU R23, [R1+0x8bc] ;  /* 0x0008bc0001177983 */ /* 0x000ee80000300800 */
[----:B------:R-:W3:Y:S04]  /*a0230*/  LDL.64 R26, [R1+0xd8] ;  /* 0x0000d800011a7983 */ /* 0x000ee80000100a00 */
[----:B------:R-:W3:Y:S01]  /*a0240*/  LDL.LU R32, [R1+0x8a0] ;  /* 0x0008a00001207983 */ /* 0x000ee20000300800 */
[----:B------:R-:W-:Y:S01]  /*a0250*/  IMAD.MOV.U32 R53, RZ, RZ, R58 ;  /* 0x000000ffff357224 */ /* 0x000fe200078e003a */
[----:B------:R-:W-:-:S02]  /*a0260*/  MOV R52, R59 ;  /* 0x0000003b00347202 */ /* 0x000fc40000000f00 */
[----:B------:R-:W3:Y:S04]  /*a0270*/  LDL.LU R33, [R1+0x8a4] ;  /* 0x0008a40001217983 */ /* 0x000ee80000300800 */
[----:B------:R-:W3:Y:S04]  /*a0280*/  LDL.LU R34, [R1+0x8a8] ;  /* 0x0008a80001227983 */ /* 0x000ee80000300800 */
[----:B------:R-:W3:Y:S04]  /*a0290*/  LDL.LU R35, [R1+0x8ac] ;  /* 0x0008ac0001237983 */ /* 0x000ee80000300800 */
[----:B------:R-:W3:Y:S04]  /*a02a0*/  LDL.64 R58, [R1+0xc8] ;  /* 0x0000c800013a7983 */ /* 0x000ee80000100a00 */
[----:B------:R0:W-:Y:S04]  /*a02b0*/  STL.64 [R1+0x4580], R54 ;  /* 0x0045803601007387 */ /* 0x0001e80000100a00 */
[----:B------:R-:W-:Y:S04]  /*a02c0*/  STL.64 [R1+0x4578], R52 ;  /* 0x0045783401007387 */ /* 0x000fe80000100a00 */
[----:B0-----:R-:W3:Y:S01]  /*a02d0*/  LDL.64 R54, [R1+0x118] ;  /* 0x0001180001367983 */ /* 0x001ee20000100a00 */
[----:B--2---:R-:W-:-:S15]  /*a02e0*/  HMMA.16816.F32.BF16 R28, R44, R6, R28 ;  /* 0x000000062c1c723c */ /* 0x004fde000004181c */
[----:B------:R-:W-:-:S08]  /*a02f0*/  NOP ;  /* 0x0000000000007918 */ /* 0x000fd00000000000 */
[----:B------:R-:W-:Y:S04]  /*a0300*/  STL.64 [R1+0x10c0], R28 ;  /* 0x0010c01c01007387 */ /* 0x000fe80000100a00 */
[----:B------:R0:W-:Y:S04]  /*a0310*/  STL.64 [R1+0x10c8], R30 ;  /* 0x0010c81e01007387 */ /* 0x0001e80000100a00 */
[----:B0-----:R-:W2:Y:S01]  /*a0320*/  LDL.LU.64 R30, [R1+0x45f0] ;  /* 0x0045f000011e7983 */ /* 0x001ea20000300a00 */
[----:B------:R-:W-:Y:S02]  /*a0330*/  IMAD.MOV.U32 R29, RZ, RZ, R6 ;  /* 0x000000ffff1d7224 */ /* 0x000fe400078e0006 */
[----:B------:R-:W-:-:S02]  /*a0340*/  IMAD.MOV.U32 R28, RZ, RZ, R7 ;  /* 0x000000ffff1c7224 */ /* 0x000fc400078e0007 */
[----:B------:R-:W3:Y:S04]  /*a0350*/  LDL.LU.64 R6, [R1+0x45e8] ;  /* 0x0045e80001067983 */ /* 0x000ee80000300a00 */
[----:B--2---:R-:W-:Y:S04]  /*a0360*/  STL.64 [R1+0x4590], R30 ;  /* 0x0045901e01007387 */ /* 0x004fe80000100a00 */
[----:B------:R0:W-:Y:S04]  /*a0370*/  STL.64 [R1+0x4588], R28 ;  /* 0x0045881c01007387 */ /* 0x0001e80000100a00 */
[----:B0-----:R-:W2:Y:S04]  /*a0380*/  LDL.LU R28, [R1+0x8f0] ;  /* 0x0008f000011c7983 */ /* 0x001ea80000300800 */
[----:B------:R-:W2:Y:S04]  /*a0390*/  LDL.LU R29, [R1+0x8f4] ;  /* 0x0008f400011d7983 */ /* 0x000ea80000300800 */
[----:B------:R-:W2:Y:S04]  /*a03a0*/  LDL.LU R30, [R1+0x8f8] ;  /* 0x0008f800011e7983 */ /* 0x000ea80000300800 */
[----:B------:R-:W2:Y:S01]  /*a03b0*/  LDL.LU R31, [R1+0x8fc] ;  /* 0x0008fc00011f7983 */ /* 0x000ea20000300800 */
[----:B----4-:R-:W-:Y:S01]  /*a03c0*/  HMMA.16816.F32.BF16 R8, R44, R38, R8 ;  /* 0x000000262c08723c */ /* 0x010fe20000041808 */
[----:B---3--:R-:W-:-:S02]  /*a03d0*/  IMAD.MOV.U32 R3, RZ, RZ, R55 ;  /* 0x000000ffff037224 */ /* 0x008fc400078e0037 */
[----:B------:R-:W-:Y:S02]  /*a03e0*/  IMAD.MOV.U32 R4, RZ, RZ, R54 ;  /* 0x000000ffff047224 */ /* 0x000fe400078e0036 */
[----:B------:R-:W-:Y:S02]  /*a03f0*/  IMAD.MOV.U32 R5, RZ, RZ, R43 ;  /* 0x000000ffff057224 */ /* 0x000fe400078e002b */
[----:B------:R-:W-:Y:S02]  /*a0400*/  IMAD.MOV.U32 R60, RZ, RZ, R42 ;  /* 0x000000ffff3c7224 */ /* 0x000fe400078e002a */
[----:B------:R-:W-:Y:S01]  /*a0410*/  IMAD.MOV.U32 R61, RZ, RZ, R39 ;  /* 0x000000ffff3d7224 */ /* 0x000fe200078e0027 */
[----:B--2---:R-:W-:-:S15]  /*a0420*/  HMMA.16816.F32.BF16 R28, R44, R54, R28 ;  /* 0x000000362c1c723c */ /* 0x004fde000004181c */
[----:B------:R-:W-:-:S08]  /*a0430*/  NOP ;  /* 0x0000000000007918 */ /* 0x000fd00000000000 */
[----:B------:R-:W-:Y:S04]  /*a0440*/  STL.64 [R1+0x1080], R28 ;  /* 0x0010801c01007387 */ /* 0x000fe80000100a00 */
[----:B------:R0:W-:Y:S02]  /*a0450*/  STL.64 [R1+0x1088], R30 ;  /* 0x0010881e01007387 */ /* 0x0001e40000100a00 */
[----:B0-----:R-:W-:Y:S02]  /*a0460*/  HMMA.16816.F32.BF16 R28, R44, R42, R48 ;  /* 0x0000002a2c1c723c */ /* 0x001fe40000041830 */
[----:B------:R-:W-:Y:S04]  /*a0470*/  STL [R1+0x4474], R3 ;  /* 0x0044740301007387 */ /* 0x000fe80000100800 */
[----:B------:R-:W-:-:S15]  /*a0480*/  STL [R1+0x4470], R4 ;  /* 0x0044700401007387 */ /* 0x000fde0000100800 */
        /* <DEDUP_REMOVED lines=17> */
[----:B------:R-:W-:Y:S02]  /*a05a0*/  IMAD.MOV.U32 R5, RZ, RZ, R27 ;  /* 0x000000ffff057224 */ /* 0x000fe400078e001b */
[----:B------:R-:W-:Y:S01]  /*a05b0*/  IMAD.MOV.U32 R4, RZ, RZ, R26 ;  /* 0x000000ffff047224 */ /* 0x000fe200078e001a */
[----:B------:R-:W-:Y:S04]  /*a05c0*/  STL [R1+0x448c], R3 ;  /* 0x00448c0301007387 */ /* 0x000fe80000100800 */
[----:B------:R-:W-:Y:S10]  /*a05d0*/  STL [R1+0x4488], R60 ;  /* 0x0044883c01007387 */ /* 0x000ff40000100800 */
[----:B------:R-:W-:Y:S04]  /*a05e0*/  STL.64 [R1+0xf90], R8 ;  /* 0x000f900801007387 */ /* 0x000fe80000100a00 */
[----:B------:R-:W-:Y:S04]  /*a05f0*/  STL.64 [R1+0xf98], R10 ;  /* 0x000f980a01007387 */ /* 0x000fe80000100a00 */
[----:B------:R-:W-:Y:S04]  /*a0600*/  STL [R1+0x4494], R5 ;  /* 0x0044940501007387 */ /* 0x000fe80000100800 */
[----:B------:R-:W-:Y:S04]  /*a0610*/  STL [R1+0x4490], R4 ;  /* 0x0044900401007387 */ /* 0x000fe80000100800 */
[----:B------:R0:W-:Y:S02]  /*a0620*/  STL.64 [R1+0x45e0], R6 ;  /* 0x0045e00601007387 */ /* 0x0001e40000100a00 */
[----:B0-----:R-:W-:-:S15]  /*a0630*/  HMMA.16816.F32.BF16 R4, R44, R58, R32 ;  /* 0x0000003a2c04723c */ /* 0x001fde0000041820 */
[----:B------:R-:W-:-:S08]  /*a0640*/  NOP ;  /* 0x0000000000007918 */ /* 0x000fd00000000000 */
[----:B------:R0:W-:Y:S04]  /*a0650*/  STL.64 [R1+0xf50], R4 ;  /* 0x000f500401007387 */ /* 0x0001e80000100a00 */
[----:B------:R1:W-:Y:S04]  /*a0660*/  STL.64 [R1+0xf58], R6 ;  /* 0x000f580601007387 */ /* 0x0003e80000100a00 */
[----:B------:R-:W2:Y:S04]  /*a0670*/  LDL.LU R8, [R1+0x880] ;  /* 0x0008800001087983 */ /* 0x000ea80000300800 */
[----:B------:R-:W2:Y:S04]  /*a0680*/  LDL.LU R9, [R1+0x884] ;  /* 0x0008840001097983 */ /* 0x000ea80000300800 */
[----:B------:R-:W3:Y:S04]  /*a0690*/  LDL.LU R10, [R1+0x888] ;  /* 0x00088800010a7983 */ /* 0x000ee80000300800 */
[----:B------:R-:W3:Y:S04]  /*a06a0*/  LDL.LU R11, [R1+0x88c] ;  /* 0x00088c00010b7983 */ /* 0x000ee80000300800 */
[----:B0-----:R-:W4:Y:S04]  /*a06b0*/  LDL.LU R4, [R1+0x890] ;  /* 0x0008900001047983 */ /* 0x001f280000300800 */
[----:B------:R-:W4:Y:S04]  /*a06c0*/  LDL.LU R5, [R1+0x894] ;  /* 0x0008940001057983 */ /* 0x000f280000300800 */
[----:B-1----:R-:W4:Y:S04]  /*a06d0*/  LDL.LU R6, [R1+0x898] ;  /* 0x0008980001067983 */ /* 0x002f280000300800 */
[----:B------:R-:W4:Y:S04]  /*a06e0*/  LDL.LU R7, [R1+0x89c] ;  /* 0x00089c0001077983 */ /* 0x000f280000300800 */
[----:B---3--:R0:W-:Y:S04]  /*a06f0*/  STL.64 [R1+0x45d8], R10 ;  /* 0x0045d80a01007387 */ /* 0x0081e80000100a00 */
[----:B--2---:R-:W-:Y:S04]  /*a0700*/  STL.64 [R1+0x45d0], R8 ;  /* 0x0045d00801007387 */ /* 0x004fe80000100a00 */
[----:B------:R-:W2:Y:S04]  /*a0710*/  LDL.64 R30, [R1+0xa8] ;  /* 0x0000a800011e7983 */ /* 0x000ea80000100a00 */
[----:B0-----:R-:W4:Y:S04]  /*a0720*/  LDL.64 R10, [R1+0xb8] ;  /* 0x0000b800010a7983 */ /* 0x001f280000100a00 */
        /* <DEDUP_REMOVED lines=19> */
[----:B------:R-:W3:Y:S01]  /*a0860*/  LDL.64 R26, [R1+0x68] ;  /* 0x00006800011a7983 */ /* 0x000ee20000100a00 */
[----:B------:R-:W-:-:S03]  /*a0870*/  IMAD.MOV.U32 R61, RZ, RZ, R59 ;  /* 0x000000ffff3d7224 */ /* 0x000fc600078e003b */
[----:B------:R-:W3:Y:S01]  /*a0880*/  LDL.LU R32, [R1+0x830] ;  /* 0x0008300001207983 */ /* 0x000ee20000300800 */
[----:B------:R-:W-:-:S03]  /*a0890*/  IMAD.MOV.U32 R60, RZ, RZ, R58 ;  /* 0x000000ffff3c7224 */ /* 0x000fc600078e003a */
[----:B------:R-:W3:Y:S04]  /*a08a0*/  LDL.LU R33, [R1+0x834] ;  /* 0x0008340001217983 */ /* 0x000ee80000300800 */
[----:B------:R-:W3:Y:S04]  /*a08b0*/  LDL.LU R34, [R1+0x838] ;  /* 0x0008380001227983 */ /* 0x000ee80000300800 */
[----:B------:R-:W3:Y:S04]  /*a08c0*/  LDL.LU R35, [R1+0x83c] ;  /* 0x00083c0001237983 */ /* 0x000ee80000300800 */
[----:B------:R-:W3:Y:S04]  /*a08d0*/  LDL.64 R58, [R1+0x58] ;  /* 0x00005800013a7983 */ /* 0x000ee80000100a00 */
[----:B------:R-:W-:Y:S04]  /*a08e0*/  STL [R1+0x449c], R61 ;  /* 0x00449c3d01007387 */ /* 0x000fe80000100800 */
[----:B------:R-:W-:Y:S01]  /*a08f0*/  STL [R1+0x4498], R60 ;  /* 0x0044983c01007387 */ /* 0x000fe20000100800 */
[----:B----4-:R-:W-:Y:S06]  /*a0900*/  HMMA.16816.F32.BF16 R4, R44, R10, R4 ;  /* 0x0000000a2c04723c */ /* 0x010fec0000041804 */
[----:B------:R-:W-:-:S15]  /*a0910*/  IMAD.MOV.U32 R3, RZ, RZ, R11 ;  /* 0x000000ffff037224 */ /* 0x000fde00078e000b */
[----:B------:R-:W-:-:S02]  /*a0920*/  NOP ;  /* 0x0000000000007918 */ /* 0x000fc40000000000 */
[----:B------:R0:W-:Y:S04]  /*a0930*/  STL.64 [R1+0xf10], R4 ;  /* 0x000f100401007387 */ /* 0x0001e80000100a00 */
[----:B------:R1:W-:Y:S01]  /*a0940*/  STL.64 [R1+0xf18], R6 ;  /* 0x000f180601007387 */ /* 0x0003e20000100a00 */
[----:B0-----:R-:W-:-:S03]  /*a0950*/  IMAD.MOV.U32 R4, RZ, RZ, R10 ;  /* 0x000000ffff047224 */ /* 0x001fc600078e000a */
[----:B-1----:R-:W4:Y:S04]  /*a0960*/  LDL.LU.64 R6, [R1+0x45e0] ;  /* 0x0045e00001067983 */ /* 0x002f280000300a00 */
[----:B------:R-:W3:Y:S04]  /*a0970*/  LDL.LU.64 R10, [R1+0x45d8] ;  /* 0x0045d800010a7983 */ /* 0x000ee80000300a00 */
[----:B------:R-:W3:Y:S04]  /*a0980*/  LDL.LU.64 R8, [R1+0x45d0] ;  /* 0x0045d00001087983 */ /* 0x000ee80000300a00 */
[----:B------:R-:W-:Y:S04]  /*a0990*/  STL [R1+0x44a4], R3 ;  /* 0x0044a40301007387 */ /* 0x000fe80000100800 */
[----:B------:R-:W-:Y:S01]  /*a09a0*/  STL [R1+0x44a0], R4 ;  /* 0x0044a00401007387 */ /* 0x000fe20000100800 */
[----:B--2---:R-:W-:Y:S01]  /*a09b0*/  IMAD.MOV.U32 R60, RZ, RZ, R30 ;  /* 0x000000ffff3c7224 */ /* 0x004fe200078e001e */
[----:B------:R-:W-:Y:S01]  /*a09c0*/  MOV R5, R31 ;  /* 0x0000001f00057202 */ /* 0x000fe20000000f00 */
[----:B---3--:R-:W-:-:S15]  /*a09d0*/  HMMA.16816.F32.BF16 R8, R44, R30, R8 ;  /* 0x0000001e2c08723c */ /* 0x008fde0000041808 */
[----:B------:R-:W-:-:S08]  /*a09e0*/  NOP ;  /* 0x0000000000007918 */ /* 0x000fd00000000000 */
[----:B------:R-:W-:Y:S04]  /*a09f0*/  STL.64 [R1+0xee0], R8 ;  /* 0x000ee00801007387 */ /* 0x000fe80000100a00 */
[----:B------:R0:W-:Y:S04]  /*a0a00*/  STL.64 [R1+0xee8], R10 ;  /* 0x000ee80a01007387 */ /* 0x0001e80000100a00 */
[----:B0-----:R-:W2:Y:S01]  /*a0a10*/  LDL.LU.64 R10, [R1+0x45c8] ;  /* 0x0045c800010a7983 */ /* 0x001ea20000300a00 */
[C---:B------:R-:W-:Y:S03]  /*a0a20*/  HMMA.16816.F32.BF16 R28, R44.reuse, R50, R52 ;  /* 0x000000322c1c723c */ /* 0x040fe60000041834 */
[----:B------:R-:W-:Y:S04]  /*a0a30*/  STL [R1+0x44ac], R5 ;  /* 0x0044ac0501007387 */ /* 0x000fe80000100800 */
[----:B------:R-:W-:Y:S01]  /*a0a40*/  STL [R1+0x44a8], R60 ;  /* 0x0044a83c01007387 */ /* 0x000fe20000100800 */
[----:B------:R-:W-:Y:S01]  /*a0a50*/  HMMA.16816.F32.BF16 R12, R44, R18, R12 ;  /* 0x000000122c0c723c */ /* 0x000fe2000004180c */
[----:B------:R-:W-:-:S14]  /*a0a60*/  IMAD.MOV.U32 R61, RZ, RZ, R51 ;  /* 0x000000ffff3d7224 */ /* 0x000fdc00078e0033 */
[----:B------:R-:W-:Y:S04]  /*a0a70*/  STL.64 [R1+0xea0], R28 ;  /* 0x000ea01c01007387 */ /* 0x000fe80000100a00 */
[----:B------:R0:W-:Y:S02]  /*a0a80*/  STL.64 [R1+0xea8], R30 ;  /* 0x000ea81e01007387 */ /* 0x0001e40000100a00 */
[----:B0-----:R-:W-:Y:S01]  /*a0a90*/  HMMA.16816.F32.BF16 R28, R44, R38, R40 ;  /* 0x000000262c1c723c */ /* 0x001fe20000041828 */
[----:B------:R-:W-:-:S05]  /*a0aa0*/  IMAD.MOV.U32 R4, RZ, RZ, R50 ;  /* 0x000000ffff047224 */ /* 0x000fca00078e0032 */
[----:B------:R-:W-:Y:S01]  /*a0ab0*/  IMAD.MOV.U32 R3, RZ, RZ, R39 ;  /* 0x000000ffff037224 */ /* 0x000fe200078e0027 */
[----:B------:R-:W-:Y:S01]  /*a0ac0*/  STL [R1+0x44b4], R61 ;  /* 0x0044b43d01007387 */ /* 0x000fe20000100800 */
[----:B------:R-:W-:-:S03]  /*a0ad0*/  IMAD.MOV.U32 R60, RZ, RZ, R38 ;  /* 0x000000ffff3c7224 */ /* 0x000fc600078e0026 */
[----:B------:R0:W-:Y:S01]  /*a0ae0*/  STL [R1+0x44b0], R4 ;  /* 0x0044b00401007387 */ /* 0x0001e20000100800 */
[----:B------:R-:W-:Y:S02]  /*a0af0*/  IMAD.MOV.U32 R8, RZ, RZ, R19 ;  /* 0x000000ffff087224 */ /* 0x000fe400078e0013 */
[----:B------:R-:W-:-:S09]  /*a0b00*/  IMAD.MOV.U32 R9, RZ, RZ, R18 ;  /* 0x000000ffff097224 */ /* 0x000fd200078e0012 */
[----:B------:R-:W-:Y:S04]  /*a0b10*/  STL.64 [R1+0xe60], R28 ;  /* 0x000e601c01007387 */ /* 0x000fe80000100a00 */
[----:B------:R-:W-:Y:S04]  /*a0b20*/  STL.64 [R1+0xe68], R30 ;  /* 0x000e681e01007387 */ /* 0x000fe80000100a00 */
[----:B------:R-:W-:Y:S04]  /*a0b30*/  STL [R1+0x44bc], R3 ;  /* 0x0044bc0301007387 */ /* 0x000fe80000100800 */
[----:B------:R-:W-:Y:S04]  /*a0b40*/  STL [R1+0x44b8], R60 ;  /* 0x0044b83c01007387 */ /* 0x000fe80000100800 */
[----:B------:R-:W-:Y:S04]  /*a0b50*/  STL.64 [R1+0xe30], R12 ;  /* 0x000e300c01007387 */ /* 0x000fe80000100a00 */
[----:B------:R-:W-:Y:S04]  /*a0b60*/  STL.64 [R1+0xe38], R14 ;  /* 0x000e380e01007387 */ /* 0x000fe80000100a00 */
[----:B------:R-:W-:Y:S04]  /*a0b70*/  STL [R1+0x44c4], R8 ;  /* 0x0044c40801007387 */ /* 0x000fe80000100800 */
[----:B------:R-:W-:Y:S01]  /*a0b80*/  STL [R1+0x44c0], R9 ;  /* 0x0044c00901007387 */ /* 0x000fe20000100800 */
[----:B------:R-:W-:-:S02]  /*a0b90*/  IMAD.MOV.U32 R5, RZ, RZ, R27 ;  /* 0x000000ffff057224 */ /* 0x000fc400078e001b */
[----:B0-----:R-:W-:Y:S01]  /*a0ba0*/  IMAD.MOV.U32 R4, RZ, RZ, R26 ;  /* 0x000000ffff047224 */ /* 0x001fe200078e001a */
[----:B--2---:R0:W-:Y:S02]  /*a0bb0*/  STL.64 [R1+0x45c0], R10 ;  /* 0x0045c00a01007387 */ /* 0x0041e40000100a00 */
[----:B0-----:R-:W-:-:S15]  /*a0bc0*/  HMMA.16816.F32.BF16 R8, R44, R26, R20 ;  /* 0x0000001a2c08723c */ /* 0x001fde0000041814 */
[----:B------:R-:W-:-:S08]  /*a0bd0*/  NOP ;  /* 0x0000000000007918 */ /* 0x000fd00000000000 */
[----:B------:R-:W-:Y:S04]  /*a0be0*/  STL.64 [R1+0xdf0], R8 ;  /* 0x000df00801007387 */ /* 0x000fe80000100a00 */
[----:B------:R-:W-:Y:S04]  /*a0bf0*/  STL.64 [R1+0xdf8], R10 ;  /* 0x000df80a01007387 */ /* 0x000fe80000100a00 */
[----:B------:R-:W-:Y:S04]  /*a0c00*/  STL [R1+0x44cc], R5 ;  /* 0x0044cc0501007387 */ /* 0x000fe80000100800 */
[----:B------:R-:W-:Y:S04]  /*a0c10*/  STL [R1+0x44c8], R4 ;  /* 0x0044c80401007387 */ /* 0x000fe80000100800 */
[----:B----4-:R0:W-:Y:S02]  /*a0c20*/  STL.64 [R1+0x4598], R6 ;  /* 0x0045980601007387 */ /* 0x0101e40000100a00 */
[----:B0-----:R-:W-:-:S15]  /*a0c30*/  HMMA.16816.F32.BF16 R4, R44, R58, R32 ;  /* 0x0000003a2c04723c */ /* 0x001fde0000041820 */
[----:B------:R-:W-:-:S08]  /*a0c40*/  NOP ;  /* 0x0000000000007918 */ /* 0x000fd00000000000 */
[----:B------:R-:W-:Y:S04]  /*a0c50*/  STL.64 [R1+0xdb0], R4 ;  /* 0x000db00401007387 */ /* 0x000fe80000100a00 */
[----:B------:R-:W-:Y:S04]  /*a0c60*/  STL.64 [R1+0xdb8], R6 ;  /* 0x000db80601007387 */ /* 0x000fe80000100a00 */
[----:B------:R-:W2:Y:S04]  /*a0c70*/  LDL.LU R40, [R1+0x780] ;  /* 0x0007800001287983 */ /* 0x000ea80000300800 */
[----:B------:R-:W2:Y:S04]  /*a0c80*/  LDL.LU R41, [R1+0x784] ;  /* 0x0007840001297983 */ /* 0x000ea80000300800 */
[----:B------:R-:W3:Y:S04]  /*a0c90*/  LDL.LU R42, [R1+0x788] ;  /* 0x00078800012a7983 */ /* 0x000ee80000300800 */
[----:B------:R-:W3:Y:S04]  /*a0ca0*/  LDL.LU R43, [R1+0x78c] ;  /* 0x00078c00012b7983 */ /* 0x000ee80000300800 */
[----:B---3--:R-:W-:Y:S04]  /*a0cb0*/  STL.64 [R1+0x45a8], R42 ;  /* 0x0045a82a01007387 */ /* 0x008fe80000100a00 */
[----:B--2---:R-:W-:Y:S04]  /*a0cc0*/  STL.64 [R1+0x45a0], R40 ;  /* 0x0045a02801007387 */ /* 0x004fe80000100a00 */
        /* <DEDUP_REMOVED lines=14> */
[----:B------:R-:W3:Y:S04]  /*a0db0*/  LDL.64 R38, [R1+0x48] ;  /* 0x0000480001267983 */ /* 0x000ee80000100a00 */
[----:B0-----:R-:W4:Y:S04]  /*a0dc0*/  LDL.LU R24, [R1+0x810] ;  /* 0x0008100001187983 */ /* 0x001f280000300800 */
[----:B------:R-:W4:Y:S04]  /*a0dd0*/  LDL.LU R25, [R1+0x814] ;  /* 0x0008140001197983 */ /* 0x000f280000300800 */
[----:B------:R-:W4:Y:S04]  /*a0de0*/  LDL.LU R26, [R1+0x818] ;  /* 0x00081800011a7983 */ /* 0x000f280000300800 */
[----:B------:R-:W4:Y:S04]  /*a0df0*/  LDL.LU R27, [R1+0x81c] ;  /* 0x00081c00011b7983 */ /* 0x000f280000300800 */
[----:B------:R-:W4:Y:S04]  /*a0e00*/  LDL.64 R42, [R1+0x38] ;  /* 0x00003800012a7983 */ /* 0x000f280000100a00 */
[----:B------:R-:W2:Y:S04]  /*a0e10*/  LDL.LU R4, [R1+0x800] ;  /* 0x0008000001047983 */ /* 0x000ea80000300800 */
[----:B------:R-:W2:Y:S04]  /*a0e20*/  LDL.LU R5, [R1+0x804] ;  /* 0x0008040001057983 */ /* 0x000ea80000300800 */
[----:B------:R-:W2:Y:S04]  /*a0e30*/  LDL.LU R6, [R1+0x808] ;  /* 0x0008080001067983 */ /* 0x000ea80000300800 */
[----:B------:R-:W2:Y:S04]  /*a0e40*/  LDL.LU R7, [R1+0x80c] ;  /* 0x00080c0001077983 */ /* 0x000ea80000300800 */
[----:B------:R-:W2:Y:S04]  /*a0e50*/  LDL.64 R30, [R1+0x28] ;  /* 0x00002800011e7983 */ /* 0x000ea80000100a00 */
[----:B------:R-:W2:Y:S04]  /*a0e60*/  LDL.64 R50, [R1+0x18] ;  /* 0x0000180001327983 */ /* 0x000ea80000100a00 */
        /* <DEDUP_REMOVED lines=20> */
[----:B------:R-:W-:Y:S01]  /*a0fb0*/  STL [R1+0x44d0], R60 ;  /* 0x0044d03c01007387 */ /* 0x000fe20000100800 */
[C---:B---3--:R-:W-:Y:S06]  /*a0fc0*/  HMMA.16816.F32.BF16 R8, R44.reuse, R38, R8 ;  /* 0x000000262c08723c */ /* 0x048fec0000041808 */
[C---:B----4-:R-:W-:Y:S06]  /*a0fd0*/  HMMA.16816.F32.BF16 R24, R44.reuse, R42, R24 ;  /* 0x0000002a2c18723c */ /* 0x050fec0000041818 */
[C---:B--2---:R-:W-:Y:S06]  /*a0fe0*/  HMMA.16816.F32.BF16 R4, R44.reuse, R30, R4 ;  /* 0x0000001e2c04723c */ /* 0x044fec0000041804 */
[----:B------:R-:W-:Y:S01]  /*a0ff0*/  HMMA.16816.F32.BF16 R52, R44, R50, R52 ;  /* 0x000000322c34723c */ /* 0x000fe20000041834 */
[----:B------:R-:W-:-:S02]  /*a1000*/  IMAD.MOV.U32 R3, RZ, RZ, R39 ;  /* 0x000000ffff037224 */ /* 0x000fc400078e0027 */
[----:B------:R-:W-:Y:S02]  /*a1010*/  IMAD.MOV.U32 R2, RZ, RZ, R42 ;  /* 0x000000ffff027224 */ /* 0x000fe400078e002a */
[----:B------:R-:W-:Y:S01]  /*a1020*/  IMAD.MOV.U32 R0, RZ, RZ, R43 ;  /* 0x000000ffff007224 */ /* 0x000fe200078e002b */
[----:B------:R0:W-:Y:S04]  /*a1030*/  STL.64 [R1+0xd80], R8 ;  /* 0x000d800801007387 */ /* 0x0001e80000100a00 */
[----:B------:R1:W-:Y:S01]  /*a1040*/  STL.64 [R1+0xd88], R10 ;  /* 0x000d880a01007387 */ /* 0x0003e20000100a00 */
[----:B0-----:R-:W-:-:S03]  /*a1050*/  IMAD.MOV.U32 R9, RZ, RZ, R38 ;  /* 0x000000ffff097224 */ /* 0x001fc600078e0026 */
[----:B-1----:R-:W2:Y:S04]  /*a1060*/  LDL.LU.64 R10, [R1+0x45c0] ;  /* 0x0045c000010a7983 */ /* 0x002ea80000300a00 */
[----:B------:R-:W3:Y:S04]  /*a1070*/  LDL.LU R36, [R1+0x770] ;  /* 0x0007700001247983 */ /* 0x000ee80000300800 */
[----:B------:R-:W3:Y:S04]  /*a1080*/  LDL.LU R37, [R1+0x774] ;  /* 0x0007740001257983 */ /* 0x000ee80000300800 */
[----:B------:R-:W3:Y:S04]  /*a1090*/  LDL.LU R38, [R1+0x778] ;  /* 0x0007780001267983 */ /* 0x000ee80000300800 */
[----:B------:R-:W3:Y:S04]  /*a10a0*/  LDL.LU R39, [R1+0x77c] ;  /* 0x00077c0001277983 */ /* 0x000ee80000300800 */
[----:B------:R-:W-:Y:S04]  /*a10b0*/  STL [R1+0x44d8], R9 ;  /* 0x0044d80901007387 */ /* 0x000fe80000100800 */
[----:B------:R-:W-:Y:S04]  /*a10c0*/  STL.64 [R1+0xd40], R24 ;  /* 0x000d401801007387 */ /* 0x000fe80000100a00 */
[----:B------:R0:W-:Y:S01]  /*a10d0*/  STL.64 [R1+0xd48], R26 ;  /* 0x000d481a01007387 */ /* 0x0001e20000100a00 */
[----:B------:R-:W-:-:S03]  /*a10e0*/  IMAD.MOV.U32 R8, RZ, RZ, R31 ;  /* 0x000000ffff087224 */ /* 0x000fc600078e001f */
[----:B0-----:R-:W4:Y:S04]  /*a10f0*/  LDL.LU.64 R26, [R1+0x45b8] ;  /* 0x0045b800011a7983 */ /* 0x001f280000300a00 */
[----:B------:R-:W4:Y:S04]  /*a1100*/  LDL.LU.64 R24, [R1+0x45b0] ;  /* 0x0045b00001187983 */ /* 0x000f280000300a00 */
[----:B------:R-:W2:Y:S04]  /*a1110*/  LDL.LU.64 R42, [R1+0x45a8] ;  /* 0x0045a800012a7983 */ /* 0x000ea80000300a00 */
[----:B------:R-:W2:Y:S04]  /*a1120*/  LDL.LU.64 R40, [R1+0x45a0] ;  /* 0x0045a00001287983 */ /* 0x000ea80000300a00 */
[----:B------:R0:W-:Y:S04]  /*a1130*/  STL.64 [R1+0xd00], R4 ;  /* 0x000d000401007387 */ /* 0x0001e80000100a00 */
[----:B------:R1:W-:Y:S01]  /*a1140*/  STL.64 [R1+0xd08], R6 ;  /* 0x000d080601007387 */ /* 0x0003e20000100a00 */
[----:B------:R-:W-:-:S02]  /*a1150*/  IMAD.MOV.U32 R60, RZ, RZ, R50 ;  /* 0x000000ffff3c7224 */ /* 0x000fc400078e0032 */
[----:B0-----:R-:W-:Y:S01]  /*a1160*/  IMAD.MOV.U32 R4, RZ, RZ, R30 ;  /* 0x000000ffff047224 */ /* 0x001fe200078e001e */
[----:B-1----:R-:W3:Y:S04]  /*a1170*/  LDL.LU.64 R6, [R1+0x4598] ;  /* 0x0045980001067983 */ /* 0x002ee80000300a00 */
[----:B------:R-:W4:Y:S04]  /*a1180*/  LDL.LU.64 R30, [R1+0x4590] ;  /* 0x00459000011e7983 */ /* 0x000f280000300a00 */
[----:B------:R-:W2:Y:S04]  /*a1190*/  LDL.LU.64 R28, [R1+0x4588] ;  /* 0x00458800011c7983 */ /* 0x000ea80000300a00 */
[----:B------:R-:W-:Y:S04]  /*a11a0*/  STL.64 [R1+0xcd0], R52 ;  /* 0x000cd03401007387 */ /* 0x000fe80000100a00 */
[----:B------:R0:W-:Y:S01]  /*a11b0*/  STL.64 [R1+0xcd8], R54 ;  /* 0x000cd83601007387 */ /* 0x0001e20000100a00 */
[----:B------:R-:W-:-:S03]  /*a11c0*/  MOV R5, R51 ;  /* 0x0000003300057202 */ /* 0x000fc60000000f00 */
[----:B0-----:R-:W4:Y:S04]  /*a11d0*/  LDL.LU.64 R54, [R1+0x4580] ;  /* 0x0045800001367983 */ /* 0x001f280000300a00 */
[----:B------:R-:W2:Y:S04]  /*a11e0*/  LDL.LU.64 R52, [R1+0x4578] ;  /* 0x0045780001347983 */ /* 0x000ea80000300a00 */
[----:B------:R-:W2:Y:S01]  /*a11f0*/  LDL.LU.64 R50, [R1+0x4570] ;  /* 0x0045700001327983 */ /* 0x000ea20000300a00 */
[----:B------:R-:W-:Y:S03]  /*a1200*/  HMMA.16816.F32.BF16 R12, R44, R58, R12 ;  /* 0x0000003a2c0c723c */ /* 0x000fe6000004180c */
[----:B------:R-:W2:Y:S03]  /*a1210*/  LDL.LU.64 R48, [R1+0x4568] ;  /* 0x0045680001307983 */ /* 0x000ea60000300a00 */
[----:B------:R-:W-:-:S02]  /*a1220*/  IMAD.MOV.U32 R9, RZ, RZ, R58 ;  /* 0x000000ffff097224 */ /* 0x000fc400078e003a */
[----:B------:R-:W-:Y:S01]  /*a1230*/  IMAD.MOV.U32 R61, RZ, RZ, R59 ;  /* 0x000000ffff3d7224 */ /* 0x000fe200078e003b */
[----:B---3--:R4:W-:Y:S04]  /*a1240*/  STL.64 [R1+0x4508], R6 ;  /* 0x0045080601007387 */ /* 0x0089e80000100a00 */
[----:B------:R2:W-:Y:S01]  /*a1250*/  STL.64 [R1+0x4500], R4 ;  /* 0x0045000401007387 */ /* 0x0005e20000100a00 */
[----:B----4-:R-:W-:Y:S02]  /*a1260*/  IMAD.MOV.U32 R6, RZ, RZ, R54 ;  /* 0x000000ffff067224 */ /* 0x010fe400078e0036 */
[----:B--2---:R-:W-:Y:S02]  /*a1270*/  IMAD.MOV.U32 R4, RZ, RZ, R50 ;  /* 0x000000ffff047224 */ /* 0x004fe400078e0032 */
[----:B------:R-:W-:Y:S01]  /*a1280*/  IMAD.MOV.U32 R5, RZ, RZ, R51 ;  /* 0x000000ffff057224 */ /* 0x000fe200078e0033 */
[----:B------:R-:W2:Y:S04]  /*a1290*/  LDL.LU R50, [R1+0x4564] ;  /* 0x0045640001327983 */ /* 0x000ea80000300800 */
[----:B------:R-:W2:Y:S04]  /*a12a0*/  LDL.LU R51, [R1+0x4560] ;  /* 0x0045600001337983 */ /* 0x000ea80000300800 */
[----:B------:R-:W3:Y:S01]  /*a12b0*/  LDL.LU R54, [R1+0x455c] ;  /* 0x00455c0001367983 */ /* 0x000ee20000300800 */
[----:B------:R-:W-:-:S03]  /*a12c0*/  IMAD.MOV.U32 R7, RZ, RZ, R55 ;  /* 0x000000ffff077224 */ /* 0x000fc600078e0037 */
[----:B------:R-:W3:Y:S04]  /*a12d0*/  LDL.LU R55, [R1+0x4558] ;  /* 0x0045580001377983 */ /* 0x000ee80000300800 */
[----:B------:R-:W-:Y:S04]  /*a12e0*/  STL.64 [R1+0xc90], R12 ;  /* 0x000c900c01007387 */ /* 0x000fe80000100a00 */
[----:B------:R0:W-:Y:S04]  /*a12f0*/  STL.64 [R1+0xc98], R14 ;  /* 0x000c980e01007387 */ /* 0x0001e80000100a00 */
[----:B0-----:R-:W4:Y:S04]  /*a1300*/  LDL.LU.64 R14, [R1+0x4550] ;  /* 0x00455000010e7983 */ /* 0x001f280000300a00 */
[----:B------:R-:W4:Y:S01]  /*a1310*/  LDL.LU.64 R58, [R1+0x4548] ;  /* 0x00454800013a7983 */ /* 0x000f220000300a00 */
[C---:B--2---:R-:W-:Y:S06]  /*a1320*/  HMMA.16816.F32.BF16 R32, R44.reuse, R50, R32 ;  /* 0x000000322c20723c */ /* 0x044fec0000041820 */
[C---:B---3--:R-:W-:Y:S06]  /*a1330*/  HMMA.16816.F32.BF16 R20, R44.reuse, R54, R20 ;  /* 0x000000362c14723c */ /* 0x048fec0000041814 */
[----:B----4-:R-:W-:-:S15]  /*a1340*/  HMMA.16816.F32.BF16 R16, R44, R58, R16 ;  /* 0x0000003a2c10723c */ /* 0x010fde0000041810 */
[----:B------:R-:W-:-:S08]  /*a1350*/  NOP ;  /* 0x0000000000007918 */ /* 0x000fd00000000000 */
[----:B------:R-:W-:Y:S04]  /*a1360*/  STL.64 [R1+0xc50], R16 ;  /* 0x000c501001007387 */ /* 0x000fe80000100a00 */
[----:B------:R0:W-:Y:S04]  /*a1370*/  STL.64 [R1+0xc58], R18 ;  /* 0x000c581201007387 */ /* 0x0001e80000100a00 */
[----:B0-----:R-:W2:Y:S04]  /*a1380*/  LDL.LU.64 R18, [R1+0x4540] ;  /* 0x0045400001127983 */ /* 0x001ea80000300a00 */
[----:B------:R-:W-:Y:S04]  /*a1390*/  STL.64 [R1+0xc20], R20 ;  /* 0x000c201401007387 */ /* 0x000fe80000100a00 */
[----:B------:R0:W-:Y:S04]  /*a13a0*/  STL.64 [R1+0xc28], R22 ;  /* 0x000c281601007387 */ /* 0x0001e80000100a00 */
[----:B0-----:R-:W3:Y:S04]  /*a13b0*/  LDL.LU.64 R22, [R1+0x4538] ;  /* 0x0045380001167983 */ /* 0x001ee80000300a00 */
[----:B------:R-:W-:Y:S04]  /*a13c0*/  STL.64 [R1+0xbe0], R32 ;  /* 0x000be02001007387 */ /* 0x000fe80000100a00 */
[----:B------:R0:W-:Y:S04]  /*a13d0*/  STL.64 [R1+0xbe8], R34 ;  /* 0x000be82201007387 */ /* 0x0001e80000100a00 */
[----:B0-----:R-:W4:Y:S01]  /*a13e0*/  LDL.LU.64 R34, [R1+0x4530] ;  /* 0x0045300001227983 */ /* 0x001f220000300a00 */
[C---:B------:R-:W-:Y:S06]  /*a13f0*/  HMMA.16816.F32.BF16 R4, R44.reuse, R30, R4 ;  /* 0x0000001e2c04723c */ /* 0x040fec0000041804 */
[----:B----4-:R-:W-:-:S15]  /*a1400*/  HMMA.16816.F32.BF16 R24, R44, R34, R24 ;  /* 0x000000222c18723c */ /* 0x010fde0000041818 */
[----:B------:R-:W-:-:S08]  /*a1410*/  NOP ;  /* 0x0000000000007918 */ /* 0x000fd00000000000 */
[----:B------:R-:W-:Y:S04]  /*a1420*/  STL.64 [R1+0xba0], R24 ;  /* 0x000ba01801007387 */ /* 0x000fe80000100a00 */
[----:B------:R0:W-:Y:S04]  /*a1430*/  STL.64 [R1+0xba8], R26 ;  /* 0x000ba81a01007387 */ /* 0x0001e80000100a00 */
[----:B0-----:R-:W4:Y:S04]  /*a1440*/  LDL.LU.64 R26, [R1+0x4528] ;  /* 0x00452800011a7983 */ /* 0x001f280000300a00 */
[----:B------:R0:W-:Y:S04]  /*a1450*/  STL.64 [R1+0xb70], R4 ;  /* 0x000b700401007387 */ /* 0x0001e80000100a00 */
[----:B------:R3:W-:Y:S04]  /*a1460*/  STL.64 [R1+0xb78], R6 ;  /* 0x000b780601007387 */ /* 0x0007e80000100a00 */
[----:B0-----:R-:W2:Y:S04]  /*a1470*/  LDL.LU R4, [R1+0x760] ;  /* 0x0007600001047983 */ /* 0x001ea80000300800 */
[----:B------:R-:W2:Y:S01]  /*a1480*/  LDL.LU R5, [R1+0x764] ;  /* 0x0007640001057983 */ /* 0x000ea20000300800 */
[----:B---3--:R-:W-:-:S02]  /*a1490*/  IMAD.MOV.U32 R6, RZ, RZ, R22 ;  /* 0x000000ffff067224 */ /* 0x008fc400078e0016 */
[----:B------:R-:W-:Y:S01]  /*a14a0*/  IMAD.MOV.U32 R7, RZ, RZ, R23 ;  /* 0x000000ffff077224 */ /* 0x000fe200078e0017 */
[----:B------:R-:W3:Y:S04]  /*a14b0*/  LDL.LU R22, [R1+0x4524] ;  /* 0x0045240001167983 */ /* 0x000ee80000300800 */
[----:B------:R-:W3:Y:S01]  /*a14c0*/  LDL.LU R23, [R1+0x4520] ;  /* 0x0045200001177983 */ /* 0x000ee20000300800 */
[C---:B----4-:R-:W-:Y:S06]  /*a14d0*/  HMMA.16816.F32.BF16 R40, R44.reuse, R26, R40 ;  /* 0x0000001a2c28723c */ /* 0x050fec0000041828 */
[----:B---3--:R-:W-:-:S15]  /*a14e0*/  HMMA.16816.F32.BF16 R36, R44, R22, R36 ;  /* 0x000000162c24723c */ /* 0x008fde0000041824 */
[----:B------:R-:W-:-:S03]  /*a14f0*/  NOP ;  /* 0x0000000000007918 */ /* 0x000fc60000000000 */
[----:B------:R-:W-:Y:S02]  /*a1500*/  IMAD.MOV.U32 R12, RZ, RZ, R40 ;  /* 0x000000ffff0c7224 */ /* 0x000fe400078e0028 */
[----:B------:R-:W-:Y:S02]  /*a1510*/  IMAD.MOV.U32 R13, RZ, RZ, R42 ;  /* 0x000000ffff0d7224 */ /* 0x000fe400078e002a */
[----:B------:R-:W-:Y:S02]  /*a1520*/  IMAD.MOV.U32 R16, RZ, RZ, R41 ;  /* 0x000000ffff107224 */ /* 0x000fe400078e0029 */
[----:B------:R-:W-:Y:S01]  /*a1530*/  IMAD.MOV.U32 R17, RZ, RZ, R43 ;  /* 0x000000ffff117224 */ /* 0x000fe200078e002b */
[----:B------:R-:W-:Y:S04]  /*a1540*/  STL.64 [R1+0xb30], R40 ;  /* 0x000b302801007387 */ /* 0x000fe80000100a00 */
[----:B------:R-:W-:Y:S04]  /*a1550*/  STL.64 [R1+0xb38], R42 ;  /* 0x000b382a01007387 */ /* 0x000fe80000100a00 */
[----:B------:R-:W-:Y:S04]  /*a1560*/  STL [R1+0x3fa8], R12 ;  /* 0x003fa80c01007387 */ /* 0x000fe80000100800 */
[----:B------:R-:W-:Y:S04]  /*a1570*/  STL [R1+0x3fa4], R13 ;  /* 0x003fa40d01007387 */ /* 0x000fe80000100800 */
[----:B------:R-:W-:Y:S04]  /*a1580*/  STL [R1+0x3fa0], R16 ;  /* 0x003fa01001007387 */ /* 0x000fe80000100800 */
[----:B------:R-:W-:Y:S04]  /*a1590*/  STL [R1+0x3f9c], R17 ;  /* 0x003f9c1101007387 */ /* 0x000fe80000100800 */
[----:B------:R0:W-:Y:S04]  /*a15a0*/  STL.64 [R1+0xaf0], R36 ;  /* 0x000af02401007387 */ /* 0x0001e80000100a00 */
[----:B------:R1:W-:Y:S01]  /*a15b0*/  STL.64 [R1+0xaf8], R38 ;  /* 0x000af82601007387 */ /* 0x0003e20000100a00 */
[----:B------:R-:W-:-:S02]  /*a15c0*/  IMAD.MOV.U32 R20, RZ, RZ, R36 ;  /* 0x000000ffff147224 */ /* 0x000fc400078e0024 */
[----:B------:R-:W-:Y:S02]  /*a15d0*/  IMAD.MOV.U32 R24, RZ, RZ, R37 ;  /* 0x000000ffff187224 */ /* 0x000fe400078e0025 */
[----:B------:R-:W-:Y:S02]  /*a15e0*/  IMAD.MOV.U32 R21, RZ, RZ, R38 ;  /* 0x000000ffff157224 */ /* 0x000fe400078e0026 */
[----:B------:R-:W-:Y:S01]  /*a15f0*/  IMAD.MOV.U32 R25, RZ, RZ, R39 ;  /* 0x000000ffff197224 */ /* 0x000fe200078e0027 */
[----:B0-----:R-:W3:Y:S04]  /*a1600*/  LDL.LU R36, [R1+0x750] ;  /* 0x0007500001247983 */ /* 0x001ee80000300800 */
[----:B------:R-:W3:Y:S04]  /*a1610*/  LDL.LU R37, [R1+0x754] ;  /* 0x0007540001257983 */ /* 0x000ee80000300800 */
[----:B-1----:R-:W3:Y:S04]  /*a1620*/  LDL.LU R38, [R1+0x758] ;  /* 0x0007580001267983 */ /* 0x002ee80000300800 */
[----:B------:R-:W3:Y:S04]  /*a1630*/  LDL.LU R39, [R1+0x75c] ;  /* 0x00075c0001277983 */ /* 0x000ee80000300800 */
[----:B------:R0:W-:Y:S04]  /*a1640*/  STL.64 [R1+0x42d0], R22 ;  /* 0x0042d01601007387 */ /* 0x0001e80000100a00 */
[----:B------:R-:W-:Y:S04]  /*a1650*/  STL.64 [R1+0x42c8], R20 ;  /* 0x0042c81401007387 */ /* 0x000fe80000100a00 */
[----:B------:R-:W4:Y:S04]  /*a1660*/  LDL.LU R40, [R1+0x740] ;  /* 0x0007400001287983 */ /* 0x000f280000300800 */
[----:B------:R-:W4:Y:S01]  /*a1670*/  LDL.LU R41, [R1+0x744] ;  /* 0x0007440001297983 */ /* 0x000f220000300800 */
[----:B--2---:R-:W-:-:S02]  /*a1680*/  IMAD.MOV.U32 R42, RZ, RZ, R18 ;  /* 0x000000ffff2a7224 */ /* 0x004fc400078e0012 */
[----:B------:R-:W-:Y:S01]  /*a1690*/  IMAD.MOV.U32 R43, RZ, RZ, R19 ;  /* 0x000000ffff2b7224 */ /* 0x000fe200078e0013 */
[----:B------:R-:W2:Y:S04]  /*a16a0*/  LDL.LU R18, [R1+0x451c] ;  /* 0x00451c0001127983 */ /* 0x000ea80000300800 */
[----:B------:R-:W2:Y:S04]  /*a16b0*/  LDL.LU R19, [R1+0x4518] ;  /* 0x0045180001137983 */ /* 0x000ea80000300800 */
[----:B------:R-:W-:Y:S04]  /*a16c0*/  STL [R1+0x3fac], R25 ;  /* 0x003fac1901007387 */ /* 0x000fe80000100800 */
[----:B------:R-:W-:Y:S04]  /*a16d0*/  STL.64 [R1+0x42e0], R26 ;  /* 0x0042e01a01007387 */ /* 0x000fe80000100a00 */
[----:B------:R1:W-:Y:S01]  /*a16e0*/  STL [R1+0x42d8], R24 ;  /* 0x0042d81801007387 */ /* 0x0003e20000100800 */
[----:B0-----:R-:W-:Y:S01]  /*a16f0*/  IMAD.MOV.U32 R22, RZ, RZ, R29 ;  /* 0x000000ffff167224 */ /* 0x001fe200078e001d */
[----:B------:R-:W-:-:S02]  /*a1700*/  MOV R23, R28 ;  /* 0x0000001c00177202 */ /* 0x000fc40000000f00 */
[----:B-1----:R-:W4:Y:S04]  /*a1710*/  LDL.LU R24, [R1+0x730] ;  /* 0x0007300001187983 */ /* 0x002f280000300800 */
[----:B------:R-:W4:Y:S01]  /*a1720*/  LDL.LU R25, [R1+0x734] ;  /* 0x0007340001197983 */ /* 0x000f220000300800 */
[----:B------:R-:W-:Y:S02]  /*a1730*/  IMAD.MOV.U32 R26, RZ, RZ, R14 ;  /* 0x000000ffff1a7224 */ /* 0x000fe400078e000e */
[----:B------:R-:W-:Y:S01]  /*a1740*/  IMAD.MOV.U32 R27, RZ, RZ, R15 ;  /* 0x000000ffff1b7224 */ /* 0x000fe200078e000f */
[----:B------:R-:W3:Y:S04]  /*a1750*/  LDL.LU R14, [R1+0x4514] ;  /* 0x00451400010e7983 */ /* 0x000ee80000300800 */
[----:B------:R-:W3:Y:S01]  /*a1760*/  LDL.LU R15, [R1+0x4510] ;  /* 0x00451000010f7983 */ /* 0x000ee20000300800 */
[----:B--2---:R-:W-:-:S15]  /*a1770*/  HMMA.16816.F32.BF16 R4, R44, R18, R4 ;  /* 0x000000122c04723c */ /* 0x004fde0000041804 */
[----:B------:R-:W-:-:S08]  /*a1780*/  NOP ;  /* 0x0000000000007918 */ /* 0x000fd00000000000 */
[----:B------:R-:W-:Y:S01]  /*a1790*/  STL.64 [R1+0xac0], R4 ;  /* 0x000ac00401007387 */ /* 0x000fe20000100a00 */
[----:B------:R-:W-:Y:S02]  /*a17a0*/  IMAD.MOV.U32 R29, RZ, RZ, R6 ;  /* 0x000000ffff1d7224 */ /* 0x000fe400078e0006 */
[----:B------:R-:W-:Y:S02]  /*a17b0*/  IMAD.MOV.U32 R28, RZ, RZ, R4 ;  /* 0x000000ffff1c7224 */ /* 0x000fe400078e0004 */
[----:B------:R-:W-:Y:S01]  /*a17c0*/  IMAD.MOV.U32 R33, RZ, RZ, R7 ;  /* 0x000000ffff217224 */ /* 0x000fe200078e0007 */
[----:B------:R0:W-:Y:S01]  /*a17d0*/  STL.64 [R1+0xac8], R6 ;  /* 0x000ac80601007387 */ /* 0x0001e20000100a00 */
[----:B------:R-:W-:-:S03]  /*a17e0*/  IMAD.MOV.U32 R32, RZ, RZ, R5 ;  /* 0x000000ffff207224 */ /* 0x000fc600078e0005 */
[----:B0-----:R-:W2:Y:S04]  /*a17f0*/  LDL.LU.64 R6, [R1+0x4508] ;  /* 0x0045080001067983 */ /* 0x001ea80000300a00 */
[----:B------:R-:W2:Y:S04]  /*a1800*/  LDL.LU.64 R4, [R1+0x4500] ;  /* 0x0045000001047983 */ /* 0x000ea80000300a00 */
[----:B------:R-:W-:Y:S04]  /*a1810*/  STL.64 [R1+0x4308], R30 ;  /* 0x0043081e01007387 */ /* 0x000fe80000100a00 */
[----:B------:R-:W-:Y:S04]  /*a1820*/  STL.64 [R1+0x4300], R28 ;  /* 0x0043001c01007387 */ /* 0x000fe80000100a00 */
[----:B------:R0:W-:Y:S04]  /*a1830*/  STL.64 [R1+0x42f8], R34 ;  /* 0x0042f82201007387 */ /* 0x0001e80000100a00 */
[----:B------:R1:W-:Y:S01]  /*a1840*/  STL.64 [R1+0x42f0], R32 ;  /* 0x0042f02001007387 */ /* 0x0003e20000100a00 */
[----:B0-----:R-:W-:-:S03]  /*a1850*/  IMAD.MOV.U32 R34, RZ, RZ, R10 ;  /* 0x000000ffff227224 */ /* 0x001fc600078e000a */
[----:B-1----:R-:W2:Y:S04]  /*a1860*/  LDL.LU R32, [R1+0x360] ;  /* 0x0003600001207983 */ /* 0x002ea80000300800 */
[----:B------:R-:W2:Y:S04]  /*a1870*/  LDL.LU R33, [R1+0x364] ;  /* 0x0003640001217983 */ /* 0x000ea80000300800 */
[----:B------:R-:W4:Y:S01]  /*a1880*/  LDL.LU R10, [R1+0x44fc] ;  /* 0x0044fc00010a7983 */ /* 0x000f220000300800 */
[----:B------:R-:W-:-:S03]  /*a1890*/  IMAD.MOV.U32 R35, RZ, RZ, R11 ;  /* 0x000000ffff237224 */ /* 0x000fc600078e000b */
[----:B------:R-:W4:Y:S01]  /*a18a0*/  LDL.LU R11, [R1+0x44f8] ;  /* 0x0044f800010b7983 */ /* 0x000f220000300800 */
[----:B---3--:R-:W-:Y:S03]  /*a18b0*/  HMMA.16816.F32.BF16 R36, R44, R14, R36 ;  /* 0x0000000e2c24723c */ /* 0x008fe60000041824 */
[----:B------:R0:W-:Y:S02]  /*a18c0*/  STL.64 [R1+0x42e8], R18 ;  /* 0x0042e81201007387 */ /* 0x0001e40000100a00 */
[----:B0-----:R-:W-:Y:S02]  /*a18d0*/  IMAD.MOV.U32 R18, RZ, RZ, R49 ;  /* 0x000000ffff127224 */ /* 0x001fe400078e0031 */
[----:B------:R-:W-:-:S15]  /*a18e0*/  IMAD.MOV.U32 R19, RZ, RZ, R48 ;  /* 0x000000ffff137224 */ /* 0x000fde00078e0030 */
[----:B------:R-:W-:-:S01]  /*a18f0*/  NOP ;  /* 0x0000000000007918 */ /* 0x000fc20000000000 */
[----:B------:R-:W-:Y:S04]  /*a1900*/  STL.64 [R1+0xa80], R36 ;  /* 0x000a802401007387 */ /* 0x000fe80000100a00 */
[----:B------:R0:W-:Y:S04]  /*a1910*/  STL.64 [R1+0xa88], R38 ;  /* 0x000a882601007387 */ /* 0x0001e80000100a00 */
[----:B0-----:R-:W3:Y:S04]  /*a1920*/  LDL.LU.64 R38, [R1+0x44f0] ;  /* 0x0044f00001267983 */ /* 0x001ee80000300a00 */
[----:B------:R-:W3:Y:S04]  /*a1930*/  LDL.LU.64 R36, [R1+0x44e8] ;  /* 0x0044e80001247983 */ /* 0x000ee80000300a00 */
[----:B------:R2:W-:Y:S04]  /*a1940*/  STL.64 [R1+0x4310], R14 ;  /* 0x0043100e01007387 */ /* 0x0005e80000100a00 */
[----:B------:R-:W3:Y:S04]  /*a1950*/  LDL.LU R12, [R1+0x370] ;  /* 0x00037000010c7983 */ /* 0x000ee80000300800 */
[----:B------:R-:W3:Y:S01]  /*a1960*/  LDL.LU R13, [R1+0x374] ;  /* 0x00037400010d7983 */ /* 0x000ee20000300800 */
[----:B----4-:R-:W-:Y:S01]  /*a1970*/  HMMA.16816.F32.BF16 R40, R44, R10, R40 ;  /* 0x0000000a2c28723c */ /* 0x010fe20000041828 */
[----:B--2---:R-:W-:-:S02]  /*a1980*/  IMAD.MOV.U32 R14, RZ, RZ, R6 ;  /* 0x000000ffff0e7224 */ /* 0x004fc400078e0006 */
[----:B------:R-:W-:Y:S01]  /*a1990*/  IMAD.MOV.U32 R15, RZ, RZ, R7 ;  /* 0x000000ffff0f7224 */ /* 0x000fe200078e0007 */
[----:B------:R-:W2:Y:S04]  /*a19a0*/  LDL.LU R6, [R1+0x44e0] ;  /* 0x0044e00001067983 */ /* 0x000ea80000300800 */
[----:B------:R-:W2:-:S15]  /*a19b0*/  LDL.LU R7, [R1+0x44dc] ;  /* 0x0044dc0001077983 */ /* 0x000e9e0000300800 */
[----:B------:R-:W-:-:S01]  /*a19c0*/  NOP ;  /* 0x0000000000007918 */ /* 0x000fc20000000000 */
[----:B------:R-:W-:Y:S01]  /*a19d0*/  IMAD.MOV.U32 R49, RZ, RZ, R43 ;  /* 0x000000ffff317224 */ /* 0x000fe200078e002b */
[----:B------:R-:W-:Y:S01]  /*a19e0*/  MOV R48, R41 ;  /* 0x0000002900307202 */ /* 0x000fe20000000f00 */
[----:B------:R-:W-:Y:S04]  /*a19f0*/  STL.64 [R1+0x920], R40 ;  /* 0x0009202801007387 */ /* 0x000fe80000100a00 */
[----:B------:R-:W-:Y:S04]  /*a1a00*/  STL.64 [R1+0x928], R42 ;  /* 0x0009282a01007387 */ /* 0x000fe80000100a00 */
[----:B------:R-:W-:Y:S04]  /*a1a10*/  STL.64 [R1+0x4328], R50 ;  /* 0x0043283201007387 */ /* 0x000fe80000100a00 */
[----:B------:R0:W-:Y:S04]  /*a1a20*/  STL.64 [R1+0x4320], R48 ;  /* 0x0043203001007387 */ /* 0x0001e80000100a00 */
[----:B0-----:R-:W2:Y:S04]  /*a1a30*/  LDL.LU R48, [R1+0x380] ;  /* 0x0003800001307983 */ /* 0x001ea80000300800 */
[----:B------:R-:W2:Y:S04]  /*a1a40*/  LDL.LU R49, [R1+0x384] ;  /* 0x0003840001317983 */ /* 0x000ea80000300800 */
[----:B------:R-:W2:Y:S04]  /*a1a50*/  LDL.LU R50, [R1+0x388] ;  /* 0x0003880001327983 */ /* 0x000ea80000300800 */
[----:B------:R-:W2:Y:S01]  /*a1a60*/  LDL.LU R51, [R1+0x38c] ;  /* 0x00038c0001337983 */ /* 0x000ea20000300800 */
[----:B------:R-:W0:Y:S02]  /*a1a70*/  S2R R42, SR_TID.X ;  /* 0x00000000002a7919 */ /* 0x000e240000002100 */
[C---:B0-----:R-:W-:Y:S01]  /*a1a80*/  LOP3.LUT R43, R42.reuse, 0x7, RZ, 0xc0, !PT ;  /* 0x000000072a2b7812 */ /* 0x041fe200078ec0ff */
[----:B------:R-:W-:-:S04]  /*a1a90*/  IMAD.SHL.U32 R41, R42, 0x2, RZ ;  /* 0x000000022a297824 */ /* 0x000fc800078e00ff */
[----:B------:R-:W-:Y:S02]  /*a1aa0*/  IMAD R43, R43, 0x90, RZ ;  /* 0x000000902b2b7824 */ /* 0x000fe400078e02ff */
[----:B------:R-:W-:-:S03]  /*a1ab0*/  IMAD.SHL.U32 R42, R42, 0x40, RZ ;  /* 0x000000402a2a7824 */ /* 0x000fc600078e00ff */
[----:B------:R-:W-:-:S04]  /*a1ac0*/  LOP3.LUT R43, R43, 0x10, R41, 0x78, !PT ;  /* 0x000000102b2b7812 */ /* 0x000fc800078e7829 */
[----:B------:R-:W-:-:S04]  /*a1ad0*/  LOP3.LUT R43, R43, 0x400, R42, 0xf8, !PT ;  /* 0x000004002b2b7812 */ /* 0x000fc800078ef82a */
[----:B------:R-:W-:-:S06]  /*a1ae0*/  LOP3.LUT R43, R43, 0x40, RZ, 0x3c, !PT ;  /* 0x000000402b2b7812 */ /* 0x000fcc00078e3cff */
[----:B------:R-:W0:Y:S01]  /*a1af0*/  LDSM.16.MT88.4 R40, [R43+UR4+0x13800] ;  /* 0x013800042b28783b */ /* 0x000e220008004200 */
[----:B------:R-:W-:Y:S02]  /*a1b00*/  IMAD.MOV.U32 R30, RZ, RZ, R53 ;  /* 0x000000ffff1e7224 */ /* 0x000fe400078e0035 */
[----:B------:R-:W-:Y:S01]  /*a1b10*/  IMAD.MOV.U32 R31, RZ, RZ, R52 ;  /* 0x000000ffff1f7224 */ /* 0x000fe200078e0034 */
[C---:B---3--:R-:W-:Y:S06]  /*a1b20*/  HMMA.16816.F32.BF16 R16, R36.reuse, R18, R12 ;  /* 0x000000122410723c */ /* 0x048fec000004180c */
[----:B------:R-:W-:Y:S01]  /*a1b30*/  HMMA.16816.F32.BF16 R12, R36, R30, R32 ;  /* 0x0000001e240c723c */ /* 0x000fe20000041820 */
[----:B------:R-:W-:Y:S05]  /*a1b40*/  STL.64 [R1+0x4318], R10 ;  /* 0x0043180a01007387 */ /* 0x000fea0000100a00 */
[----:B--2---:R-:W-:-:S15]  /*a1b50*/  HMMA.16816.F32.BF16 R44, R44, R6, R48 ;  /* 0x000000062c2c723c */ /* 0x004fde0000041830 */
        /* <DEDUP_REMOVED lines=15> */
[----:B------:R-:W-:Y:S04]  /*a1c50*/  STL.64 [R1+0x10b0], R12 ;  /* 0x0010b00c01007387 */ /* 0x000fe80000100a00 */
[----:B------:R0:W-:Y:S02]  /*a1c60*/  STL.64 [R1+0x10b8], R14 ;  /* 0x0010b80e01007387 */ /* 0x0001e40000100a00 */
[----:B0-----:R-:W-:Y:S02]  /*a1c70*/  HMMA.16816.F32.BF16 R12, R36, R22, R24 ;  /* 0x00000016240c723c */ /* 0x001fe40000041818 */
[----:B------:R-:W-:Y:S01]  /*a1c80*/  STL.64 [R1+0x4358], R40 ;  /* 0x0043582801007387 */ /* 0x000fe20000100a00 */
[----:B------:R-:W-:-:S02]  /*a1c90*/  IMAD.MOV.U32 R46, RZ, RZ, R9 ;  /* 0x000000ffff2e7224 */ /* 0x000fc400078e0009 */
[----:B------:R-:W-:Y:S01]  /*a1ca0*/  IMAD.MOV.U32 R47, RZ, RZ, R61 ;  /* 0x000000ffff2f7224 */ /* 0x000fe200078e003d */
[----:B------:R-:W2:Y:S01]  /*a1cb0*/  LDL.LU R9, [R1+0x44d8] ;  /* 0x0044d80001097983 */ /* 0x000ea20000300800 */
[----:B------:R-:W-:Y:S02]  /*a1cc0*/  IMAD.MOV.U32 R26, RZ, RZ, R60 ;  /* 0x000000ffff1a7224 */ /* 0x000fe400078e003c */
[----:B------:R-:W-:-:S14]  /*a1cd0*/  IMAD.MOV.U32 R27, RZ, RZ, R5 ;  /* 0x000000ffff1b7224 */ /* 0x000fdc00078e0005 */
[----:B------:R0:W-:Y:S04]  /*a1ce0*/  STL.64 [R1+0x1090], R12 ;  /* 0x0010900c01007387 */ /* 0x0001e80000100a00 */
[----:B------:R1:W-:Y:S04]  /*a1cf0*/  STL.64 [R1+0x1098], R14 ;  /* 0x0010980e01007387 */ /* 0x0003e80000100a00 */
[----:B------:R-:W3:Y:S04]  /*a1d00*/  LDL.LU R61, [R1+0x44d4] ;  /* 0x0044d400013d7983 */ /* 0x000ee80000300800 */
[----:B------:R-:W-:Y:S04]  /*a1d10*/  STL.64 [R1+0x4368], R46 ;  /* 0x0043682e01007387 */ /* 0x000fe80000100a00 */
[----:B------:R-:W4:Y:S04]  /*a1d20*/  LDL.LU R60, [R1+0x44d0] ;  /* 0x0044d000013c7983 */ /* 0x000f280000300800 */
[----:B------:R-:W3:Y:S04]  /*a1d30*/  LDL.LU R5, [R1+0x44cc] ;  /* 0x0044cc0001057983 */ /* 0x000ee80000300800 */
[----:B------:R3:W-:Y:S04]  /*a1d40*/  STL.64 [R1+0x4370], R26 ;  /* 0x0043701a01007387 */ /* 0x0007e80000100a00 */
[----:B0-----:R-:W2:Y:S04]  /*a1d50*/  LDL.LU R12, [R1+0x620] ;  /* 0x00062000010c7983 */ /* 0x001ea80000300800 */
[----:B------:R-:W2:Y:S04]  /*a1d60*/  LDL.LU R13, [R1+0x624] ;  /* 0x00062400010d7983 */ /* 0x000ea80000300800 */
[----:B-1----:R-:W4:Y:S04]  /*a1d70*/  LDL.LU R14, [R1+0x628] ;  /* 0x00062800010e7983 */ /* 0x002f280000300800 */
[----:B------:R-:W4:Y:S01]  /*a1d80*/  LDL.LU R15, [R1+0x62c] ;  /* 0x00062c00010f7983 */ /* 0x000f220000300800 */
[----:B------:R-:W-:-:S02]  /*a1d90*/  IMAD.MOV.U32 R10, RZ, RZ, R4 ;  /* 0x000000ffff0a7224 */ /* 0x000fc400078e0004 */
[----:B------:R-:W-:Y:S01]  /*a1da0*/  IMAD.MOV.U32 R11, RZ, RZ, R8 ;  /* 0x000000ffff0b7224 */ /* 0x000fe200078e0008 */
[----:B----4-:R-:W-:Y:S04]  /*a1db0*/  STL.64 [R1+0x4380], R14 ;  /* 0x0043800e01007387 */ /* 0x010fe80000100a00 */
[----:B--2---:R-:W-:Y:S04]  /*a1dc0*/  STL.64 [R1+0x4378], R12 ;  /* 0x0043780c01007387 */ /* 0x004fe80000100a00 */
        /* <DEDUP_REMOVED lines=8> */
[----:B------:R-:W-:Y:S01]  /*a1e50*/  IMAD.MOV.U32 R19, RZ, RZ, R3 ;  /* 0x000000ffff137224 */ /* 0x000fe200078e0003 */
[----:B--2---:R1:W-:Y:S04]  /*a1e60*/  STL.64 [R1+0x4398], R50 ;  /* 0x0043983201007387 */ /* 0x0043e80000100a00 */
[----:B---3--:R-:W-:Y:S04]  /*a1e70*/  STL.64 [R1+0x4390], R48 ;  /* 0x0043903001007387 */ /* 0x008fe80000100a00 */
[----:B------:R-:W2:Y:S04]  /*a1e80*/  LDL.LU R9, [R1+0x44c0] ;  /* 0x0044c00001097983 */ /* 0x000ea80000300800 */
[----:B------:R-:W1:Y:S04]  /*a1e90*/  LDL.LU R3, [R1+0x44bc] ;  /* 0x0044bc0001037983 */ /* 0x000e680000300800 */
[----:B------:R3:W-:Y:S04]  /*a1ea0*/  STL.64 [R1+0x43a0], R18 ;  /* 0x0043a01201007387 */ /* 0x0007e80000100a00 */
[----:B------:R-:W3:Y:S04]  /*a1eb0*/  LDL.LU R52, [R1+0x650] ;  /* 0x0006500001347983 */ /* 0x000ee80000300800 */
[----:B------:R-:W3:Y:S04]  /*a1ec0*/  LDL.LU R53, [R1+0x654] ;  /* 0x0006540001357983 */ /* 0x000ee80000300800 */
[----:B------:R-:W3:Y:S04]  /*a1ed0*/  LDL.LU R54, [R1+0x658] ;  /* 0x0006580001367983 */ /* 0x000ee80000300800 */
[----:B------:R-:W3:Y:S01]  /*a1ee0*/  LDL.LU R55, [R1+0x65c] ;  /* 0x00065c0001377983 */ /* 0x000ee20000300800 */
[----:B------:R-:W-:-:S02]  /*a1ef0*/  IMAD.MOV.U32 R42, RZ, RZ, R60 ;  /* 0x000000ffff2a7224 */ /* 0x000fc400078e003c */
[----:B------:R-:W-:Y:S02]  /*a1f00*/  IMAD.MOV.U32 R43, RZ, RZ, R61 ;  /* 0x000000ffff2b7224 */ /* 0x000fe400078e003d */
[----:B------:R-:W-:Y:S01]  /*a1f10*/  IMAD.MOV.U32 R26, RZ, RZ, R4 ;  /* 0x000000ffff1a7224 */ /* 0x000fe200078e0004 */
[----:B------:R-:W-:Y:S01]  /*a1f20*/  MOV R27, R5 ;  /* 0x00000005001b7202 */ /* 0x000fe20000000f00 */
[----:B----4-:R-:W-:Y:S02]  /*a1f30*/  IMAD.MOV.U32 R35, RZ, RZ, R8 ;  /* 0x000000ffff237224 */ /* 0x010fe400078e0008 */
[----:B--2---:R-:W-:Y:S01]  /*a1f40*/  IMAD.MOV.U32 R34, RZ, RZ, R9 ;  /* 0x000000ffff227224 */ /* 0x004fe200078e0009 */
[----:B---3--:R2:W-:Y:S04]  /*a1f50*/  STL.64 [R1+0x43b0], R54 ;  /* 0x0043b03601007387 */ /* 0x0085e80000100a00 */
[----:B------:R-:W-:Y:S04]  /*a1f60*/  STL.64 [R1+0x43a8], R52 ;  /* 0x0043a83401007387 */ /* 0x000fe80000100a00 */
[----:B------:R-:W3:Y:S04]  /*a1f70*/  LDL.LU R60, [R1+0x44b8] ;  /* 0x0044b800013c7983 */ /* 0x000ee80000300800 */
[----:B------:R-:W4:Y:S04]  /*a1f80*/  LDL.LU R61, [R1+0x44b4] ;  /* 0x0044b400013d7983 */ /* 0x000f280000300800 */
[----:B------:R-:W-:Y:S04]  /*a1f90*/  STL.64 [R1+0x43b8], R42 ;  /* 0x0043b82a01007387 */ /* 0x000fe80000100a00 */
[----:B------:R-:W2:Y:S04]  /*a1fa0*/  LDL.LU R4, [R1+0x44b0] ;  /* 0x0044b00001047983 */ /* 0x000ea80000300800 */
[----:B------:R-:W4:Y:S04]  /*a1fb0*/  LDL.LU R5, [R1+0x44ac] ;  /* 0x0044ac0001057983 */ /* 0x000f280000300800 */
[----:B------:R4:W-:Y:S04]  /*a1fc0*/  STL.64 [R1+0x43c0], R26 ;  /* 0x0043c01a01007387 */ /* 0x0009e80000100a00 */
[----:B------:R4:W-:Y:S04]  /*a1fd0*/  STL.64 [R1+0x43c8], R34 ;  /* 0x0043c82201007387 */ /* 0x0009e80000100a00 */
[----:B------:R-:W2:Y:S04]  /*a1fe0*/  LDL.LU R8, [R1+0x680] ;  /* 0x0006800001087983 */ /* 0x000ea80000300800 */
[----:B------:R-:W2:Y:S04]  /*a1ff0*/  LDL.LU R9, [R1+0x684] ;  /* 0x0006840001097983 */ /* 0x000ea80000300800 */
[----:B0-----:R-:W4:Y:S04]  /*a2000*/  LDL.LU R10, [R1+0x688] ;  /* 0x00068800010a7983 */ /* 0x001f280000300800 */
[----:B------:R-:W4:Y:S01]  /*a2010*/  LDL.LU R11, [R1+0x68c] ;  /* 0x00068c00010b7983 */ /* 0x000f220000300800 */
[----:B-1----:R-:W-:-:S02]  /*a2020*/  IMAD.MOV.U32 R51, RZ, RZ, R3 ;  /* 0x000000ffff337224 */ /* 0x002fc400078e0003 */
[----:B---3--:R-:W-:Y:S01]  /*a2030*/  IMAD.MOV.U32 R50, RZ, RZ, R60 ;  /* 0x000000ffff327224 */ /* 0x008fe200078e003c */
[----:B----4-:R0:W-:Y:S04]  /*a2040*/  STL.64 [R1+0x43d8], R10 ;  /* 0x0043d80a01007387 */ /* 0x0101e80000100a00 */
[----:B--2---:R-:W-:Y:S04]  /*a2050*/  STL.64 [R1+0x43d0], R8 ;  /* 0x0043d00801007387 */ /* 0x004fe80000100a00 */
[----:B------:R-:W2:Y:S04]  /*a2060*/  LDL.LU R60, [R1+0x44a8] ;  /* 0x0044a800013c7983 */ /* 0x000ea80000300800 */
[----:B------:R-:W0:Y:S04]  /*a2070*/  LDL.LU R3, [R1+0x44a4] ;  /* 0x0044a40001037983 */ /* 0x000e280000300800 */
[----:B------:R1:W-:Y:S04]  /*a2080*/  STL.64 [R1+0x43e0], R50 ;  /* 0x0043e03201007387 */ /* 0x0003e80000100a00 */
[----:B------:R-:W3:Y:S04]  /*a2090*/  LDL.LU R16, [R1+0x690] ;  /* 0x0006900001107983 */ /* 0x000ee80000300800 */
[----:B------:R-:W3:Y:S04]  /*a20a0*/  LDL.LU R17, [R1+0x694] ;  /* 0x0006940001117983 */ /* 0x000ee80000300800 */
[----:B------:R-:W4:Y:S04]  /*a20b0*/  LDL.LU R18, [R1+0x698] ;  /* 0x0006980001127983 */ /* 0x000f280000300800 */
[----:B------:R-:W4:Y:S01]  /*a20c0*/  LDL.LU R19, [R1+0x69c] ;  /* 0x00069c0001137983 */ /* 0x000f220000300800 */
[----:B------:R-:W-:-:S02]  /*a20d0*/  IMAD.MOV.U32 R54, RZ, RZ, R4 ;  /* 0x000000ffff367224 */ /* 0x000fc400078e0004 */
[----:B------:R-:W-:Y:S02]  /*a20e0*/  IMAD.MOV.U32 R55, RZ, RZ, R61 ;  /* 0x000000ffff377224 */ /* 0x000fe400078e003d */
[----:B------:R-:W-:Y:S02]  /*a20f0*/  IMAD.MOV.U32 R27, RZ, RZ, R5 ;  /* 0x000000ffff1b7224 */ /* 0x000fe400078e0005 */
[----:B--2---:R-:W-:Y:S01]  /*a2100*/  IMAD.MOV.U32 R26, RZ, RZ, R60 ;  /* 0x000000ffff1a7224 */ /* 0x004fe200078e003c */
[----:B----4-:R2:W-:Y:S04]  /*a2110*/  STL.64 [R1+0x43f0], R18 ;  /* 0x0043f01201007387 */ /* 0x0105e80000100a00 */
[----:B---3--:R-:W-:Y:S04]  /*a2120*/  STL.64 [R1+0x43e8], R16 ;  /* 0x0043e81001007387 */ /* 0x008fe80000100a00 */
        /* <DEDUP_REMOVED lines=37> */
[----:B------:R1:W-:Y:S04]  /*a2380*/  STL.64 [R1+0x4438], R52 ;  /* 0x0044383401007387 */ /* 0x0003e80000100a00 */
[----:B------:R-:W2:Y:S04]  /*a2390*/  LDL.LU R4, [R1+0x4480] ;  /* 0x0044800001047983 */ /* 0x000ea80000300800 */
[----:B------:R-:W3:Y:S04]  /*a23a0*/  LDL.LU R5, [R1+0x447c] ;  /* 0x00447c0001057983 */ /* 0x000ee80000300800 */
[----:B------:R-:W-:Y:S04]  /*a23b0*/  STL.64 [R1+0x4448], R26 ;  /* 0x0044481a01007387 */ /* 0x000fe80000100a00 */
[----:B------:R-:W4:Y:S04]  /*a23c0*/  LDL.LU R60, [R1+0x4478] ;  /* 0x00447800013c7983 */ /* 0x000f280000300800 */
[----:B------:R-:W3:Y:S04]  /*a23d0*/  LDL.LU R3, [R1+0x4474] ;  /* 0x0044740001037983 */ /* 0x000ee80000300800 */
[----:B------:R1:W-:Y:S04]  /*a23e0*/  STL.64 [R1+0x4450], R10 ;  /* 0x0044500a01007387 */ /* 0x0003e80000100a00 */
[----:B0-----:R-:W4:Y:S04]  /*a23f0*/  LDL.LU R48, [R1+0x6f0] ;  /* 0x0006f00001307983 */ /* 0x001f280000300800 */
[----:B------:R-:W4:Y:S04]  /*a2400*/  LDL.LU R49, [R1+0x6f4] ;  /* 0x0006f40001317983 */ /* 0x000f280000300800 */
[----:B------:R-:W3:Y:S04]  /*a2410*/  LDL.LU R50, [R1+0x6f8] ;  /* 0x0006f80001327983 */ /* 0x000ee80000300800 */
[----:B------:R-:W3:Y:S01]  /*a2420*/  LDL.LU R51, [R1+0x6fc] ;  /* 0x0006fc0001337983 */ /* 0x000ee20000300800 */
[----:B------:R-:W-:Y:S01]  /*a2430*/  MOV R19, R61 ;  /* 0x0000003d00137202 */ /* 0x000fe20000000f00 */
[----:B--2---:R-:W-:-:S02]  /*a2440*/  IMAD.MOV.U32 R18, RZ, RZ, R4 ;  /* 0x000000ffff127224 */ /* 0x004fc400078e0004 */
[----:B---3--:R-:W-:Y:S04]  /*a2450*/  STL.64 [R1+0x4460], R50 ;  /* 0x0044603201007387 */ /* 0x008fe80000100a00 */
[----:B----4-:R-:W-:Y:S04]  /*a2460*/  STL.64 [R1+0x4458], R48 ;  /* 0x0044583001007387 */ /* 0x010fe80000100a00 */
[----:B------:R-:W2:Y:S04]  /*a2470*/  LDL.LU R4, [R1+0x4470] ;  /* 0x0044700001047983 */ /* 0x000ea80000300800 */
[----:B------:R0:W-:Y:S04]  /*a2480*/  STL.64 [R1+0x4468], R18 ;  /* 0x0044681201007387 */ /* 0x0001e80000100a00 */
        /* <DEDUP_REMOVED lines=8> */
[----:B------:R-:W3:Y:S04]  /*a2510*/  LDL.LU R16, [R1+0x720] ;  /* 0x0007200001107983 */ /* 0x000ee80000300800 */
[----:B------:R-:W3:Y:S04]  /*a2520*/  LDL.LU R17, [R1+0x724] ;  /* 0x0007240001117983 */ /* 0x000ee80000300800 */
[----:B0-----:R-:W3:Y:S04]  /*a2530*/  LDL.LU R18, [R1+0x728] ;  /* 0x0007280001127983 */ /* 0x001ee80000300800 */
        /* <DEDUP_REMOVED lines=30> */
[----:B------:R-:W-:-:S02]  /*a2720*/  IMAD.MOV.U32 R26, RZ, RZ, R60 ;  /* 0x000000ffff1a7224 */ /* 0x000fc400078e003c */
[----:B------:R-:W-:Y:S02]  /*a2730*/  IMAD.MOV.U32 R27, RZ, RZ, R5 ;  /* 0x000000ffff1b7224 */ /* 0x000fe400078e0005 */
[----:B--2---:R-:W-:-:S07]  /*a2740*/  IMAD.MOV.U32 R50, RZ, RZ, R4 ;  /* 0x000000ffff327224 */ /* 0x004fce00078e0004 */
[C---:B---3--:R-:W-:Y:S01]  /*a2750*/  HMMA.16816.F32.BF16 R48, R36.reuse, R50, R16 ;  /* 0x000000322430723c */ /* 0x048fe20000041810 */
[----:B------:R-:W2:Y:S05]  /*a2760*/  LDL.LU.64 R18, [R1+0x4468] ;  /* 0x0044680001127983 */ /* 0x000eaa0000300a00 */
[----:B----4-:R-:W-:-:S15]  /*a2770*/  HMMA.16816.F32.BF16 R24, R36, R26, R8 ;  /* 0x0000001a2418723c */ /* 0x010fde0000041808 */
        /* <DEDUP_REMOVED lines=8> */
[----:B0-----:R-:W4:Y:S01]  /*a2800*/  LDL.LU.64 R26, [R1+0x4448] ;  /* 0x00444800011a7983 */ /* 0x001f220000300a00 */
[----:B--2---:R-:W-:Y:S03]  /*a2810*/  HMMA.16816.F32.BF16 R16, R36, R18, R52 ;  /* 0x000000122410723c */ /* 0x004fe60000041834 */
[----:B------:R-:W2:Y:S04]  /*a2820*/  LDL.LU.64 R54, [R1+0x4440] ;  /* 0x0044400001367983 */ /* 0x000ea80000300a00 */
[----:B------:R-:W2:-:S15]  /*a2830*/  LDL.LU.64 R52, [R1+0x4438] ;  /* 0x0044380001347983 */ /* 0x000e9e0000300a00 */
[----:B------:R-:W-:-:S01]  /*a2840*/  NOP ;  /* 0x0000000000007918 */ /* 0x000fc20000000000 */
        /* <DEDUP_REMOVED lines=10> */
[----:B----4-:R-:W-:Y:S03]  /*a28f0*/  HMMA.16816.F32.BF16 R24, R36, R26, R32 ;  /* 0x0000001a2418723c */ /* 0x010fe60000041820 */
[----:B------:R-:W4:Y:S04]  /*a2900*/  LDL.LU.64 R34, [R1+0x4410] ;  /* 0x0044100001227983 */ /* 0x000f280000300a00 */
[----:B------:R-:W4:-:S15]  /*a2910*/  LDL.LU.64 R32, [R1+0x4408] ;  /* 0x0044080001207983 */ /* 0x000f1e0000300a00 */
[----:B------:R-:W-:-:S01]  /*a2920*/  NOP ;  /* 0x0000000000007918 */ /* 0x000fc20000000000 */
[----:B------:R-:W-:Y:S04]  /*a2930*/  STL.64 [R1+0xf60], R24 ;  /* 0x000f601801007387 */ /* 0x000fe80000100a00 */
[----:B------:R0:W-:Y:S04]  /*a2940*/  STL.64 [R1+0xf68], R26 ;  /* 0x000f681a01007387 */ /* 0x0001e80000100a00 */
[----:B0-----:R-:W4:Y:S01]  /*a2950*/  LDL.LU.64 R26, [R1+0x4400] ;  /* 0x00440000011a7983 */ /* 0x001f220000300a00 */
[----:B--2---:R-:W-:Y:S03]  /*a2960*/  HMMA.16816.F32.BF16 R16, R36, R18, R52 ;  /* 0x000000122410723c */ /* 0x004fe60000041834 */
[----:B------:R-:W2:-:S15]  /*a2970*/  LDL.LU.64 R54, [R1+0x43f8] ;  /* 0x0043f80001367983 */ /* 0x000e9e0000300a00 */
[----:B------:R-:W-:-:S05]  /*a2980*/  NOP ;  /* 0x0000000000007918 */ /* 0x000fca0000000000 */
[----:B------:R-:W-:Y:S04]  /*a2990*/  STL.64 [R1+0xf30], R16 ;  /* 0x000f301001007387 */ /* 0x000fe80000100a00 */
[----:B------:R0:W-:Y:S04]  /*a29a0*/  STL.64 [R1+0xf38], R18 ;  /* 0x000f381201007387 */ /* 0x0001e80000100a00 */
[----:B0-----:R-:W2:Y:S04]  /*a29b0*/  LDL.LU.64 R18, [R1+0x43f0] ;  /* 0x0043f00001127983 */ /* 0x001ea80000300a00 */
[----:B------:R-:W2:Y:S01]  /*a29c0*/  LDL.LU.64 R16, [R1+0x43e8] ;  /* 0x0043e80001107983 */ /* 0x000ea20000300a00 */
[----:B---3--:R-:W-:Y:S03]  /*a29d0*/  HMMA.16816.F32.BF16 R8, R36, R10, R48 ;  /* 0x0000000a2408723c */ /* 0x008fe60000041830 */
[----:B------:R-:W3:-:S15]  /*a29e0*/  LDL.LU.64 R50, [R1+0x43e0] ;  /* 0x0043e00001327983 */ /* 0x000ede0000300a00 */
[----:B------:R-:W-:-:S05]  /*a29f0*/  NOP ;  /* 0x0000000000007918 */ /* 0x000fca0000000000 */
[----:B------:R-:W-:Y:S01]  /*a2a00*/  STL.64 [R1+0xef0], R8 ;  /* 0x000ef00801007387 */ /* 0x000fe20000100a00 */
[C---:B----4-:R-:W-:Y:S03]  /*a2a10*/  HMMA.16816.F32.BF16 R24, R36.reuse, R26, R32 ;  /* 0x0000001a2418723c */ /* 0x050fe60000041820 */
[----:B------:R0:W-:Y:S04]  /*a2a20*/  STL.64 [R1+0xef8], R10 ;  /* 0x000ef80a01007387 */ /* 0x0001e80000100a00 */
[----:B0-----:R-:W4:Y:S04]  /*a2a30*/  LDL.LU.64 R10, [R1+0x43d8] ;  /* 0x0043d800010a7983 */ /* 0x001f280000300a00 */
[----:B------:R-:W4:Y:S04]  /*a2a40*/  LDL.LU.64 R8, [R1+0x43d0] ;  /* 0x0043d00001087983 */ /* 0x000f280000300a00 */
[----:B------:R-:W4:Y:S08]  /*a2a50*/  LDL.LU.64 R34, [R1+0x43c8] ;  /* 0x0043c80001227983 */ /* 0x000f300000300a00 */
        /* <DEDUP_REMOVED lines=19> */
[----:B------:R-:W-:-:S15]  /*a2b90*/  HMMA.16816.F32.BF16 R24, R36, R26, R12 ;  /* 0x0000001a2418723c */ /* 0x000fde000004180c */
        /* <DEDUP_REMOVED lines=11> */
[----:B0-----:R-:W4:Y:S01]  /*a2c50*/  LDL.LU.64 R26, [R1+0x4370] ;  /* 0x00437000011a7983 */ /* 0x001f220000300a00 */
[----:B------:R-:W-:-:S02]  /*a2c60*/  IMAD.MOV.U32 R6, RZ, RZ, R2 ;  /* 0x000000ffff067224 */ /* 0x000fc400078e0002 */
[----:B------:R-:W-:-:S07]  /*a2c70*/  IMAD.MOV.U32 R7, RZ, RZ, R0 ;  /* 0x000000ffff077224 */ /* 0x000fce00078e0000 */
[C---:B------:R-:W-:Y:S06]  /*a2c80*/  HMMA.16816.F32.BF16 R4, R36.reuse, R6, R56 ;  /* 0x000000062404723c */ /* 0x040fec0000041838 */
[C---:B--2---:R-:W-:Y:S01]  /*a2c90*/  HMMA.16816.F32.BF16 R40, R36.reuse, R42, R44 ;  /* 0x0000002a2428723c */ /* 0x044fe2000004182c */
[----:B------:R-:W2:Y:S05]  /*a2ca0*/  LDL.LU.64 R46, [R1+0x4368] ;  /* 0x00436800012e7983 */ /* 0x000eaa0000300a00 */
        /* <DEDUP_REMOVED lines=15> */
[----:B------:R-:W3:Y:S01]  /*a2da0*/  LDL.LU.64 R56, [R1+0x4338] ;  /* 0x0043380001387983 */ /* 0x000ee20000300a00 */
        /* <DEDUP_REMOVED lines=8> */
[----:B0-----:R-:W4:Y:S01]  /*a2e30*/  LDL.LU.64 R10, [R1+0x4318] ;  /* 0x00431800010a7983 */ /* 0x001f220000300a00 */
[----:B------:R-:W-:Y:S03]  /*a2e40*/  HMMA.16816.F32.BF16 R24, R36, R26, R12 ;  /* 0x0000001a2418723c */ /* 0x000fe6000004180c */
[----:B------:R-:W4:-:S15]  /*a2e50*/  LDL.LU.64 R14, [R1+0x4310] ;  /* 0x00431000010e7983 */ /* 0x000f1e0000300a00 */
[----:B------:R-:W-:-:S05]  /*a2e60*/  NOP ;  /* 0x0000000000007918 */ /* 0x000fca0000000000 */
[----:B------:R0:W-:Y:S04]  /*a2e70*/  STL.64 [R1+0xca0], R24 ;  /* 0x000ca01801007387 */ /* 0x0001e80000100a00 */
[----:B------:R1:W-:Y:S04]  /*a2e80*/  STL.64 [R1+0xca8], R26 ;  /* 0x000ca81a01007387 */ /* 0x0003e80000100a00 */
[----:B0-----:R-:W4:Y:S04]  /*a2e90*/  LDL.LU R24, [R1+0x5d0] ;  /* 0x0005d00001187983 */ /* 0x001f280000300800 */
[----:B------:R-:W4:Y:S04]  /*a2ea0*/  LDL.LU R25, [R1+0x5d4] ;  /* 0x0005d40001197983 */ /* 0x000f280000300800 */
[----:B-1----:R-:W4:Y:S04]  /*a2eb0*/  LDL.LU R26, [R1+0x5d8] ;  /* 0x0005d800011a7983 */ /* 0x002f280000300800 */
[----:B------:R-:W4:Y:S01]  /*a2ec0*/  LDL.LU R27, [R1+0x5dc] ;  /* 0x0005dc00011b7983 */ /* 0x000f220000300800 */
[----:B--2---:R-:W-:Y:S03]  /*a2ed0*/  HMMA.16816.F32.BF16 R44, R36, R46, R28 ;  /* 0x0000002e242c723c */ /* 0x004fe6000004181c */
[----:B------:R-:W2:Y:S04]  /*a2ee0*/  LDL.LU.64 R30, [R1+0x4308] ;  /* 0x00430800011e7983 */ /* 0x000ea80000300a00 */
[----:B------:R-:W2:-:S15]  /*a2ef0*/  LDL.LU.64 R28, [R1+0x4300] ;  /* 0x00430000011c7983 */ /* 0x000e9e0000300a00 */
[----:B------:R-:W-:-:S01]  /*a2f00*/  NOP ;  /* 0x0000000000007918 */ /* 0x000fc20000000000 */
[----:B------:R-:W-:Y:S04]  /*a2f10*/  STL.64 [R1+0xc70], R44 ;  /* 0x000c702c01007387 */ /* 0x000fe80000100a00 */
[----:B------:R0:W-:Y:S01]  /*a2f20*/  STL.64 [R1+0xc78], R46 ;  /* 0x000c782e01007387 */ /* 0x0001e20000100a00 */
[C---:B---3--:R-:W-:Y:S06]  /*a2f30*/  HMMA.16816.F32.BF16 R32, R36.reuse, R54, R32 ;  /* 0x000000362420723c */ /* 0x048fec0000041820 */
[----:B0-----:R-:W-:Y:S01]  /*a2f40*/  HMMA.16816.F32.BF16 R44, R36, R58, R20 ;  /* 0x0000003a242c723c */ /* 0x001fe20000041814 */
[----:B------:R-:W2:-:S15]  /*a2f50*/  LDL.LU R20, [R1+0x5c0] ;  /* 0x0005c00001147983 */ /* 0x000e9e0000300800 */
[----:B------:R-:W-:-:S07]  /*a2f60*/  NOP ;  /* 0x0000000000007918 */ /* 0x000fce0000000000 */
        /* <DEDUP_REMOVED lines=15> */
[----:B------:R-:W-:Y:S04]  /*a3060*/  STL.64 [R1+0xbf0], R32 ;  /* 0x000bf02001007387 */ /* 0x000fe80000100a00 */
[----:B------:R0:W-:Y:S04]  /*a3070*/  STL.64 [R1+0xbf8], R34 ;  /* 0x000bf82201007387 */ /* 0x0001e80000100a00 */
[----:B0-----:R-:W3:Y:S04]  /*a3080*/  LDL.LU.64 R34, [R1+0x42f8] ;  /* 0x0042f80001227983 */ /* 0x001ee80000300a00 */
[----:B------:R-:W3:Y:S01]  /*a3090*/  LDL.LU.64 R32, [R1+0x42f0] ;  /* 0x0042f00001207983 */ /* 0x000ee20000300a00 */
[C---:B----4-:R-:W-:Y:S03]  /*a30a0*/  HMMA.16816.F32.BF16 R16, R36.reuse, R50, R16 ;  /* 0x000000322410723c */ /* 0x050fe60000041810 */
        /* <DEDUP_REMOVED lines=8> */
[----:B0-----:R-:W4:Y:S04]  /*a3130*/  LDL.LU.64 R18, [R1+0x42e8] ;  /* 0x0042e80001127983 */ /* 0x001f280000300a00 */
[----:B------:R-:W-:Y:S04]  /*a3140*/  STL.64 [R1+0x4260], R50 ;  /* 0x0042603201007387 */ /* 0x000fe80000100a00 */
[----:B------:R0:W-:Y:S04]  /*a3150*/  STL.64 [R1+0x4258], R48 ;  /* 0x0042583001007387 */ /* 0x0001e80000100a00 */
[----:B0-----:R-:W4:Y:S04]  /*a3160*/  LDL.LU R48, [R1+0x580] ;  /* 0x0005800001307983 */ /* 0x001f280000300800 */
[----:B------:R-:W4:Y:S04]  /*a3170*/  LDL.LU R49, [R1+0x584] ;  /* 0x0005840001317983 */ /* 0x000f280000300800 */
[----:B------:R-:W4:Y:S04]  /*a3180*/  LDL.LU R50, [R1+0x588] ;  /* 0x0005880001327983 */ /* 0x000f280000300800 */
[----:B------:R-:W4:Y:S01]  /*a3190*/  LDL.LU R51, [R1+0x58c] ;  /* 0x00058c0001337983 */ /* 0x000f220000300800 */
[C---:B--2---:R-:W-:Y:S06]  /*a31a0*/  HMMA.16816.F32.BF16 R20, R36.reuse, R30, R20 ;  /* 0x0000001e2414723c */ /* 0x044fec0000041814 */
[----:B---3--:R-:W-:-:S15]  /*a31b0*/  HMMA.16816.F32.BF16 R24, R36, R34, R24 ;  /* 0x000000222418723c */ /* 0x008fde0000041818 */
[----:B------:R-:W-:-:S08]  /*a31c0*/  NOP ;  /* 0x0000000000007918 */ /* 0x000fd00000000000 */
[----:B------:R-:W-:Y:S04]  /*a31d0*/  STL.64 [R1+0xb80], R24 ;  /* 0x000b801801007387 */ /* 0x000fe80000100a00 */
[----:B------:R0:W-:Y:S04]  /*a31e0*/  STL.64 [R1+0xb88], R26 ;  /* 0x000b881a01007387 */ /* 0x0001e80000100a00 */
[----:B0-----:R-:W2:Y:S04]  /*a31f0*/  LDL.LU.64 R26, [R1+0x42e0] ;  /* 0x0042e000011a7983 */ /* 0x001ea80000300a00 */
[----:B------:R-:W3:Y:S04]  /*a3200*/  LDL.LU R24, [R1+0x42d8] ;  /* 0x0042d80001187983 */ /* 0x000ee80000300800 */
        /* <DEDUP_REMOVED lines=9> */
[----:B------:R-:W4:Y:S04]  /*a32a0*/  LDL.LU.64 R20, [R1+0x42c8] ;  /* 0x0042c80001147983 */ /* 0x000f280000300a00 */
[----:B------:R-:W-:Y:S04]  /*a32b0*/  STL.64 [R1+0x4240], R30 ;  /* 0x0042401e01007387 */ /* 0x000fe80000100a00 */
[----:B------:R0:W-:Y:S04]  /*a32c0*/  STL.64 [R1+0x4238], R28 ;  /* 0x0042381c01007387 */ /* 0x0001e80000100a00 */
[----:B0-----:R-:W4:Y:S04]  /*a32d0*/  LDL.LU R28, [R1+0x5b0] ;  /* 0x0005b000011c7983 */ /* 0x001f280000300800 */
[----:B------:R-:W4:Y:S04]  /*a32e0*/  LDL.LU R29, [R1+0x5b4] ;  /* 0x0005b400011d7983 */ /* 0x000f280000300800 */
[----:B------:R-:W4:Y:S04]  /*a32f0*/  LDL.LU R30, [R1+0x5b8] ;  /* 0x0005b800011e7983 */ /* 0x000f280000300800 */
[----:B------:R-:W4:Y:S01]  /*a3300*/  LDL.LU R31, [R1+0x5bc] ;  /* 0x0005bc00011f7983 */ /* 0x000f220000300800 */
        /* <DEDUP_REMOVED lines=8> */
[----:B--2---:R-:W-:Y:S04]  /*a3390*/  STL.64 [R1+0x42c0], R26 ;  /* 0x0042c01a01007387 */ /* 0x004fe80000100a00 */
[----:B---3--:R0:W-:Y:S01]  /*a33a0*/  STL [R1+0x42bc], R24 ;  /* 0x0042bc1801007387 */ /* 0x0081e20000100800 */
[C---:B----4-:R-:W-:Y:S06]  /*a33b0*/  HMMA.16816.F32.BF16 R28, R36.reuse, R26, R28 ;  /* 0x0000001a241c723c */ /* 0x050fec000004181c */
[----:B0-----:R-:W-:-:S15]  /*a33c0*/  HMMA.16816.F32.BF16 R24, R36, R22, R32 ;  /* 0x000000162418723c */ /* 0x001fde0000041820 */
        /* <DEDUP_REMOVED lines=13> */
[----:B0-----:R-:W-:Y:S04]  /*a34a0*/  STL.64 [R1+0x41b8], R46 ;  /* 0x0041b82e01007387 */ /* 0x001fe80000100a00 */
        /* <DEDUP_REMOVED lines=9> */
[----:B------:R-:W2:Y:S04]  /*a3540*/  LDL.LU R54, [R1+0x578] ;  /* 0x0005780001367983 */ /* 0x000ea80000300800 */
[----:B------:R-:W2:Y:S04]  /*a3550*/  LDL.LU R55, [R1+0x57c] ;  /* 0x00057c0001377983 */ /* 0x000ea80000300800 */
[----:B------:R-:W2:Y:S04]  /*a3560*/  LDL.LU.64 R58, [R1+0x148] ;  /* 0x00014800013a7983 */ /* 0x000ea80000300a00 */
[----:B------:R-:W-:Y:S04]  /*a3570*/  STL [R1+0x41e0], R10 ;  /* 0x0041e00a01007387 */ /* 0x000fe80000100800 */
[----:B------:R0:W-:Y:S04]  /*a3580*/  STL [R1+0x41dc], R11 ;  /* 0x0041dc0b01007387 */ /* 0x0001e80000100800 */
[----:B------:R-:W3:Y:S01]  /*a3590*/  LDL.LU R44, [R1+0x560] ;  /* 0x00056000012c7983 */ /* 0x000ee20000300800 */
[----:B0-----:R-:W-:-:S15]  /*a35a0*/  HMMA.16816.F32.BF16 R8, R36, R6, R48 ;  /* 0x000000062408723c */ /* 0x001fde0000041830 */
[----:B------:R-:W-:-:S08]  /*a35b0*/  NOP ;  /* 0x0000000000007918 */ /* 0x000fd00000000000 */
[----:B------:R-:W-:Y:S04]  /*a35c0*/  STL.64 [R1+0xa10], R8 ;  /* 0x000a100801007387 */ /* 0x000fe80000100a00 */
[----:B------:R-:W-:Y:S04]  /*a35d0*/  STL.64 [R1+0xa18], R10 ;  /* 0x000a180a01007387 */ /* 0x000fe80000100a00 */
        /* <DEDUP_REMOVED lines=24> */
[----:B------:R0:W-:Y:S04]  /*a3760*/  STL [R1+0x41e4], R7 ;  /* 0x0041e40701007387 */ /* 0x0001e80000100800 */
[----:B0-----:R-:W3:Y:S01]  /*a3770*/  LDL.LU.64 R6, [R1+0x138] ;  /* 0x0001380001067983 */ /* 0x001ee20000300a00 */
        /* <DEDUP_REMOVED lines=10> */
[----:B------:R-:W-:Y:S04]  /*a3820*/  STL [R1+0x41f0], R9 ;  /* 0x0041f00901007387 */ /* 0x000fe80000100800 */
[----:B------:R3:W-:Y:S02]  /*a3830*/  STL [R1+0x41ec], R8 ;  /* 0x0041ec0801007387 */ /* 0x0007e40000100800 */
[----:B---3--:R-:W-:Y:S07]  /*a3840*/  HMMA.16816.F32.BF16 R8, R40, R6, R44 ;  /* 0x000000062808723c */ /* 0x008fee000004182c */
[----:B------:R-:W-:-:S02]  /*a3850*/  IMAD.MOV.U32 R45, RZ, RZ, R6 ;  /* 0x000000ffff2d7224 */ /* 0x000fc400078e0006 */
[----:B------:R-:W-:Y:S02]  /*a3860*/  IMAD.MOV.U32 R44, RZ, RZ, R7 ;  /* 0x000000ffff2c7224 */ /* 0x000fe400078e0007 */
[----:B----4-:R-:W-:-:S12]  /*a3870*/  HMMA.16816.F32.BF16 R4, R40, R14, R36 ;  /* 0x0000000e2804723c */ /* 0x010fd80000041824 */
        /* <DEDUP_REMOVED lines=21> */
[----:B------:R-:W-:Y:S01]  /*a39d0*/  MOV R47, R31 ;  /* 0x0000001f002f7202 */ /* 0x000fe20000000f00 */
[----:B------:R-:W-:-:S04]  /*a39e0*/  IMAD.MOV.U32 R2, RZ, RZ, R30 ;  /* 0x000000ffff027224 */ /* 0x000fc800078e001e */
[----:B------:R-:W-:Y:S04]  /*a39f0*/  STL [R1+0x4210], R47 ;  /* 0x0042102f01007387 */ /* 0x000fe80000100800 */
[----:B------:R-:W-:-:S13]  /*a3a00*/  STL [R1+0x420c], R2 ;  /* 0x00420c0201007387 */ /* 0x000fda0000100800 */
[----:B------:R-:W-:Y:S04]  /*a3a10*/  STL.64 [R1+0xff0], R4 ;  /* 0x000ff00401007387 */ /* 0x000fe80000100a00 */
[----:B------:R2:W-:Y:S04]  /*a3a20*/  STL.64 [R1+0xff8], R6 ;  /* 0x000ff80601007387 */ /* 0x0005e80000100a00 */
[----:B------:R-:W3:Y:S04]  /*a3a30*/  LDL.LU R28, [R1+0x500] ;  /* 0x00050000011c7983 */ /* 0x000ee80000300800 */
[----:B------:R-:W3:Y:S04]  /*a3a40*/  LDL.LU R29, [R1+0x504] ;  /* 0x00050400011d7983 */ /* 0x000ee80000300800 */
[----:B------:R-:W3:Y:S04]  /*a3a50*/  LDL.LU R30, [R1+0x508] ;  /* 0x00050800011e7983 */ /* 0x000ee80000300800 */
[----:B------:R-:W3:Y:S04]  /*a3a60*/  LDL.LU R31, [R1+0x50c] ;  /* 0x00050c00011f7983 */ /* 0x000ee80000300800 */
[----:B------:R-:W3:Y:S01]  /*a3a70*/  LDL.LU.64 R34, [R1+0xd8] ;  /* 0x0000d80001227983 */ /* 0x000ee20000300a00 */
[----:B------:R-:W-:-:S02]  /*a3a80*/  IMAD.MOV.U32 R61, RZ, RZ, R51 ;  /* 0x000000ffff3d7224 */ /* 0x000fc400078e0033 */
[----:B------:R-:W-:-:S03]  /*a3a90*/  IMAD.MOV.U32 R60, RZ, RZ, R50 ;  /* 0x000000ffff3c7224 */ /* 0x000fc600078e0032 */
[----:B------:R-:W-:Y:S04]  /*a3aa0*/  STL [R1+0x4218], R61 ;  /* 0x0042183d01007387 */ /* 0x000fe80000100800 */
[----:B------:R-:W-:Y:S01]  /*a3ab0*/  STL [R1+0x4214], R60 ;  /* 0x0042143c01007387 */ /* 0x000fe20000100800 */
[----:B--2---:R-:W-:Y:S06]  /*a3ac0*/  HMMA.16816.F32.BF16 R4, R40, R58, R52 ;  /* 0x0000003a2804723c */ /* 0x004fec0000041834 */
[----:B------:R-:W-:-:S02]  /*a3ad0*/  IMAD.MOV.U32 R11, RZ, RZ, R58 ;  /* 0x000000ffff0b7224 */ /* 0x000fc400078e003a */
[----:B------:R-:W-:-:S15]  /*a3ae0*/  IMAD.MOV.U32 R0, RZ, RZ, R59 ;  /* 0x000000ffff007224 */ /* 0x000fde00078e003b */
[----:B------:R-:W-:Y:S04]  /*a3af0*/  STL.64 [R1+0xfc0], R4 ;  /* 0x000fc00401007387 */ /* 0x000fe80000100a00 */
[----:B------:R0:W-:Y:S04]  /*a3b00*/  STL.64 [R1+0xfc8], R6 ;  /* 0x000fc80601007387 */ /* 0x0001e80000100a00 */
        /* <DEDUP_REMOVED lines=8> */
[----:B------:R-:W4:Y:S04]  /*a3b90*/  LDL.LU.64 R38, [R1+0xb8] ;  /* 0x0000b80001267983 */ /* 0x000f280000300a00 */
        /* <DEDUP_REMOVED lines=14> */
[----:B------:R-:W2:Y:S04]  /*a3c80*/  LDL.LU.64 R50, [R1+0x78] ;  /* 0x0000780001327983 */ /* 0x000ea80000300a00 */
[----:B------:R-:W-:Y:S04]  /*a3c90*/  STL [R1+0x4220], R0 ;  /* 0x0042200001007387 */ /* 0x000fe80000100800 */
[----:B------:R-:W-:Y:S01]  /*a3ca0*/  STL [R1+0x421c], R11 ;  /* 0x00421c0b01007387 */ /* 0x000fe20000100800 */
[----:B---3--:R-:W-:Y:S06]  /*a3cb0*/  HMMA.16816.F32.BF16 R28, R40, R34, R28 ;  /* 0x00000022281c723c */ /* 0x008fec000004181c */
[----:B0-----:R-:W-:-:S02]  /*a3cc0*/  IMAD.MOV.U32 R7, RZ, RZ, R34 ;  /* 0x000000ffff077224 */ /* 0x001fc400078e0022 */
[----:B------:R-:W-:-:S15]  /*a3cd0*/  IMAD.MOV.U32 R10, RZ, RZ, R35 ;  /* 0x000000ffff0a7224 */ /* 0x000fde00078e0023 */
[----:B------:R0:W-:Y:S04]  /*a3ce0*/  STL.64 [R1+0xf80], R28 ;  /* 0x000f801c01007387 */ /* 0x0001e80000100a00 */
[----:B------:R1:W-:Y:S04]  /*a3cf0*/  STL.64 [R1+0xf88], R30 ;  /* 0x000f881e01007387 */ /* 0x0003e80000100a00 */
[----:B0-----:R-:W3:Y:S04]  /*a3d00*/  LDL.LU R28, [R1+0x490] ;  /* 0x00049000011c7983 */ /* 0x001ee80000300800 */
[----:B------:R-:W3:Y:S04]  /*a3d10*/  LDL.LU R29, [R1+0x494] ;  /* 0x00049400011d7983 */ /* 0x000ee80000300800 */
[----:B-1----:R-:W3:Y:S04]  /*a3d20*/  LDL.LU R30, [R1+0x498] ;  /* 0x00049800011e7983 */ /* 0x002ee80000300800 */
[----:B------:R-:W3:Y:S04]  /*a3d30*/  LDL.LU R31, [R1+0x49c] ;  /* 0x00049c00011f7983 */ /* 0x000ee80000300800 */
[----:B------:R-:W3:Y:S04]  /*a3d40*/  LDL.LU.64 R34, [R1+0x68] ;  /* 0x0000680001227983 */ /* 0x000ee80000300a00 */
[----:B------:R0:W-:Y:S04]  /*a3d50*/  STL [R1+0x4224], R7 ;  /* 0x0042240701007387 */ /* 0x0001e80000100800 */
[----:B0-----:R-:W3:Y:S01]  /*a3d60*/  LDL.LU.64 R6, [R1+0xc8] ;  /* 0x0000c80001067983 */ /* 0x001ee20000300a00 */
[C---:B----4-:R-:W-:Y:S06]  /*a3d70*/  HMMA.16816.F32.BF16 R44, R40.reuse, R38, R44 ;  /* 0x00000026282c723c */ /* 0x050fec000004182c */
[----:B------:R-:W-:Y:S01]  /*a3d80*/  IMAD.MOV.U32 R9, RZ, RZ, R39 ;  /* 0x000000ffff097224 */ /* 0x000fe200078e0027 */
[C---:B--2---:R-:W-:Y:S06]  /*a3d90*/  HMMA.16816.F32.BF16 R52, R40.reuse, R58, R52 ;  /* 0x0000003a2834723c */ /* 0x044fec0000041834 */
[----:B---3--:R-:W-:Y:S06]  /*a3da0*/  HMMA.16816.F32.BF16 R24, R40, R6, R24 ;  /* 0x000000062818723c */ /* 0x008fec0000041818 */
[----:B------:R-:W-:-:S02]  /*a3db0*/  IMAD.MOV.U32 R8, RZ, RZ, R6 ;  /* 0x000000ffff087224 */ /* 0x000fc400078e0006 */
[----:B------:R-:W-:-:S15]  /*a3dc0*/  IMAD.MOV.U32 R6, RZ, RZ, R7 ;  /* 0x000000ffff067224 */ /* 0x000fde00078e0007 */
[----:B------:R-:W-:Y:S04]  /*a3dd0*/  STL.64 [R1+0xf40], R24 ;  /* 0x000f401801007387 */ /* 0x000fe80000100a00 */
[----:B------:R0:W-:Y:S04]  /*a3de0*/  STL.64 [R1+0xf48], R26 ;  /* 0x000f481a01007387 */ /* 0x0001e80000100a00 */
[----:B0-----:R-:W2:Y:S04]  /*a3df0*/  LDL.LU.64 R26, [R1+0x42c0] ;  /* 0x0042c000011a7983 */ /* 0x001ea80000300a00 */
[----:B------:R-:W3:Y:S04]  /*a3e00*/  LDL.LU R24, [R1+0x42bc] ;  /* 0x0042bc0001187983 */ /* 0x000ee80000300800 */
[----:B------:R0:W-:Y:S04]  /*a3e10*/  STL [R1+0x42a8], R6 ;  /* 0x0042a80601007387 */ /* 0x0001e80000100800 */
[----:B0-----:R-:W4:Y:S04]  /*a3e20*/  LDL.LU.64 R6, [R1+0x98] ;  /* 0x0000980001067983 */ /* 0x001f280000300a00 */
[----:B------:R-:W-:Y:S04]  /*a3e30*/  STL.64 [R1+0xf00], R44 ;  /* 0x000f002c01007387 */ /* 0x000fe80000100a00 */
[----:B------:R-:W-:Y:S04]  /*a3e40*/  STL.64 [R1+0xf08], R46 ;  /* 0x000f082e01007387 */ /* 0x000fe80000100a00 */
[----:B------:R-:W-:Y:S04]  /*a3e50*/  STL [R1+0x42b8], R10 ;  /* 0x0042b80a01007387 */ /* 0x000fe80000100800 */
[----:B------:R0:W-:Y:S04]  /*a3e60*/  STL.64 [R1+0x42b0], R8 ;  /* 0x0042b00801007387 */ /* 0x0001e80000100a00 */
[----:B0-----:R-:W2:Y:S04]  /*a3e70*/  LDL.LU R8, [R1+0x4c0] ;  /* 0x0004c00001087983 */ /* 0x001ea80000300800 */
[----:B------:R-:W2:Y:S04]  /*a3e80*/  LDL.LU R9, [R1+0x4c4] ;  /* 0x0004c40001097983 */ /* 0x000ea80000300800 */
[----:B------:R-:W2:Y:S04]  /*a3e90*/  LDL.LU R10, [R1+0x4c8] ;  /* 0x0004c800010a7983 */ /* 0x000ea80000300800 */
[----:B------:R-:W2:Y:S04]  /*a3ea0*/  LDL.LU R11, [R1+0x4cc] ;  /* 0x0004cc00010b7983 */ /* 0x000ea80000300800 */
[----:B------:R0:W-:Y:S04]  /*a3eb0*/  STL.64 [R1+0xed0], R52 ;  /* 0x000ed03401007387 */ /* 0x0001e80000100a00 */
[----:B------:R1:W-:Y:S01]  /*a3ec0*/  STL.64 [R1+0xed8], R54 ;  /* 0x000ed83601007387 */ /* 0x0003e20000100a00 */
[----:B------:R-:W-:-:S02]  /*a3ed0*/  IMAD.MOV.U32 R45, RZ, RZ, R38 ;  /* 0x000000ffff2d7224 */ /* 0x000fc400078e0026 */
[----:B------:R-:W-:Y:S02]  /*a3ee0*/  IMAD.MOV.U32 R38, RZ, RZ, R58 ;  /* 0x000000ffff267224 */ /* 0x000fe400078e003a */
[----:B------:R-:W-:Y:S01]  /*a3ef0*/  IMAD.MOV.U32 R44, RZ, RZ, R59 ;  /* 0x000000ffff2c7224 */ /* 0x000fe200078e003b */
[----:B0-----:R-:W3:Y:S04]  /*a3f00*/  LDL.LU R52, [R1+0x480] ;  /* 0x0004800001347983 */ /* 0x001ee80000300800 */
[----:B------:R-:W3:Y:S04]  /*a3f10*/  LDL.LU R53, [R1+0x484] ;  /* 0x0004840001357983 */ /* 0x000ee80000300800 */
[----:B-1----:R-:W3:Y:S04]  /*a3f20*/  LDL.LU R54, [R1+0x488] ;  /* 0x0004880001367983 */ /* 0x002ee80000300800 */
[----:B------:R-:W3:Y:S04]  /*a3f30*/  LDL.LU R55, [R1+0x48c] ;  /* 0x00048c0001377983 */ /* 0x000ee80000300800 */
[----:B------:R-:W3:Y:S01]  /*a3f40*/  LDL.LU.64 R58, [R1+0x58] ;  /* 0x00005800013a7983 */ /* 0x000ee20000300a00 */
[----:B------:R-:W-:-:S02]  /*a3f50*/  IMAD.MOV.U32 R2, RZ, RZ, R18 ;  /* 0x000000ffff027224 */ /* 0x000fc400078e0012 */
[----:B------:R-:W-:Y:S01]  /*a3f60*/  IMAD.MOV.U32 R39, RZ, RZ, R19 ;  /* 0x000000ffff277224 */ /* 0x000fe200078e0013 */
[----:B------:R-:W-:Y:S01]  /*a3f70*/  MOV R37, R51 ;  /* 0x0000003300257202 */ /* 0x000fe20000000f00 */
[----:B------:R-:W-:Y:S02]  /*a3f80*/  IMAD.MOV.U32 R3, RZ, RZ, R50 ;  /* 0x000000ffff037224 */ /* 0x000fe400078e0032 */
[----:B------:R-:W-:Y:S02]  /*a3f90*/  IMAD.MOV.U32 R47, RZ, RZ, R34 ;  /* 0x000000ffff2f7224 */ /* 0x000fe400078e0022 */
[----:B----4-:R-:W-:Y:S02]  /*a3fa0*/  IMAD.MOV.U32 R46, RZ, RZ, R6 ;  /* 0x000000ffff2e7224 */ /* 0x010fe400078e0006 */
[----:B------:R-:W-:Y:S01]  /*a3fb0*/  IMAD.MOV.U32 R36, RZ, RZ, R7 ;  /* 0x000000ffff247224 */ /* 0x000fe200078e0007 */
[C---:B--2---:R-:W-:Y:S06]  /*a3fc0*/  HMMA.16816.F32.BF16 R8, R40.reuse, R6, R8 ;  /* 0x000000062808723c */ /* 0x044fec0000041808 */
[----:B------:R-:W-:-:S15]  /*a3fd0*/  HMMA.16816.F32.BF16 R4, R40, R18, R12 ;  /* 0x000000122804723c */ /* 0x000fde000004180c */
[----:B------:R-:W-:-:S02]  /*a3fe0*/  NOP ;  /* 0x0000000000007918 */ /* 0x000fc40000000000 */
[----:B------:R-:W-:Y:S04]  /*a3ff0*/  STL.64 [R1+0xe90], R8 ;  /* 0x000e900801007387 */ /* 0x000fe80000100a00 */
[----:B------:R-:W-:Y:S04]  /*a4000*/  STL.64 [R1+0xe98], R10 ;  /* 0x000e980a01007387 */ /* 0x000fe80000100a00 */
[----:B------:R-:W-:Y:S04]  /*a4010*/  STL.64 [R1+0xe50], R4 ;  /* 0x000e500401007387 */ /* 0x000fe80000100a00 */
[----:B------:R0:W-:Y:S02]  /*a4020*/  STL.64 [R1+0xe58], R6 ;  /* 0x000e580601007387 */ /* 0x0001e40000100a00 */
[C---:B0-----:R-:W-:Y:S06]  /*a4030*/  HMMA.16816.F32.BF16 R4, R40.reuse, R50, R20 ;  /* 0x000000322804723c */ /* 0x041fec0000041814 */
[----:B---3--:R-:W-:-:S15]  /*a4040*/  HMMA.16816.F32.BF16 R16, R40, R58, R52 ;  /* 0x0000003a2810723c */ /* 0x008fde0000041834 */
[----:B------:R-:W-:-:S02]  /*a4050*/  NOP ;  /* 0x0000000000007918 */ /* 0x000fc40000000000 */
        /* <DEDUP_REMOVED lines=8> */
[----:B------:R0:W-:Y:S03]  /*a40e0*/  STL [R1+0x41c0], R37 ;  /* 0x0041c02501007387 */ /* 0x0001e60000100800 */
[----:B0-----:R-:W-:-:S15]  /*a40f0*/  IMAD.MOV.U32 R37, RZ, RZ, R35 ;  /* 0x000000ffff257224 */ /* 0x001fde00078e0023 */
[----:B------:R-:W-:-:S02]  /*a4100*/  NOP ;  /* 0x0000000000007918 */ /* 0x000fc40000000000 */
        /* <DEDUP_REMOVED lines=11> */
[----:B------:R-:W4:Y:S04]  /*a41c0*/  LDL.LU.64 R30, [R1+0x28] ;  /* 0x00002800011e7983 */ /* 0x000f280000300a00 */
[----:B------:R-:W-:Y:S04]  /*a41d0*/  STL.64 [R1+0x4290], R46 ;  /* 0x0042902e01007387 */ /* 0x000fe80000100a00 */
[----:B------:R-:W-:Y:S04]  /*a41e0*/  STL.64 [R1+0x4288], R44 ;  /* 0x0042882c01007387 */ /* 0x000fe80000100a00 */
[----:B------:R0:W-:Y:S04]  /*a41f0*/  STL.64 [R1+0xda0], R16 ;  /* 0x000da01001007387 */ /* 0x0001e80000100a00 */
[----:B------:R1:W-:Y:S01]  /*a4200*/  STL.64 [R1+0xda8], R18 ;  /* 0x000da81201007387 */ /* 0x0003e20000100a00 */
[----:B------:R-:W-:-:S03]  /*a4210*/  IMAD.MOV.U32 R60, RZ, RZ, R58 ;  /* 0x000000ffff3c7224 */ /* 0x000fc600078e003a */
[----:B0-----:R-:W4:Y:S04]  /*a4220*/  LDL.LU R16, [R1+0x440] ;  /* 0x0004400001107983 */ /* 0x001f280000300800 */
[----:B------:R-:W4:Y:S04]  /*a4230*/  LDL.LU R17, [R1+0x444] ;  /* 0x0004440001117983 */ /* 0x000f280000300800 */
[----:B-1----:R-:W4:Y:S04]  /*a4240*/  LDL.LU R18, [R1+0x448] ;  /* 0x0004480001127983 */ /* 0x002f280000300800 */
[----:B------:R-:W4:Y:S04]  /*a4250*/  LDL.LU R19, [R1+0x44c] ;  /* 0x00044c0001137983 */ /* 0x000f280000300800 */
[----:B------:R-:W4:Y:S04]  /*a4260*/  LDL.LU.64 R22, [R1+0x18] ;  /* 0x0000180001167983 */ /* 0x000f280000300a00 */
[----:B------:R-:W4:Y:S04]  /*a4270*/  LDL.LU R44, [R1+0x430] ;  /* 0x00043000012c7983 */ /* 0x000f280000300800 */
[----:B------:R-:W4:Y:S04]  /*a4280*/  LDL.LU R45, [R1+0x434] ;  /* 0x00043400012d7983 */ /* 0x000f280000300800 */
[----:B------:R-:W4:Y:S01]  /*a4290*/  LDL.LU R46, [R1+0x438] ;  /* 0x00043800012e7983 */ /* 0x000f220000300800 */
[----:B------:R-:W-:-:S03]  /*a42a0*/  IMAD.MOV.U32 R25, RZ, RZ, R59 ;  /* 0x000000ffff197224 */ /* 0x000fc600078e003b */
[----:B------:R-:W4:Y:S04]  /*a42b0*/  LDL.LU R47, [R1+0x43c] ;  /* 0x00043c00012f7983 */ /* 0x000f280000300800 */
[----:B------:R-:W4:Y:S04]  /*a42c0*/  LDL.LU.64 R58, [R1+0x8] ;  /* 0x00000800013a7983 */ /* 0x000f280000300a00 */
[----:B------:R-:W4:Y:S04]  /*a42d0*/  LDL.LU R52, [R1+0x420] ;  /* 0x0004200001347983 */ /* 0x000f280000300800 */
[----:B------:R-:W4:Y:S04]  /*a42e0*/  LDL.LU R53, [R1+0x424] ;  /* 0x0004240001357983 */ /* 0x000f280000300800 */
[----:B------:R-:W4:Y:S04]  /*a42f0*/  LDL.LU R54, [R1+0x428] ;  /* 0x0004280001367983 */ /* 0x000f280000300800 */
[----:B------:R-:W4:Y:S01]  /*a4300*/  LDL.LU R55, [R1+0x42c] ;  /* 0x00042c0001377983 */ /* 0x000f220000300800 */
[----:B--2---:R-:W-:Y:S06]  /*a4310*/  HMMA.16816.F32.BF16 R8, R40, R50, R8 ;  /* 0x000000322808723c */ /* 0x004fec0000041808 */
[----:B------:R-:W-:-:S15]  /*a4320*/  IMAD.MOV.U32 R61, RZ, RZ, R51 ;  /* 0x000000ffff3d7224 */ /* 0x000fde00078e0033 */
[----:B------:R-:W-:-:S02]  /*a4330*/  NOP ;  /* 0x0000000000007918 */ /* 0x000fc40000000000 */
[----:B------:R-:W-:Y:S04]  /*a4340*/  STL.64 [R1+0xd70], R8 ;  /* 0x000d700801007387 */ /* 0x000fe80000100a00 */
[----:B------:R0:W-:Y:S04]  /*a4350*/  STL.64 [R1+0xd78], R10 ;  /* 0x000d780a01007387 */ /* 0x0001e80000100a00 */
[----:B0-----:R-:W2:Y:S04]  /*a4360*/  LDL.LU R10, [R1+0x42b8] ;  /* 0x0042b800010a7983 */ /* 0x001ea80000300800 */
[----:B------:R-:W2:Y:S04]  /*a4370*/  LDL.LU.64 R8, [R1+0x42b0] ;  /* 0x0042b00001087983 */ /* 0x000ea80000300a00 */
[----:B------:R-:W2:Y:S01]  /*a4380*/  LDL.LU R48, [R1+0x410] ;  /* 0x0004100001307983 */ /* 0x000ea20000300800 */
[C---:B---3--:R-:W-:Y:S06]  /*a4390*/  HMMA.16816.F32.BF16 R4, R40.reuse, R34, R4 ;  /* 0x000000222804723c */ /* 0x048fec0000041804 */
[C---:B----4-:R-:W-:Y:S01]  /*a43a0*/  HMMA.16816.F32.BF16 R12, R40.reuse, R30, R12 ;  /* 0x0000001e280c723c */ /* 0x050fe2000004180c */
[----:B------:R-:W-:Y:S01]  /*a43b0*/  IMAD.MOV.U32 R11, RZ, RZ, R50 ;  /* 0x000000ffff0b7224 */ /* 0x000fe200078e0032 */
[----:B------:R-:W2:Y:S04]  /*a43c0*/  LDL.LU R49, [R1+0x414] ;  /* 0x0004140001317983 */ /* 0x000ea80000300800 */
[----:B------:R-:W2:Y:S04]  /*a43d0*/  LDL.LU R50, [R1+0x418] ;  /* 0x0004180001327983 */ /* 0x000ea80000300800 */
[----:B------:R-:W2:Y:S01]  /*a43e0*/  LDL.LU R51, [R1+0x41c] ;  /* 0x00041c0001337983 */ /* 0x000ea20000300800 */
[----:B------:R-:W-:Y:S01]  /*a43f0*/  IMAD.MOV.U32 R0, RZ, RZ, R35 ;  /* 0x000000ffff007224 */ /* 0x000fe200078e0023 */
[C---:B------:R-:W-:Y:S05]  /*a4400*/  HMMA.16816.F32.BF16 R16, R40.reuse, R22, R16 ;  /* 0x000000162810723c */ /* 0x040fea0000041810 */
[----:B------:R-:W-:Y:S04]  /*a4410*/  STL.64 [R1+0xd30], R4 ;  /* 0x000d300401007387 */ /* 0x000fe80000100a00 */
[----:B------:R0:W-:Y:S01]  /*a4420*/  STL.64 [R1+0xd38], R6 ;  /* 0x000d380601007387 */ /* 0x0001e20000100a00 */
[----:B------:R-:W-:Y:S03]  /*a4430*/  HMMA.16816.F32.BF16 R44, R40, R58, R44 ;  /* 0x0000003a282c723c */ /* 0x000fe6000004182c */
[----:B0-----:R-:W3:Y:S04]  /*a4440*/  LDL.LU R6, [R1+0x42a8] ;  /* 0x0042a80001067983 */ /* 0x001ee80000300800 */
[----:B------:R-:W4:Y:S01]  /*a4450*/  LDL.LU R32, [R1+0x400] ;  /* 0x0004000001207983 */ /* 0x000f220000300800 */
[----:B------:R-:W-:-:S03]  /*a4460*/  IMAD.MOV.U32 R7, RZ, RZ, R34 ;  /* 0x000000ffff077224 */ /* 0x000fc600078e0022 */
[----:B------:R-:W4:Y:S04]  /*a4470*/  LDL.LU R33, [R1+0x404] ;  /* 0x0004040001217983 */ /* 0x000f280000300800 */
[----:B------:R-:W4:Y:S04]  /*a4480*/  LDL.LU R34, [R1+0x408] ;  /* 0x0004080001227983 */ /* 0x000f280000300800 */
[----:B------:R-:W4:Y:S04]  /*a4490*/  LDL.LU R35, [R1+0x40c] ;  /* 0x00040c0001237983 */ /* 0x000f280000300800 */
[----:B------:R-:W-:Y:S04]  /*a44a0*/  STL.64 [R1+0xcf0], R12 ;  /* 0x000cf00c01007387 */ /* 0x000fe80000100a00 */
[----:B------:R0:W-:Y:S04]  /*a44b0*/  STL.64 [R1+0xcf8], R14 ;  /* 0x000cf80e01007387 */ /* 0x0001e80000100a00 */
[----:B0-----:R-:W3:Y:S04]  /*a44c0*/  LDL.LU.64 R14, [R1+0x42a0] ;  /* 0x0042a000010e7983 */ /* 0x001ee80000300a00 */
[----:B------:R-:W3:Y:S01]  /*a44d0*/  LDL.LU R28, [R1+0x3f0] ;  /* 0x0003f000011c7983 */ /* 0x000ee20000300800 */
[----:B------:R-:W-:-:S03]  /*a44e0*/  IMAD.MOV.U32 R13, RZ, RZ, R30 ;  /* 0x000000ffff0d7224 */ /* 0x000fc600078e001e */
[----:B------:R-:W3:Y:S01]  /*a44f0*/  LDL.LU R29, [R1+0x3f4] ;  /* 0x0003f400011d7983 */ /* 0x000ee20000300800 */
[----:B------:R-:W-:-:S03]  /*a4500*/  IMAD.MOV.U32 R12, RZ, RZ, R31 ;  /* 0x000000ffff0c7224 */ /* 0x000fc600078e001f */
[----:B------:R-:W3:Y:S04]  /*a4510*/  LDL.LU R30, [R1+0x3f8] ;  /* 0x0003f800011e7983 */ /* 0x000ee80000300800 */
[----:B------:R-:W3:Y:S04]  /*a4520*/  LDL.LU R31, [R1+0x3fc] ;  /* 0x0003fc00011f7983 */ /* 0x000ee80000300800 */
[----:B------:R-:W-:Y:S04]  /*a4530*/  STL.64 [R1+0xcc0], R16 ;  /* 0x000cc01001007387 */ /* 0x000fe80000100a00 */
[----:B------:R0:W-:Y:S01]  /*a4540*/  STL.64 [R1+0xcc8], R18 ;  /* 0x000cc81201007387 */ /* 0x0001e20000100a00 */
[----:B------:R-:W-:-:S02]  /*a4550*/  IMAD.MOV.U32 R5, RZ, RZ, R58 ;  /* 0x000000ffff057224 */ /* 0x000fc400078e003a */
[----:B------:R-:W-:Y:S01]  /*a4560*/  IMAD.MOV.U32 R4, RZ, RZ, R59 ;  /* 0x000000ffff047224 */ /* 0x000fe200078e003b */
        /* <DEDUP_REMOVED lines=8> */
[----:B------:R0:W-:Y:S04]  /*a45f0*/  STL.64 [R1+0xc88], R46 ;  /* 0x000c882e01007387 */ /* 0x0001e80000100a00 */
[----:B0-----:R-:W3:Y:S04]  /*a4600*/  LDL.LU.64 R46, [R1+0x4290] ;  /* 0x00429000012e7983 */ /* 0x001ee80000300a00 */
[----:B------:R-:W3:Y:S04]  /*a4610*/  LDL.LU.64 R44, [R1+0x4288] ;  /* 0x00428800012c7983 */ /* 0x000ee80000300a00 */
[----:B------:R-:W2:Y:S04]  /*a4620*/  LDL.LU.64 R58, [R1+0x4280] ;  /* 0x00428000013a7983 */ /* 0x000ea80000300a00 */
[----:B------:R-:W4:Y:S01]  /*a4630*/  LDL.LU.64 R56, [R1+0x4278] ;  /* 0x0042780001387983 */ /* 0x000f220000300a00 */
[----:B--2---:R-:W-:-:S15]  /*a4640*/  HMMA.16816.F32.BF16 R52, R40, R58, R52 ;  /* 0x0000003a2834723c */ /* 0x004fde0000041834 */
[----:B------:R-:W-:-:S08]  /*a4650*/  NOP ;  /* 0x0000000000007918 */ /* 0x000fd00000000000 */
[----:B------:R-:W-:Y:S04]  /*a4660*/  STL.64 [R1+0xc40], R52 ;  /* 0x000c403401007387 */ /* 0x000fe80000100a00 */
[----:B------:R0:W-:Y:S04]  /*a4670*/  STL.64 [R1+0xc48], R54 ;  /* 0x000c483601007387 */ /* 0x0001e80000100a00 */
[----:B0-----:R-:W2:Y:S04]  /*a4680*/  LDL.LU.64 R54, [R1+0x4270] ;  /* 0x0042700001367983 */ /* 0x001ea80000300a00 */
[----:B------:R-:W3:Y:S04]  /*a4690*/  LDL.LU.64 R52, [R1+0x4268] ;  /* 0x0042680001347983 */ /* 0x000ee80000300a00 */
[----:B------:R-:W-:Y:S04]  /*a46a0*/  STL.64 [R1+0x4038], R58 ;  /* 0x0040383a01007387 */ /* 0x000fe80000100a00 */
[----:B----4-:R0:W-:Y:S04]  /*a46b0*/  STL.64 [R1+0x4030], R56 ;  /* 0x0040303801007387 */ /* 0x0101e80000100a00 */
        /* <DEDUP_REMOVED lines=45> */
[----:B------:R-:W2:Y:S04]  /*a4990*/  LDL.LU.64 R20, [R1+0x4228] ;  /* 0x0042280001147983 */ /* 0x000ea80000300a00 */
[----:B------:R-:W-:Y:S04]  /*a49a0*/  STL.64 [R1+0x4010], R30 ;  /* 0x0040101e01007387 */ /* 0x000fe80000100a00 */
[----:B----4-:R3:W-:Y:S02]  /*a49b0*/  STL.64 [R1+0x4008], R28 ;  /* 0x0040081c01007387 */ /* 0x0107e40000100a00 */
[----:B---3--:R-:W-:Y:S06]  /*a49c0*/  HMMA.16816.F32.BF16 R28, R40, R26, R32 ;  /* 0x0000001a281c723c */ /* 0x008fec0000041820 */
[----:B------:R-:W-:Y:S04]  /*a49d0*/  STL.64 [R1+0x4000], R26 ;  /* 0x0040001a01007387 */ /* 0x000fe80000100a00 */
[----:B------:R-:W-:-:S13]  /*a49e0*/  STL [R1+0x3ff8], R24 ;  /* 0x003ff81801007387 */ /* 0x000fda0000100800 */
[----:B------:R-:W-:Y:S04]  /*a49f0*/  STL.64 [R1+0xb20], R28 ;  /* 0x000b201c01007387 */ /* 0x000fe80000100a00 */
[----:B------:R2:W-:Y:S02]  /*a4a00*/  STL.64 [R1+0xb28], R30 ;  /* 0x000b281e01007387 */ /* 0x0005e40000100a00 */
[C---:B--2---:R-:W-:Y:S06]  /*a4a10*/  HMMA.16816.F32.BF16 R28, R40.reuse, R22, R48 ;  /* 0x00000016281c723c */ /* 0x044fec0000041830 */
[----:B------:R-:W-:Y:S04]  /*a4a20*/  STL.64 [R1+0x3ff0], R22 ;  /* 0x003ff01601007387 */ /* 0x000fe80000100a00 */
[----:B------:R0:W-:Y:S02]  /*a4a30*/  STL.64 [R1+0x3fe8], R20 ;  /* 0x003fe81401007387 */ /* 0x0001e40000100a00 */
[C---:B0-----:R-:W-:Y:S11]  /*a4a40*/  HMMA.16816.F32.BF16 R20, R40.reuse, R18, R52 ;  /* 0x000000122814723c */ /* 0x041ff60000041834 */
[----:B------:R-:W-:Y:S04]  /*a4a50*/  STL.64 [R1+0xae0], R28 ;  /* 0x000ae01c01007387 */ /* 0x000fe80000100a00 */
[----:B------:R-:W-:Y:S04]  /*a4a60*/  STL.64 [R1+0xae8], R30 ;  /* 0x000ae81e01007387 */ /* 0x000fe80000100a00 */
[----:B------:R-:W-:Y:S04]  /*a4a70*/  STL.64 [R1+0x3fe0], R18 ;  /* 0x003fe01201007387 */ /* 0x000fe80000100a00 */
[----:B------:R0:W-:Y:S02]  /*a4a80*/  STL.64 [R1+0x4078], R16 ;  /* 0x0040781001007387 */ /* 0x0001e40000100a00 */
[----:B0-----:R-:W-:Y:S02]  /*a4a90*/  HMMA.16816.F32.BF16 R16, R40, R14, R56 ;  /* 0x0000000e2810723c */ /* 0x001fe40000041838 */
[----:B------:R-:W-:Y:S04]  /*a4aa0*/  STL.64 [R1+0xab0], R20 ;  /* 0x000ab01401007387 */ /* 0x000fe80000100a00 */
[----:B------:R0:W-:Y:S01]  /*a4ab0*/  STL.64 [R1+0xab8], R22 ;  /* 0x000ab81601007387 */ /* 0x0001e20000100a00 */
[----:B------:R-:W-:Y:S01]  /*a4ac0*/  IMAD.MOV.U32 R50, RZ, RZ, R11 ;  /* 0x000000ffff327224 */ /* 0x000fe200078e000b */
[----:B------:R-:W-:Y:S01]  /*a4ad0*/  MOV R51, R61 ;  /* 0x0000003d00337202 */ /* 0x000fe20000000f00 */
[----:B------:R-:W-:-:S02]  /*a4ae0*/  IMAD.MOV.U32 R58, RZ, RZ, R7 ;  /* 0x000000ffff3a7224 */ /* 0x000fc400078e0007 */
[----:B------:R-:W-:Y:S01]  /*a4af0*/  IMAD.MOV.U32 R59, RZ, RZ, R0 ;  /* 0x000000ffff3b7224 */ /* 0x000fe200078e0000 */
[----:B------:R-:W2:Y:S11]  /*a4b00*/  LDL.LU R7, [R1+0x4224] ;  /* 0x0042240001077983 */ /* 0x000eb60000300800 */
[----:B------:R1:W-:Y:S04]  /*a4b10*/  STL.64 [R1+0xa60], R16 ;  /* 0x000a601001007387 */ /* 0x0003e80000100a00 */
[----:B------:R3:W-:Y:S04]  /*a4b20*/  STL.64 [R1+0xa68], R18 ;  /* 0x000a681201007387 */ /* 0x0007e80000100a00 */
[----:B------:R-:W4:Y:S04]  /*a4b30*/  LDL.LU R0, [R1+0x4220] ;  /* 0x0042200001007983 */ /* 0x000f280000300800 */
[----:B------:R3:W-:Y:S04]  /*a4b40*/  STL.64 [R1+0x4080], R58 ;  /* 0x0040803a01007387 */ /* 0x0007e80000100a00 */
[----:B------:R-:W4:Y:S04]  /*a4b50*/  LDL.LU R11, [R1+0x421c] ;  /* 0x00421c00010b7983 */ /* 0x000f280000300800 */
        /* <DEDUP_REMOVED lines=10> */
[----:B------:R-:W3:Y:S04]  /*a4c00*/  LDL.LU R60, [R1+0x4214] ;  /* 0x00421400013c7983 */ /* 0x000ee80000300800 */
[----:B------:R-:W-:Y:S04]  /*a4c10*/  STL.64 [R1+0x40a0], R30 ;  /* 0x0040a01e01007387 */ /* 0x000fe80000100a00 */
[----:B------:R-:W4:Y:S04]  /*a4c20*/  LDL.LU R24, [R1+0x250] ;  /* 0x0002500001187983 */ /* 0x000f280000300800 */
[----:B------:R-:W4:Y:S04]  /*a4c30*/  LDL.LU R25, [R1+0x254] ;  /* 0x0002540001197983 */ /* 0x000f280000300800 */
[----:B------:R-:W2:Y:S04]  /*a4c40*/  LDL.LU R26, [R1+0x258] ;  /* 0x00025800011a7983 */ /* 0x000ea80000300800 */
[----:B------:R-:W2:Y:S01]  /*a4c50*/  LDL.LU R27, [R1+0x25c] ;  /* 0x00025c00011b7983 */ /* 0x000ea20000300800 */
[----:B0-----:R-:W-:-:S02]  /*a4c60*/  IMAD.MOV.U32 R22, RZ, RZ, R47 ;  /* 0x000000ffff167224 */ /* 0x001fc400078e002f */
[----:B------:R-:W-:Y:S01]  /*a4c70*/  IMAD.MOV.U32 R23, RZ, RZ, R37 ;  /* 0x000000ffff177224 */ /* 0x000fe200078e0025 */
[----:B--2---:R0:W-:Y:S04]  /*a4c80*/  STL.64 [R1+0x40b0], R26 ;  /* 0x0040b01a01007387 */ /* 0x0041e80000100a00 */
[----:B----4-:R-:W-:Y:S04]  /*a4c90*/  STL.64 [R1+0x40a8], R24 ;  /* 0x0040a81801007387 */ /* 0x010fe80000100a00 */
[----:B------:R-:W2:Y:S04]  /*a4ca0*/  LDL.LU R47, [R1+0x4210] ;  /* 0x00421000012f7983 */ /* 0x000ea80000300800 */
[----:B------:R4:W-:Y:S04]  /*a4cb0*/  STL.64 [R1+0x40b8], R22 ;  /* 0x0040b81601007387 */ /* 0x0009e80000100a00 */
[----:B------:R-:W3:Y:S04]  /*a4cc0*/  LDL.LU R52, [R1+0x230] ;  /* 0x0002300001347983 */ /* 0x000ee80000300800 */
[----:B------:R-:W3:Y:S04]  /*a4cd0*/  LDL.LU R53, [R1+0x234] ;  /* 0x0002340001357983 */ /* 0x000ee80000300800 */
[----:B------:R-:W4:Y:S04]  /*a4ce0*/  LDL.LU R54, [R1+0x238] ;  /* 0x0002380001367983 */ /* 0x000f280000300800 */
[----:B------:R-:W4:Y:S04]  /*a4cf0*/  LDL.LU R55, [R1+0x23c] ;  /* 0x00023c0001377983 */ /* 0x000f280000300800 */
[----:B----4-:R4:W-:Y:S04]  /*a4d00*/  STL.64 [R1+0x40c8], R54 ;  /* 0x0040c83601007387 */ /* 0x0109e80000100a00 */
[----:B---3--:R-:W-:Y:S04]  /*a4d10*/  STL.64 [R1+0x40c0], R52 ;  /* 0x0040c03401007387 */ /* 0x008fe80000100a00 */
[----:B-1----:R-:W3:Y:S04]  /*a4d20*/  LDL.LU R16, [R1+0x270] ;  /* 0x0002700001107983 */ /* 0x002ee80000300800 */
[----:B------:R-:W3:Y:S04]  /*a4d30*/  LDL.LU R17, [R1+0x274] ;  /* 0x0002740001117983 */ /* 0x000ee80000300800 */
[----:B------:R-:W2:Y:S04]  /*a4d40*/  LDL.LU R18, [R1+0x278] ;  /* 0x0002780001127983 */ /* 0x000ea80000300800 */
[----:B------:R-:W2:Y:S01]  /*a4d50*/  LDL.LU R19, [R1+0x27c] ;  /* 0x00027c0001137983 */ /* 0x000ea20000300800 */
[----:B------:R-:W-:-:S02]  /*a4d60*/  IMAD.MOV.U32 R58, RZ, RZ, R2 ;  /* 0x000000ffff3a7224 */ /* 0x000fc400078e0002 */
[----:B------:R-:W-:Y:S01]  /*a4d70*/  IMAD.MOV.U32 R59, RZ, RZ, R39 ;  /* 0x000000ffff3b7224 */ /* 0x000fe200078e0027 */
[----:B--2---:R-:W-:Y:S04]  /*a4d80*/  STL.64 [R1+0x40d8], R18 ;  /* 0x0040d81201007387 */ /* 0x004fe80000100a00 */
[----:B---3--:R1:W-:Y:S04]  /*a4d90*/  STL.64 [R1+0x40d0], R16 ;  /* 0x0040d01001007387 */ /* 0x0083e80000100a00 */
        /* <DEDUP_REMOVED lines=8> */
[----:B------:R-:W-:Y:S02]  /*a4e20*/  IMAD.MOV.U32 R35, RZ, RZ, R36 ;  /* 0x000000ffff237224 */ /* 0x000fe400078e0024 */
[----:B0-----:R-:W-:Y:S02]  /*a4e30*/  IMAD.MOV.U32 R26, RZ, RZ, R38 ;  /* 0x000000ffff1a7224 */ /* 0x001fe400078e0026 */
        /* <DEDUP_REMOVED lines=8> */
[----:B------:R-:W-:Y:S04]  /*a4ec0*/  STL.64 [R1+0x4100], R26 ;  /* 0x0041001a01007387 */ /* 0x000fe80000100a00 */
        /* <DEDUP_REMOVED lines=9> */
[----:B------:R-:W3:Y:S04]  /*a4f60*/  LDL.LU R9, [R1+0x41f0] ;  /* 0x0041f00001097983 */ /* 0x000ee80000300800 */
[----:B------:R4:W-:Y:S04]  /*a4f70*/  STL.64 [R1+0x4118], R54 ;  /* 0x0041183601007387 */ /* 0x0009e80000100a00 */
[----:B-1----:R-:W2:Y:S04]  /*a4f80*/  LDL.LU R16, [R1+0x2b0] ;  /* 0x0002b00001107983 */ /* 0x002ea80000300800 */
[----:B------:R-:W2:Y:S04]  /*a4f90*/  LDL.LU R17, [R1+0x2b4] ;  /* 0x0002b40001117983 */ /* 0x000ea80000300800 */
[----:B------:R-:W4:Y:S04]  /*a4fa0*/  LDL.LU R18, [R1+0x2b8] ;  /* 0x0002b80001127983 */ /* 0x000f280000300800 */
[----:B------:R-:W4:Y:S01]  /*a4fb0*/  LDL.LU R19, [R1+0x2bc] ;  /* 0x0002bc0001137983 */ /* 0x000f220000300800 */
[----:B------:R-:W-:-:S02]  /*a4fc0*/  IMAD.MOV.U32 R58, RZ, RZ, R8 ;  /* 0x000000ffff3a7224 */ /* 0x000fc400078e0008 */
[----:B------:R-:W-:Y:S01]  /*a4fd0*/  IMAD.MOV.U32 R59, RZ, RZ, R6 ;  /* 0x000000ffff3b7224 */ /* 0x000fe200078e0006 */
[----:B----4-:R1:W-:Y:S04]  /*a4fe0*/  STL.64 [R1+0x4128], R18 ;  /* 0x0041281201007387 */ /* 0x0103e80000100a00 */
[----:B--2---:R-:W-:Y:S04]  /*a4ff0*/  STL.64 [R1+0x4120], R16 ;  /* 0x0041201001007387 */ /* 0x004fe80000100a00 */
[----:B------:R-:W2:Y:S04]  /*a5000*/  LDL.LU R8, [R1+0x41ec] ;  /* 0x0041ec0001087983 */ /* 0x000ea80000300800 */
[----:B------:R-:W4:Y:S04]  /*a5010*/  LDL.LU R6, [R1+0x41e8] ;  /* 0x0041e80001067983 */ /* 0x000f280000300800 */
[----:B------:R3:W-:Y:S04]  /*a5020*/  STL.64 [R1+0x4130], R58 ;  /* 0x0041303a01007387 */ /* 0x0007e80000100a00 */
[----:B0-----:R-:W3:Y:S04]  /*a5030*/  LDL.LU R48, [R1+0x2c0] ;  /* 0x0002c00001307983 */ /* 0x001ee80000300800 */
[----:B------:R-:W3:Y:S04]  /*a5040*/  LDL.LU R49, [R1+0x2c4] ;  /* 0x0002c40001317983 */ /* 0x000ee80000300800 */
[----:B------:R-:W2:Y:S04]  /*a5050*/  LDL.LU R50, [R1+0x2c8] ;  /* 0x0002c80001327983 */ /* 0x000ea80000300800 */
[----:B------:R-:W2:Y:S01]  /*a5060*/  LDL.LU R51, [R1+0x2cc] ;  /* 0x0002cc0001337983 */ /* 0x000ea20000300800 */
[----:B------:R-:W-:-:S02]  /*a5070*/  IMAD.MOV.U32 R34, RZ, RZ, R7 ;  /* 0x000000ffff227224 */ /* 0x000fc400078e0007 */
[----:B------:R-:W-:Y:S02]  /*a5080*/  IMAD.MOV.U32 R35, RZ, RZ, R10 ;  /* 0x000000ffff237224 */ /* 0x000fe400078e000a */
[----:B------:R-:W-:Y:S01]  /*a5090*/  IMAD.MOV.U32 R22, RZ, RZ, R11 ;  /* 0x000000ffff167224 */ /* 0x000fe200078e000b */
[----:B------:R-:W-:Y:S01]  /*a50a0*/  MOV R23, R0 ;  /* 0x0000000000177202 */ /* 0x000fe20000000f00 */
[----:B--2---:R0:W-:Y:S04]  /*a50b0*/  STL.64 [R1+0x4140], R50 ;  /* 0x0041403201007387 */ /* 0x0041e80000100a00 */
[----:B---3--:R-:W-:Y:S04]  /*a50c0*/  STL.64 [R1+0x4138], R48 ;  /* 0x0041383001007387 */ /* 0x008fe80000100a00 */
[----:B------:R-:W4:Y:S04]  /*a50d0*/  LDL.LU R7, [R1+0x41e4] ;  /* 0x0041e40001077983 */ /* 0x000f280000300800 */
[----:B------:R-:W2:Y:S04]  /*a50e0*/  LDL.LU R10, [R1+0x41e0] ;  /* 0x0041e000010a7983 */ /* 0x000ea80000300800 */
[----:B------:R3:W-:Y:S04]  /*a50f0*/  STL.64 [R1+0x4148], R34 ;  /* 0x0041482201007387 */ /* 0x0007e80000100a00 */
[----:B------:R-:W2:Y:S04]  /*a5100*/  LDL.LU R11, [R1+0x41dc] ;  /* 0x0041dc00010b7983 */ /* 0x000ea80000300800 */
[----:B------:R-:W4:Y:S04]  /*a5110*/  LDL.LU R0, [R1+0x41d8] ;  /* 0x0041d80001007983 */ /* 0x000f280000300800 */
[----:B------:R3:W-:Y:S04]  /*a5120*/  STL.64 [R1+0x4150], R22 ;  /* 0x0041501601007387 */ /* 0x0007e80000100a00 */
[----:B------:R-:W3:Y:S04]  /*a5130*/  LDL.LU R52, [R1+0x2e0] ;  /* 0x0002e00001347983 */ /* 0x000ee80000300800 */
[----:B------:R-:W3:Y:S04]  /*a5140*/  LDL.LU R53, [R1+0x2e4] ;  /* 0x0002e40001357983 */ /* 0x000ee80000300800 */
[----:B------:R-:W2:Y:S04]  /*a5150*/  LDL.LU R54, [R1+0x2e8] ;  /* 0x0002e80001367983 */ /* 0x000ea80000300800 */
[----:B------:R-:W2:Y:S01]  /*a5160*/  LDL.LU R55, [R1+0x2ec] ;  /* 0x0002ec0001377983 */ /* 0x000ea20000300800 */
[----:B-1----:R-:W-:-:S02]  /*a5170*/  IMAD.MOV.U32 R18, RZ, RZ, R60 ;  /* 0x000000ffff127224 */ /* 0x002fc400078e003c */
[----:B------:R-:W-:Y:S01]  /*a5180*/  IMAD.MOV.U32 R19, RZ, RZ, R61 ;  /* 0x000000ffff137224 */ /* 0x000fe200078e003d */
[----:B--2---:R-:W-:Y:S04]  /*a5190*/  STL.64 [R1+0x4160], R54 ;  /* 0x0041603601007387 */ /* 0x004fe80000100a00 */
[----:B---3--:R-:W-:Y:S04]  /*a51a0*/  STL.64 [R1+0x4158], R52 ;  /* 0x0041583401007387 */ /* 0x008fe80000100a00 */
[----:B------:R-:W2:Y:S04]  /*a51b0*/  LDL.LU R60, [R1+0x41d4] ;  /* 0x0041d400013c7983 */ /* 0x000ea80000300800 */
[----:B------:R-:W3:Y:S04]  /*a51c0*/  LDL.LU R61, [R1+0x41d0] ;  /* 0x0041d000013d7983 */ /* 0x000ee80000300800 */
[----:B------:R1:W-:Y:S04]  /*a51d0*/  STL.64 [R1+0x4168], R18 ;  /* 0x0041681201007387 */ /* 0x0003e80000100a00 */
        /* <DEDUP_REMOVED lines=8> */
[----:B------:R-:W2:Y:S04]  /*a5260*/  LDL.LU R2, [R1+0x41cc] ;  /* 0x0041cc0001027983 */ /* 0x000ea80000300800 */
[----:B------:R0:W-:Y:S04]  /*a5270*/  STL.64 [R1+0x4180], R50 ;  /* 0x0041803201007387 */ /* 0x0001e80000100a00 */
[----:B------:R-:W4:Y:S04]  /*a5280*/  LDL.LU R32, [R1+0x300] ;  /* 0x0003000001207983 */ /* 0x000f280000300800 */
[----:B------:R-:W4:Y:S04]  /*a5290*/  LDL.LU R33, [R1+0x304] ;  /* 0x0003040001217983 */ /* 0x000f280000300800 */
[----:B------:R-:W3:Y:S04]  /*a52a0*/  LDL.LU R34, [R1+0x308] ;  /* 0x0003080001227983 */ /* 0x000ee80000300800 */
[----:B------:R-:W3:Y:S01]  /*a52b0*/  LDL.LU R35, [R1+0x30c] ;  /* 0x00030c0001237983 */ /* 0x000ee20000300800 */
[----:B------:R-:W-:-:S02]  /*a52c0*/  IMAD.MOV.U32 R22, RZ, RZ, R46 ;  /* 0x000000ffff167224 */ /* 0x000fc400078e002e */
[----:B------:R-:W-:Y:S02]  /*a52d0*/  IMAD.MOV.U32 R23, RZ, RZ, R39 ;  /* 0x000000ffff177224 */ /* 0x000fe400078e0027 */
[----:B-1----:R-:W-:Y:S02]  /*a52e0*/  IMAD.MOV.U32 R18, RZ, RZ, R38 ;  /* 0x000000ffff127224 */ /* 0x002fe400078e0026 */
[----:B------:R-:W-:Y:S02]  /*a52f0*/  IMAD.MOV.U32 R19, RZ, RZ, R36 ;  /* 0x000000ffff137224 */ /* 0x000fe400078e0024 */
[----:B0-----:R-:W-:Y:S02]  /*a5300*/  IMAD.MOV.U32 R51, RZ, RZ, R44 ;  /* 0x000000ffff337224 */ /* 0x001fe400078e002c */
[----:B------:R-:W-:Y:S01]  /*a5310*/  IMAD.MOV.U32 R50, RZ, RZ, R45 ;  /* 0x000000ffff327224 */ /* 0x000fe200078e002d */
[----:B---3--:R-:W-:Y:S04]  /*a5320*/  STL.64 [R1+0x4190], R34 ;  /* 0x0041902201007387 */ /* 0x008fe80000100a00 */
[----:B----4-:R0:W-:Y:S04]  /*a5330*/  STL.64 [R1+0x4188], R32 ;  /* 0x0041882001007387 */ /* 0x0101e80000100a00 */
[----:B------:R1:W-:Y:S04]  /*a5340*/  STL.64 [R1+0x4198], R22 ;  /* 0x0041981601007387 */ /* 0x0003e80000100a00 */
[----:B------:R-:W3:Y:S04]  /*a5350*/  LDL.LU R36, [R1+0x390] ;  /* 0x0003900001247983 */ /* 0x000ee80000300800 */
[----:B------:R-:W3:Y:S04]  /*a5360*/  LDL.LU R37, [R1+0x394] ;  /* 0x0003940001257983 */ /* 0x000ee80000300800 */
[----:B------:R-:W3:Y:S04]  /*a5370*/  LDL.LU R38, [R1+0x398] ;  /* 0x0003980001267983 */ /* 0x000ee80000300800 */
[----:B------:R-:W3:Y:S04]  /*a5380*/  LDL.LU R39, [R1+0x39c] ;  /* 0x00039c0001277983 */ /* 0x000ee80000300800 */
        /* <DEDUP_REMOVED lines=11> */
[----:B------:R-:W2:Y:S04]  /*a5440*/  LDL.LU R34, [R1+0x338] ;  /* 0x0003380001227983 */ /* 0x000ea80000300800 */
[----:B------:R-:W2:Y:S01]  /*a5450*/  LDL.LU R35, [R1+0x33c] ;  /* 0x00033c0001237983 */ /* 0x000ea20000300800 */
[----:B-1----:R-:W-:-:S02]  /*a5460*/  IMAD.MOV.U32 R22, RZ, RZ, R8 ;  /* 0x000000ffff167224 */ /* 0x002fc400078e0008 */
[----:B------:R-:W-:Y:S01]  /*a5470*/  IMAD.MOV.U32 R23, RZ, RZ, R9 ;  /* 0x000000ffff177224 */ /* 0x000fe200078e0009 */
[----:B------:R-:W2:Y:S04]  /*a5480*/  LDL.LU R8, [R1+0x41c8] ;  /* 0x0041c80001087983 */ /* 0x000ea80000300800 */
[----:B------:R-:W2:Y:S04]  /*a5490*/  LDL.LU R9, [R1+0x41c4] ;  /* 0x0041c40001097983 */ /* 0x000ea80000300800 */
[----:B------:R-:W2:Y:S04]  /*a54a0*/  LDL.LU R16, [R1+0x340] ;  /* 0x0003400001107983 */ /* 0x000ea80000300800 */
[----:B------:R-:W2:Y:S04]  /*a54b0*/  LDL.LU R17, [R1+0x344] ;  /* 0x0003440001117983 */ /* 0x000ea80000300800 */
[----:B----4-:R-:W4:Y:S04]  /*a54c0*/  LDL.LU R18, [R1+0x348] ;  /* 0x0003480001127983 */ /* 0x010f280000300800 */
        /* <DEDUP_REMOVED lines=13> */
[----:B------:R-:W-:Y:S01]  /*a55a0*/  STL.64 [R1+0x4060], R14 ;  /* 0x0040600e01007387 */ /* 0x000fe20000100a00 */
[C---:B---3--:R-:W-:Y:S06]  /*a55b0*/  HMMA.16816.F32.BF16 R36, R40.reuse, R10, R36 ;  /* 0x0000000a2824723c */ /* 0x048fec0000041824 */
[----:B--2---:R-:W-:-:S15]  /*a55c0*/  HMMA.16816.F32.BF16 R44, R40, R6, R44 ;  /* 0x00000006282c723c */ /* 0x004fde000004182c */
[----:B------:R-:W-:-:S02]  /*a55d0*/  NOP ;  /* 0x0000000000007918 */ /* 0x000fc40000000000 */
[----:B------:R0:W-:Y:S04]  /*a55e0*/  STL.64 [R1+0xa30], R36 ;  /* 0x000a302401007387 */ /* 0x0001e80000100a00 */
[----:B------:R1:W-:Y:S04]  /*a55f0*/  STL.64 [R1+0xa38], R38 ;  /* 0x000a382601007387 */ /* 0x0003e80000100a00 */
[----:B0-----:R-:W2:Y:S04]  /*a5600*/  LDL.LU R37, [R1+0x41c0] ;  /* 0x0041c00001257983 */ /* 0x001ea80000300800 */
[----:B------:R-:W-:Y:S04]  /*a5610*/  STL.64 [R1+0x4070], R10 ;  /* 0x0040700a01007387 */ /* 0x000fe80000100a00 */
[----:B------:R0:W-:Y:S01]  /*a5620*/  STL.64 [R1+0x4068], R8 ;  /* 0x0040680801007387 */ /* 0x0001e20000100a00 */
[----:B------:R-:W-:-:S02]  /*a5630*/  IMAD.MOV.U32 R41, RZ, RZ, R47 ;  /* 0x000000ffff297224 */ /* 0x000fc400078e002f */
[----:B-1----:R-:W-:Y:S02]  /*a5640*/  IMAD.MOV.U32 R39, RZ, RZ, R46 ;  /* 0x000000ffff277224 */ /* 0x002fe400078e002e */
[----:B------:R-:W-:Y:S02]  /*a5650*/  IMAD.MOV.U32 R40, RZ, RZ, R45 ;  /* 0x000000ffff287224 */ /* 0x000fe400078e002d */
[----:B------:R-:W-:Y:S01]  /*a5660*/  IMAD.MOV.U32 R38, RZ, RZ, R44 ;  /* 0x000000ffff267224 */ /* 0x000fe200078e002c */
[----:B0-----:R-:W3:Y:S04]  /*a5670*/  LDL.LU R8, [R1+0x260] ;  /* 0x0002600001087983 */ /* 0x001ee80000300800 */
[----:B------:R-:W3:Y:S04]  /*a5680*/  LDL.LU R9, [R1+0x264] ;  /* 0x0002640001097983 */ /* 0x000ee80000300800 */
[----:B------:R-:W3:Y:S04]  /*a5690*/  LDL.LU R10, [R1+0x268] ;  /* 0x00026800010a7983 */ /* 0x000ee80000300800 */
[----:B------:R-:W3:Y:S04]  /*a56a0*/  LDL.LU R11, [R1+0x26c] ;  /* 0x00026c00010b7983 */ /* 0x000ee80000300800 */
[----:B------:R-:W-:Y:S04]  /*a56b0*/  STL.64 [R1+0xa00], R44 ;  /* 0x000a002c01007387 */ /* 0x000fe80000100a00 */
[----:B------:R0:W-:Y:S04]  /*a56c0*/  STL.64 [R1+0xa08], R46 ;  /* 0x000a082e01007387 */ /* 0x0001e80000100a00 */
[----:B0-----:R-:W4:Y:S04]  /*a56d0*/  LDL.LU.64 R46, [R1+0x41b8] ;  /* 0x0041b800012e7983 */ /* 0x001f280000300a00 */
[----:B------:R-:W4:Y:S04]  /*a56e0*/  LDL.LU.64 R44, [R1+0x41b0] ;  /* 0x0041b000012c7983 */ /* 0x000f280000300a00 */
[----:B------:R0:W-:Y:S04]  /*a56f0*/  STL.64 [R1+0x3fc8], R38 ;  /* 0x003fc82601007387 */ /* 0x0001e80000100a00 */
[----:B------:R-:W-:Y:S01]  /*a5700*/  STL [R1+0x3fc0], R36 ;  /* 0x003fc02401007387 */ /* 0x000fe20000100800 */
[----:B0-----:R-:W-:-:S03]  /*a5710*/  IMAD.MOV.U32 R38, RZ, RZ, R3 ;  /* 0x000000ffff267224 */ /* 0x001fc600078e0003 */
[----:B------:R-:W3:Y:S04]  /*a5720*/  LDL.LU R3, [R1+0x41a8] ;  /* 0x0041a80001037983 */ /* 0x000ee80000300800 */
[----:B------:R-:W-:Y:S01]  /*a5730*/  STL.64 [R1+0x3fb8], R6 ;  /* 0x003fb80601007387 */ /* 0x000fe20000100a00 */
[C---:B----4-:R-:W-:Y:S03]  /*a5740*/  HMMA.16816.F32.BF16 R20, R44.reuse, R22, R16 ;  /* 0x000000162c14723c */ /* 0x050fe60000041810 */
[----:B------:R-:W4:Y:S03]  /*a5750*/  LDL.LU.64 R18, [R1+0x41a0] ;  /* 0x0041a00001127983 */ /* 0x000f260000300a00 */
[----:B------:R-:W-:-:S15]  /*a5760*/  HMMA.16816.F32.BF16 R48, R44, R50, R32 ;  /* 0x000000322c30723c */ /* 0x000fde0000041820 */
[----:B------:R-:W-:-:S02]  /*a5770*/  NOP ;  /* 0x0000000000007918 */ /* 0x000fc40000000000 */
[----:B------:R-:W-:Y:S04]  /*a5780*/  STL.64 [R1+0x10d0], R20 ;  /* 0x0010d01401007387 */ /* 0x000fe80000100a00 */
[----:B------:R0:W-:Y:S04]  /*a5790*/  STL.64 [R1+0x10d8], R22 ;  /* 0x0010d81601007387 */ /* 0x0001e80000100a00 */
[----:B0-----:R-:W2:Y:S04]  /*a57a0*/  LDL.LU.64 R22, [R1+0x4198] ;  /* 0x0041980001167983 */ /* 0x001ea80000300a00 */
[----:B------:R-:W3:Y:S04]  /*a57b0*/  LDL.LU.64 R34, [R1+0x4190] ;  /* 0x0041900001227983 */ /* 0x000ee80000300a00 */
[----:B------:R-:W3:Y:S04]  /*a57c0*/  LDL.LU.64 R32, [R1+0x4188] ;  /* 0x0041880001207983 */ /* 0x000ee80000300a00 */
        /* <DEDUP_REMOVED lines=10> */
[C---:B--2---:R-:W-:Y:S03]  /*a5870*/  HMMA.16816.F32.BF16 R20, R44.reuse, R22, R52 ;  /* 0x000000162c14723c */ /* 0x044fe60000041834 */
[----:B------:R-:W2:Y:S04]  /*a5880*/  LDL.LU.64 R54, [R1+0x4160] ;  /* 0x0041600001367983 */ /* 0x000ea80000300a00 */
[----:B------:R-:W2:Y:S01]  /*a5890*/  LDL.LU.64 R52, [R1+0x4158] ;  /* 0x0041580001347983 */ /* 0x000ea20000300a00 */
[----:B---3--:R-:W-:-:S15]  /*a58a0*/  HMMA.16816.F32.BF16 R48, R44, R50, R32 ;  /* 0x000000322c30723c */ /* 0x008fde0000041820 */
[----:B------:R-:W-:Y:S04]  /*a58b0*/  STL.64 [R1+0xfb0], R20 ;  /* 0x000fb01401007387 */ /* 0x000fe80000100a00 */
[----:B------:R0:W-:Y:S04]  /*a58c0*/  STL.64 [R1+0xfb8], R22 ;  /* 0x000fb81601007387 */ /* 0x0001e80000100a00 */
[----:B0-----:R-:W2:Y:S04]  /*a58d0*/  LDL.LU.64 R22, [R1+0x4150] ;  /* 0x0041500001167983 */ /* 0x001ea80000300a00 */
        /* <DEDUP_REMOVED lines=10> */
[----:B0-----:R-:W4:Y:S01]  /*a5980*/  LDL.LU.64 R18, [R1+0x4128] ;  /* 0x0041280001127983 */ /* 0x001f220000300a00 */
[C---:B--2---:R-:W-:Y:S06]  /*a5990*/  HMMA.16816.F32.BF16 R20, R44.reuse, R22, R52 ;  /* 0x000000162c14723c */ /* 0x044fec0000041834 */
[----:B---3--:R-:W-:Y:S01]  /*a59a0*/  HMMA.16816.F32.BF16 R32, R44, R34, R24 ;  /* 0x000000222c20723c */ /* 0x008fe20000041818 */
[----:B------:R-:W2:Y:S04]  /*a59b0*/  LDL.LU.64 R16, [R1+0x4120] ;  /* 0x0041200001107983 */ /* 0x000ea80000300a00 */
[----:B------:R-:W2:-:S12]  /*a59c0*/  LDL.LU.64 R54, [R1+0x4118] ;  /* 0x0041180001367983 */ /* 0x000e980000300a00 */
[----:B------:R-:W-:Y:S04]  /*a59d0*/  STL.64 [R1+0xec0], R20 ;  /* 0x000ec01401007387 */ /* 0x000fe80000100a00 */
[----:B------:R0:W-:Y:S04]  /*a59e0*/  STL.64 [R1+0xec8], R22 ;  /* 0x000ec81601007387 */ /* 0x0001e80000100a00 */
[----:B0-----:R-:W3:Y:S04]  /*a59f0*/  LDL.LU.64 R22, [R1+0x4110] ;  /* 0x0041100001167983 */ /* 0x001ee80000300a00 */
        /* <DEDUP_REMOVED lines=17> */
[----:B------:R0:W-:Y:S01]  /*a5b10*/  STL.64 [R1+0xdc8], R54 ;  /* 0x000dc83601007387 */ /* 0x0001e20000100a00 */
[C---:B---3--:R-:W-:Y:S03]  /*a5b20*/  HMMA.16816.F32.BF16 R24, R44.reuse, R26, R20 ;  /* 0x0000001a2c18723c */ /* 0x048fe60000041814 */
[----:B0-----:R-:W3:Y:S04]  /*a5b30*/  LDL.LU.64 R54, [R1+0x40c8] ;  /* 0x0040c80001367983 */ /* 0x001ee80000300a00 */
[----:B------:R-:W3:Y:S04]  /*a5b40*/  LDL.LU.64 R52, [R1+0x40c0] ;  /* 0x0040c00001347983 */ /* 0x000ee80000300a00 */
[----:B------:R-:W2:Y:S01]  /*a5b50*/  LDL.LU.64 R22, [R1+0x40b8] ;  /* 0x0040b80001167983 */ /* 0x000ea20000300a00 */
[C---:B------:R-:W-:Y:S11]  /*a5b60*/  HMMA.16816.F32.BF16 R32, R44.reuse, R34, R28 ;  /* 0x000000222c20723c */ /* 0x040ff6000004181c */
        /* <DEDUP_REMOVED lines=15> */
[----:B------:R-:W-:Y:S01]  /*a5c60*/  MOV R39, R37 ;  /* 0x0000002500277202 */ /* 0x000fe20000000f00 */
[C---:B--2---:R-:W-:Y:S06]  /*a5c70*/  HMMA.16816.F32.BF16 R8, R44.reuse, R22, R8 ;  /* 0x000000162c08723c */ /* 0x044fec0000041808 */
[----:B------:R-:W-:Y:S01]  /*a5c80*/  HMMA.16816.F32.BF16 R36, R44, R38, R16 ;  /* 0x000000262c24723c */ /* 0x000fe20000041810 */
[----:B------:R-:W2:-:S15]  /*a5c90*/  LDL.LU.64 R16, [R1+0x4078] ;  /* 0x0040780001107983 */ /* 0x000e9e0000300a00 */
[----:B------:R-:W-:-:S07]  /*a5ca0*/  NOP ;  /* 0x0000000000007918 */ /* 0x000fce0000000000 */
[----:B------:R-:W-:Y:S04]  /*a5cb0*/  STL.64 [R1+0xc60], R36 ;  /* 0x000c602401007387 */ /* 0x000fe80000100a00 */
[----:B------:R-:W-:Y:S04]  /*a5cc0*/  STL.64 [R1+0xc68], R38 ;  /* 0x000c682601007387 */ /* 0x000fe80000100a00 */
[----:B------:R-:W-:Y:S04]  /*a5cd0*/  STL.64 [R1+0xc00], R8 ;  /* 0x000c000801007387 */ /* 0x000fe80000100a00 */
[----:B------:R0:W-:Y:S01]  /*a5ce0*/  STL.64 [R1+0xc08], R10 ;  /* 0x000c080a01007387 */ /* 0x0001e20000100a00 */
[----:B---3--:R-:W-:-:S15]  /*a5cf0*/  HMMA.16816.F32.BF16 R24, R44, R30, R24 ;  /* 0x0000001e2c18723c */ /* 0x008fde0000041818 */
[----:B------:R-:W-:-:S08]  /*a5d00*/  NOP ;  /* 0x0000000000007918 */ /* 0x000fd00000000000 */
[----:B------:R-:W-:Y:S04]  /*a5d10*/  STL.64 [R1+0xbb0], R24 ;  /* 0x000bb01801007387 */ /* 0x000fe80000100a00 */
[----:B------:R-:W-:Y:S01]  /*a5d20*/  STL.64 [R1+0xbb8], R26 ;  /* 0x000bb81a01007387 */ /* 0x000fe20000100a00 */
[C---:B----4-:R-:W-:Y:S06]  /*a5d30*/  HMMA.16816.F32.BF16 R20, R44.reuse, R50, R32 ;  /* 0x000000322c14723c */ /* 0x050fec0000041820 */
[----:B0-----:R-:W-:-:S15]  /*a5d40*/  HMMA.16816.F32.BF16 R8, R44, R58, R52 ;  /* 0x0000003a2c08723c */ /* 0x001fde0000041834 */
[----:B------:R-:W-:-:S02]  /*a5d50*/  NOP ;  /* 0x0000000000007918 */ /* 0x000fc40000000000 */
[----:B------:R-:W-:Y:S04]  /*a5d60*/  STL.64 [R1+0xb50], R20 ;  /* 0x000b501401007387 */ /* 0x000fe80000100a00 */
[----:B------:R-:W-:Y:S04]  /*a5d70*/  STL.64 [R1+0xb58], R22 ;  /* 0x000b581601007387 */ /* 0x000fe80000100a00 */
[----:B------:R0:W-:Y:S04]  /*a5d80*/  STL.64 [R1+0xb00], R8 ;  /* 0x000b000801007387 */ /* 0x0001e80000100a00 */
[----:B------:R1:W-:Y:S04]  /*a5d90*/  STL.64 [R1+0xb08], R10 ;  /* 0x000b080a01007387 */ /* 0x0003e80000100a00 */
[----:B------:R-:W3:Y:S04]  /*a5da0*/  LDL.LU R32, [R1+0x210] ;  /* 0x0002100001207983 */ /* 0x000ee80000300800 */
[----:B------:R-:W3:Y:S04]  /*a5db0*/  LDL.LU R33, [R1+0x214] ;  /* 0x0002140001217983 */ /* 0x000ee80000300800 */
[----:B------:R-:W3:Y:S04]  /*a5dc0*/  LDL.LU R34, [R1+0x218] ;  /* 0x0002180001227983 */ /* 0x000ee80000300800 */
[----:B------:R-:W3:Y:S04]  /*a5dd0*/  LDL.LU R35, [R1+0x21c] ;  /* 0x00021c0001237983 */ /* 0x000ee80000300800 */
[----:B0-----:R-:W4:Y:S04]  /*a5de0*/  LDL.LU R8, [R1+0x220] ;  /* 0x0002200001087983 */ /* 0x001f280000300800 */
[----:B------:R-:W4:Y:S04]  /*a5df0*/  LDL.LU R9, [R1+0x224] ;  /* 0x0002240001097983 */ /* 0x000f280000300800 */
[----:B-1----:R-:W4:Y:S04]  /*a5e00*/  LDL.LU R10, [R1+0x228] ;  /* 0x00022800010a7983 */ /* 0x002f280000300800 */
[----:B------:R-:W4:Y:S01]  /*a5e10*/  LDL.LU R11, [R1+0x22c] ;  /* 0x00022c00010b7983 */ /* 0x000f220000300800 */
[----:B------:R-:W-:-:S02]  /*a5e20*/  IMAD.MOV.U32 R14, RZ, RZ, R13 ;  /* 0x000000ffff0e7224 */ /* 0x000fc400078e000d */
[----:B------:R-:W-:Y:S01]  /*a5e30*/  IMAD.MOV.U32 R15, RZ, RZ, R12 ;  /* 0x000000ffff0f7224 */ /* 0x000fe200078e000c */
[----:B------:R-:W4:Y:S04]  /*a5e40*/  LDL.LU R52, [R1+0x1f0] ;  /* 0x0001f00001347983 */ /* 0x000f280000300800 */
[----:B------:R-:W4:Y:S04]  /*a5e50*/  LDL.LU R53, [R1+0x1f4] ;  /* 0x0001f40001357983 */ /* 0x000f280000300800 */
[----:B------:R-:W4:Y:S04]  /*a5e60*/  LDL.LU R54, [R1+0x1f8] ;  /* 0x0001f80001367983 */ /* 0x000f280000300800 */
[----:B------:R-:W4:Y:S04]  /*a5e70*/  LDL.LU R55, [R1+0x1fc] ;  /* 0x0001fc0001377983 */ /* 0x000f280000300800 */
[----:B------:R-:W4:Y:S01]  /*a5e80*/  LDL.LU R48, [R1+0x200] ;  /* 0x0002000001307983 */ /* 0x000f220000300800 */
[----:B--2---:R-:W-:-:S02]  /*a5e90*/  IMAD.MOV.U32 R38, RZ, RZ, R17 ;  /* 0x000000ffff267224 */ /* 0x004fc400078e0011 */
[----:B------:R-:W-:Y:S01]  /*a5ea0*/  IMAD.MOV.U32 R39, RZ, RZ, R16 ;  /* 0x000000ffff277224 */ /* 0x000fe200078e0010 */
        /* <DEDUP_REMOVED lines=26> */
[----:B----4-:R-:W-:Y:S01]  /*a6050*/  HMMA.16816.F32.BF16 R12, R44, R14, R8 ;  /* 0x0000000e2c0c723c */ /* 0x010fe20000041808 */
[----:B------:R-:W3:Y:S04]  /*a6060*/  LDL.LU.64 R10, [R1+0x4070] ;  /* 0x00407000010a7983 */ /* 0x000ee80000300a00 */
[----:B------:R-:W4:-:S15]  /*a6070*/  LDL.LU.64 R8, [R1+0x4068] ;  /* 0x0040680001087983 */ /* 0x000f1e0000300a00 */
[----:B------:R-:W-:-:S03]  /*a6080*/  NOP ;  /* 0x0000000000007918 */ /* 0x000fc60000000000 */
[----:B------:R-:W-:Y:S04]  /*a6090*/  STL.64 [R1+0xaa0], R12 ;  /* 0x000aa00c01007387 */ /* 0x000fe80000100a00 */
[----:B------:R0:W-:Y:S04]  /*a60a0*/  STL.64 [R1+0xaa8], R14 ;  /* 0x000aa80e01007387 */ /* 0x0001e80000100a00 */
[----:B0-----:R-:W3:Y:S04]  /*a60b0*/  LDL.LU.64 R14, [R1+0x4060] ;  /* 0x00406000010e7983 */ /* 0x001ee80000300a00 */
[----:B------:R-:W4:Y:S04]  /*a60c0*/  LDL.LU.64 R34, [R1+0x4058] ;  /* 0x0040580001227983 */ /* 0x000f280000300a00 */
[----:B------:R0:W5:Y:S04]  /*a60d0*/  LDL.LU.64 R32, [R1+0x4050] ;  /* 0x0040500001207983 */ /* 0x0001680000300a00 */
[----:B------:R1:W-:Y:S04]  /*a60e0*/  STL.64 [R1+0xa50], R36 ;  /* 0x000a502401007387 */ /* 0x0003e80000100a00 */
[----:B------:R0:W-:Y:S04]  /*a60f0*/  STL.64 [R1+0xa58], R38 ;  /* 0x000a582601007387 */ /* 0x0001e80000100a00 */
[----:B-1----:R-:W3:Y:S04]  /*a6100*/  LDL.LU R36, [R1+0x170] ;  /* 0x0001700001247983 */ /* 0x002ee80000300800 */
[----:B------:R-:W3:Y:S04]  /*a6110*/  LDL.LU R37, [R1+0x174] ;  /* 0x0001740001257983 */ /* 0x000ee80000300800 */
[----:B0-----:R-:W4:Y:S04]  /*a6120*/  LDL.LU R38, [R1+0x178] ;  /* 0x0001780001267983 */ /* 0x001f280000300800 */
[----:B------:R-:W4:Y:S01]  /*a6130*/  LDL.LU R39, [R1+0x17c] ;  /* 0x00017c0001277983 */ /* 0x000f220000300800 */
[C---:B--2---:R-:W-:Y:S03]  /*a6140*/  HMMA.16816.F32.BF16 R56, R44.reuse, R58, R48 ;  /* 0x0000003a2c38723c */ /* 0x044fe60000041830 */
[----:B----4-:R-:W-:Y:S04]  /*a6150*/  STL.64 [R1+0x3fd8], R38 ;  /* 0x003fd82601007387 */ /* 0x010fe80000100a00 */
[----:B---3--:R0:W-:Y:S04]  /*a6160*/  STL.64 [R1+0x3fd0], R36 ;  /* 0x003fd02401007387 */ /* 0x0081e80000100a00 */
[----:B0-----:R-:W2:Y:S04]  /*a6170*/  LDL.LU R36, [R1+0x180] ;  /* 0x0001800001247983 */ /* 0x001ea80000300800 */
[----:B------:R-:W2:Y:S04]  /*a6180*/  LDL.LU R37, [R1+0x184] ;  /* 0x0001840001257983 */ /* 0x000ea80000300800 */
[----:B------:R-:W2:Y:S04]  /*a6190*/  LDL.LU R38, [R1+0x188] ;  /* 0x0001880001267983 */ /* 0x000ea80000300800 */
[----:B------:R-:W2:Y:S04]  /*a61a0*/  LDL.LU R39, [R1+0x18c] ;  /* 0x00018c0001277983 */ /* 0x000ea80000300800 */
[----:B------:R-:W3:Y:S04]  /*a61b0*/  LDL.LU.64 R50, [R1+0x4048] ;  /* 0x0040480001327983 */ /* 0x000ee80000300a00 */
[----:B------:R0:W5:Y:S04]  /*a61c0*/  LDL.LU.64 R48, [R1+0x4040] ;  /* 0x0040400001307983 */ /* 0x0001680000300a00 */
[----:B------:R-:W-:Y:S04]  /*a61d0*/  STL.64 [R1+0xa20], R56 ;  /* 0x000a203801007387 */ /* 0x000fe80000100a00 */
[----:B------:R1:W-:Y:S04]  /*a61e0*/  STL.64 [R1+0xa28], R58 ;  /* 0x000a283a01007387 */ /* 0x0003e80000100a00 */
[----:B-1----:R-:W4:Y:S04]  /*a61f0*/  LDL.LU.64 R58, [R1+0x4038] ;  /* 0x00403800013a7983 */ /* 0x002f280000300a00 */
[----:B------:R-:W2:Y:S01]  /*a6200*/  LDL.LU.64 R56, [R1+0x4030] ;  /* 0x0040300001387983 */ /* 0x000ea20000300a00 */
[----:B----4-:R-:W-:-:S15]  /*a6210*/  HMMA.16816.F32.BF16 R52, R44, R58, R52 ;  /* 0x0000003a2c34723c */ /* 0x010fde0000041834 */
[----:B------:R-:W-:-:S08]  /*a6220*/  NOP ;  /* 0x0000000000007918 */ /* 0x000fd00000000000 */
[----:B------:R-:W-:Y:S04]  /*a6230*/  STL.64 [R1+0x9f0], R52 ;  /* 0x0009f03401007387 */ /* 0x000fe80000100a00 */
[----:B------:R1:W-:Y:S04]  /*a6240*/  STL.64 [R1+0x9f8], R54 ;  /* 0x0009f83601007387 */ /* 0x0003e80000100a00 */
[----:B-1----:R-:W4:Y:S04]  /*a6250*/  LDL.LU.64 R54, [R1+0x4028] ;  /* 0x0040280001367983 */ /* 0x002f280000300a00 */
[----:B------:R0:W5:Y:S04]  /*a6260*/  LDL.LU.64 R52, [R1+0x4020] ;  /* 0x0040200001347983 */ /* 0x0001680000300a00 */
[----:B--2---:R1:W-:Y:S04]  /*a6270*/  STL.64 [R1+0x3fb0], R56 ;  /* 0x003fb03801007387 */ /* 0x0043e80000100a00 */
[----:B-1----:R-:W3:Y:S04]  /*a6280*/  LDL.LU R56, [R1+0x1d0] ;  /* 0x0001d00001387983 */ /* 0x002ee80000300800 */
[----:B------:R-:W3:Y:S04]  /*a6290*/  LDL.LU R57, [R1+0x1d4] ;  /* 0x0001d40001397983 */ /* 0x000ee80000300800 */
[----:B------:R-:W3:Y:S04]  /*a62a0*/  LDL.LU R58, [R1+0x1d8] ;  /* 0x0001d800013a7983 */ /* 0x000ee80000300800 */
[----:B------:R-:W3:Y:S01]  /*a62b0*/  LDL.LU R59, [R1+0x1dc] ;  /* 0x0001dc00013b7983 */ /* 0x000ee20000300800 */
[C---:B------:R-:W-:Y:S06]  /*a62c0*/  HMMA.16816.F32.BF16 R28, R44.reuse, R34, R28 ;  /* 0x000000222c1c723c */ /* 0x040fec000004181c */
[C---:B----4-:R-:W-:Y:S06]  /*a62d0*/  HMMA.16816.F32.BF16 R4, R44.reuse, R54, R4 ;  /* 0x000000362c04723c */ /* 0x050fec0000041804 */
[----:B---3--:R-:W-:-:S15]  /*a62e0*/  HMMA.16816.F32.BF16 R56, R44, R50, R56 ;  /* 0x000000322c38723c */ /* 0x008fde0000041838 */
[----:B------:R-:W-:-:S02]  /*a62f0*/  NOP ;  /* 0x0000000000007918 */ /* 0x000fc40000000000 */
[----:B------:R1:W-:Y:S04]  /*a6300*/  STL.64 [R1+0x9e0], R4 ;  /* 0x0009e00401007387 */ /* 0x0003e80000100a00 */
[----:B------:R2:W-:Y:S04]  /*a6310*/  STL.64 [R1+0x9e8], R6 ;  /* 0x0009e80601007387 */ /* 0x0005e80000100a00 */
[----:B-1----:R-:W3:Y:S01]  /*a6320*/  LDL.LU R4, [R1+0x160] ;  /* 0x0001600001047983 */ /* 0x002ee20000300800 */
[----:B------:R-:W-:-:S03]  /*a6330*/  IMAD.MOV.U32 R5, RZ, RZ, R3 ;  /* 0x000000ffff057224 */ /* 0x000fc600078e0003 */
[----:B------:R-:W4:Y:S01]  /*a6340*/  LDL.LU R3, [R1+0x401c] ;  /* 0x00401c0001037983 */ /* 0x000f220000300800 */
[----:B--2---:R-:W-:Y:S02]  /*a6350*/  IMAD.MOV.U32 R6, RZ, RZ, R9 ;  /* 0x000000ffff067224 */ /* 0x004fe400078e0009 */
[----:B------:R-:W-:Y:S02]  /*a6360*/  IMAD.MOV.U32 R7, RZ, RZ, R8 ;  /* 0x000000ffff077224 */ /* 0x000fe400078e0008 */
[----:B------:R-:W2:Y:S04]  /*a6370*/  LDL.LU.64 R8, [R1+0x9d0] ;  /* 0x0009d00001087983 */ /* 0x000ea80000300a00 */
[----:B------:R-:W4:Y:S04]  /*a6380*/  LDL.LU.64 R54, [R1+0x9c8] ;  /* 0x0009c80001367983 */ /* 0x000f280000300a00 */
[----:B------:R1:W-:Y:S04]  /*a6390*/  STL.64 [R1+0x9b0], R56 ;  /* 0x0009b03801007387 */ /* 0x0003e80000100a00 */
[----:B------:R-:W-:Y:S01]  /*a63a0*/  STL.64 [R1+0x9b8], R58 ;  /* 0x0009b83a01007387 */ /* 0x000fe20000100a00 */
[----:B-1----:R-:W-:-:S03]  /*a63b0*/  IMAD.MOV.U32 R56, RZ, RZ, R2 ;  /* 0x000000ffff387224 */ /* 0x002fc600078e0002 */
[----:B------:R-:W4:Y:S04]  /*a63c0*/  LDL.LU R2, [R1+0x4018] ;  /* 0x0040180001027983 */ /* 0x000f280000300800 */
[----:B------:R-:W-:Y:S04]  /*a63d0*/  STL.64 [R1+0x9a0], R28 ;  /* 0x0009a01c01007387 */ /* 0x000fe80000100a00 */
[----:B------:R1:W-:Y:S04]  /*a63e0*/  STL.64 [R1+0x9a8], R30 ;  /* 0x0009a81e01007387 */ /* 0x0003e80000100a00 */
[----:B-1----:R-:W3:Y:S04]  /*a63f0*/  LDL.LU.64 R30, [R1+0x4010] ;  /* 0x00401000011e7983 */ /* 0x002ee80000300a00 */
[----:B------:R0:W5:Y:S01]  /*a6400*/  LDL.LU.64 R28, [R1+0x4008] ;  /* 0x00400800011c7983 */ /* 0x0001620000300a00 */
[----:B---3--:R-:W-:-:S15]  /*a6410*/  HMMA.16816.F32.BF16 R24, R44, R30, R24 ;  /* 0x0000001e2c18723c */ /* 0x008fde0000041818 */
[----:B------:R-:W-:-:S08]  /*a6420*/  NOP ;  /* 0x0000000000007918 */ /* 0x000fd00000000000 */
[----:B------:R-:W-:Y:S04]  /*a6430*/  STL.64 [R1+0x990], R24 ;  /* 0x0009901801007387 */ /* 0x000fe80000100a00 */
[----:B------:R1:W-:Y:S04]  /*a6440*/  STL.64 [R1+0x998], R26 ;  /* 0x0009981a01007387 */ /* 0x0003e80000100a00 */
[----:B-1----:R-:W3:Y:S04]  /*a6450*/  LDL.LU.64 R26, [R1+0x4000] ;  /* 0x00400000011a7983 */ /* 0x002ee80000300a00 */
[----:B------:R0:W5:Y:S01]  /*a6460*/  LDL.LU R24, [R1+0x3ff8] ;  /* 0x003ff80001187983 */ /* 0x0001620000300800 */
[----:B---3--:R-:W-:-:S15]  /*a6470*/  HMMA.16816.F32.BF16 R20, R44, R26, R20 ;  /* 0x0000001a2c14723c */ /* 0x008fde0000041814 */
[----:B------:R-:W-:-:S08]  /*a6480*/  NOP ;  /* 0x0000000000007918 */ /* 0x000fd00000000000 */
        /* <DEDUP_REMOVED lines=9> */
[----:B------:R-:W4:Y:S04]  /*a6520*/  LDL.LU R42, [R1+0x3cac] ;  /* 0x003cac00012a7983 */ /* 0x000f280000300800 */
[----:B------:R-:W4:Y:S04]  /*a6530*/  LDL.LU R43, [R1+0x3ca4] ;  /* 0x003ca400012b7983 */ /* 0x000f280000300800 */
[----:B------:R-:W4:Y:S04]  /*a6540*/  LDL.LU R25, [R1+0x3c9c] ;  /* 0x003c9c0001197983 */ /* 0x000f280000300800 */
[----:B------:R-:W4:Y:S01]  /*a6550*/  LDL.LU R13, [R1+0x3c94] ;  /* 0x003c9400010d7983 */ /* 0x000f220000300800 */
[C---:B---3--:R-:W-:Y:S03]  /*a6560*/  HMMA.16816.F32.BF16 R16, R44.reuse, R18, R36 ;  /* 0x000000122c10723c */ /* 0x048fe60000041824 */
[----:B------:R-:W3:Y:S04]  /*a6570*/  LDL.LU.64 R38, [R1+0x3fd8] ;  /* 0x003fd80001267983 */ /* 0x000ee80000300a00 */
[----:B------:R-:W3:Y:S01]  /*a6580*/  LDL.LU.64 R36, [R1+0x3fd0] ;  /* 0x003fd00001247983 */ /* 0x000ee20000300a00 */
[----:B------:R-:W-:Y:S01]  /*a6590*/  HMMA.16816.F32.BF16 R4, R44, R10, R4 ;  /* 0x0000000a2c04723c */ /* 0x000fe20000041804 */
[----:B------:R-:W-:-:S02]  /*a65a0*/  IMAD.MOV.U32 R58, RZ, RZ, R60 ;  /* 0x000000ffff3a7224 */ /* 0x000fc400078e003c */
[----:B------:R-:W-:Y:S02]  /*a65b0*/  IMAD.MOV.U32 R57, RZ, RZ, R61 ;  /* 0x000000ffff397224 */ /* 0x000fe400078e003d */
[----:B------:R-:W-:-:S10]  /*a65c0*/  IMAD.MOV.U32 R59, RZ, RZ, R0 ;  /* 0x000000ffff3b7224 */ /* 0x000fd400078e0000 */
[----:B------:R1:W-:Y:S04]  /*a65d0*/  STL.64 [R1+0x960], R16 ;  /* 0x0009601001007387 */ /* 0x0003e80000100a00 */
[----:B------:R-:W-:Y:S04]  /*a65e0*/  STL.64 [R1+0x968], R18 ;  /* 0x0009681201007387 */ /* 0x000fe80000100a00 */
[----:B-1----:R-:W4:Y:S04]  /*a65f0*/  LDL.LU R16, [R1+0x3c8c] ;  /* 0x003c8c0001107983 */ /* 0x002f280000300800 */
[----:B------:R-:W4:Y:S04]  /*a6600*/  LDL.LU R60, [R1+0x3c84] ;  /* 0x003c8400013c7983 */ /* 0x000f280000300800 */
[----:B------:R-:W4:Y:S04]  /*a6610*/  LDL.LU R61, [R1+0x3c7c] ;  /* 0x003c7c00013d7983 */ /* 0x000f280000300800 */
[----:B------:R-:W4:Y:S04]  /*a6620*/  LDL.LU R0, [R1+0x3ca8] ;  /* 0x003ca80001007983 */ /* 0x000f280000300800 */
[----:B------:R-:W4:Y:S04]  /*a6630*/  LDL.LU R17, [R1+0x3c74] ;  /* 0x003c740001117983 */ /* 0x000f280000300800 */
[----:B------:R-:W4:Y:S01]  /*a6640*/  LDL.LU R12, [R1+0x3ca0] ;  /* 0x003ca000010c7983 */ /* 0x000f220000300800 */
[----:B------:R-:W-:Y:S01]  /*a6650*/  IMAD.MOV.U32 R11, RZ, RZ, R6 ;  /* 0x000000ffff0b7224 */ /* 0x000fe200078e0006 */
[----:B---3--:R-:W-:-:S15]  /*a6660*/  HMMA.16816.F32.BF16 R36, R44, R14, R36 ;  /* 0x0000000e2c24723c */ /* 0x008fde0000041824 */
[----:B------:R-:W-:-:S08]  /*a6670*/  NOP ;  /* 0x0000000000007918 */ /* 0x000fd00000000000 */
[----:B------:R-:W-:Y:S01]  /*a6680*/  STL.64 [R1+0x950], R36 ;  /* 0x0009502401007387 */ /* 0x000fe20000100a00 */
[----:B------:R-:W-:Y:S02]  /*a6690*/  IMAD.MOV.U32 R23, RZ, RZ, R39 ;  /* 0x000000ffff177224 */ /* 0x000fe400078e0027 */
[----:B------:R-:W-:Y:S01]  /*a66a0*/  IMAD.MOV.U32 R15, RZ, RZ, R38 ;  /* 0x000000ffff0f7224 */ /* 0x000fe200078e0026 */
[----:B------:R1:W-:Y:S01]  /*a66b0*/  STL.64 [R1+0x958], R38 ;  /* 0x0009582601007387 */ /* 0x0003e20000100a00 */
[----:B------:R-:W-:-:S03]  /*a66c0*/  IMAD.MOV.U32 R14, RZ, RZ, R36 ;  /* 0x000000ffff0e7224 */ /* 0x000fc600078e0024 */
[----:B-1----:R0:W5:Y:S04]  /*a66d0*/  LDL.LU.64 R38, [R1+0x3fc8] ;  /* 0x003fc80001267983 */ /* 0x0021680000300a00 */
[----:B------:R0:W5:Y:S04]  /*a66e0*/  LDL.LU R36, [R1+0x3fc0] ;  /* 0x003fc00001247983 */ /* 0x0001680000300800 */
[----:B------:R-:W-:Y:S04]  /*a66f0*/  STL.64 [R1+0x940], R4 ;  /* 0x0009400401007387 */ /* 0x000fe80000100a00 */
[----:B------:R1:W-:Y:S04]  /*a6700*/  STL.64 [R1+0x948], R6 ;  /* 0x0009480601007387 */ /* 0x0003e80000100a00 */
[----:B-1----:R-:W3:Y:S01]  /*a6710*/  LDL.LU.64 R6, [R1+0x3fb8] ;  /* 0x003fb80001067983 */ /* 0x002ee20000300a00 */
[----:B------:R-:W-:-:S02]  /*a6720*/  IMAD.MOV.U32 R22, RZ, RZ, R37 ;  /* 0x000000ffff167224 */ /* 0x000fc400078e0025 */
[----:B------:R-:W1:Y:S01]  /*a6730*/  LDC R37, c[0x0][0x238] ;  /* 0x00008e00ff257b82 */ /* 0x000e620000000800 */
[----:B------:R-:W-:Y:S01]  /*a6740*/  IMAD.MOV.U32 R10, RZ, RZ, R4 ;  /* 0x000000ffff0a7224 */ /* 0x000fe200078e0004 */
[----:B-1----:R-:W-:-:S05]  /*a6750*/  SHF.L.U32 R37, R37, 0x7, RZ ;  /* 0x0000000725257819 */ /* 0x002fca00000006ff */
[----:B------:R-:W-:-:S05]  /*a6760*/  IMAD.SHL.U32 R37, R37, 0x2, RZ ;  /* 0x0000000225257824 */ /* 0x000fca00078e00ff */
[-C--:B--2---:R-:W-:Y:S02]  /*a6770*/  IADD3 R5, P0, R8, R37.reuse, RZ ;  /* 0x0000002508057210 */ /* 0x084fe40007f1e0ff */
[-C--:B----4-:R-:W-:Y:S02]  /*a6780*/  IADD3 R4, P1, R54, R37.reuse, RZ ;  /* 0x0000002536047210 */ /* 0x090fe40007f3e0ff */
[-C--:B------:R-:W-:Y:S01]  /*a6790*/  IADD3 R13, P4, R13, R37.reuse, RZ ;  /* 0x000000250d0d7210 */ /* 0x080fe20007f9e0ff */
[--C-:B------:R-:W-:Y:S02]  /*a67a0*/  IMAD.X R8, R9, 0x1, R3.reuse, P0 ;  /* 0x0000000109087824 */ /* 0x100fe400000e0603 */
[----:B------:R-:W-:Y:S01]  /*a67b0*/  IMAD.X R9, R55, 0x1, R3, P1 ;  /* 0x0000000137097824 */ /* 0x000fe200008e0603 */
[-C--:B------:R-:W-:Y:S02]  /*a67c0*/  IADD3 R42, P1, R42, R37.reuse, RZ ;  /* 0x000000252a2a7210 */ /* 0x080fe40007f3e0ff */
[----:B------:R-:W-:-:S02]  /*a67d0*/  IADD3 R43, P2, R43, R37, RZ ;  /* 0x000000252b2b7210 */ /* 0x000fc40007f5e0ff */
[-C--:B------:R-:W-:Y:S02]  /*a67e0*/  IADD3 R25, P3, R25, R37.reuse, RZ ;  /* 0x0000002519197210 */ /* 0x080fe40007f7e0ff */
[-C--:B------:R-:W-:Y:S02]  /*a67f0*/  IADD3 R16, P5, R16, R37.reuse, RZ ;  /* 0x0000002510107210 */ /* 0x080fe40007fbe0ff */
[-C--:B------:R-:W-:Y:S02]  /*a6800*/  IADD3 R60, P6, R60, R37.reuse, RZ ;  /* 0x000000253c3c7210 */ /* 0x080fe40007fde0ff */
[----:B------:R-:W-:Y:S01]  /*a6810*/  IADD3 R61, P0, R61, R37, RZ ;  /* 0x000000253d3d7210 */ /* 0x000fe20007f1e0ff */
[----:B------:R-:W-:Y:S01]  /*a6820*/  IMAD.X R0, R0, 0x1, R3, P1 ;  /* 0x0000000100007824 */ /* 0x000fe200008e0603 */
[----:B---3--:R-:W-:-:S15]  /*a6830*/  HMMA.16816.F32.BF16 R56, R44, R6, R56 ;  /* 0x000000062c38723c */ /* 0x008fde0000041838 */
[----:B------:R-:W-:-:S08]  /*a6840*/  NOP ;  /* 0x0000000000007918 */ /* 0x000fd00000000000 */
[----:B------:R1:W-:Y:S01]  /*a6850*/  STL.64 [R1+0x930], R56 ;  /* 0x0009303801007387 */ /* 0x0003e20000100a00 */
[----:B------:R-:W-:-:S03]  /*a6860*/  IMAD.MOV.U32 R44, RZ, RZ, R57 ;  /* 0x000000ffff2c7224 */ /* 0x000fc600078e0039 */
[----:B------:R-:W-:Y:S01]  /*a6870*/  STL.64 [R1+0x938], R58 ;  /* 0x0009383a01007387 */ /* 0x000fe20000100a00 */
[----:B------:R-:W-:-:S03]  /*a6880*/  IMAD.MOV.U32 R26, RZ, RZ, R56 ;  /* 0x000000ffff1a7224 */ /* 0x000fc600078e0038 */
[----:B-1----:R0:W5:Y:S04]  /*a6890*/  LDL.LU.64 R56, [R1+0x3fb0] ;  /* 0x003fb00001387983 */ /* 0x0021680000300a00 */
[----:B------:R-:W-:Y:S04]  /*a68a0*/  STL [R1+0x3cac], R42 ;  /* 0x003cac2a01007387 */ /* 0x000fe80000100800 */
[----:B------:R1:W-:Y:S04]  /*a68b0*/  STL [R1+0x3c94], R13 ;  /* 0x003c940d01007387 */ /* 0x0003e80000100800 */
[----:B------:R-:W-:Y:S04]  /*a68c0*/  STL [R1+0x3ca4], R43 ;  /* 0x003ca42b01007387 */ /* 0x000fe80000100800 */
[----:B-1----:R-:W2:Y:S04]  /*a68d0*/  LDL.LU R13, [R1+0x3c6c] ;  /* 0x003c6c00010d7983 */ /* 0x002ea80000300800 */
[----:B------:R-:W-:Y:S04]  /*a68e0*/  STL [R1+0x3c9c], R25 ;  /* 0x003c9c1901007387 */ /* 0x000fe80000100800 */
[----:B------:R1:W-:Y:S04]  /*a68f0*/  STL [R1+0x3c8c], R16 ;  /* 0x003c8c1001007387 */ /* 0x0003e80000100800 */
[----:B-1----:R-:W3:Y:S04]  /*a6900*/  LDL.LU R16, [R1+0x3c98] ;  /* 0x003c980001107983 */ /* 0x002ee80000300800 */
[----:B------:R1:W-:Y:S04]  /*a6910*/  STL [R1+0x3c84], R60 ;  /* 0x003c843c01007387 */ /* 0x0003e80000100800 */
[----:B-1----:R-:W4:Y:S04]  /*a6920*/  LDL.LU R60, [R1+0x3c64] ;  /* 0x003c6400013c7983 */ /* 0x002f280000300800 */
[----:B------:R1:W-:Y:S04]  /*a6930*/  STL [R1+0x3c7c], R61 ;  /* 0x003c7c3d01007387 */ /* 0x0003e80000100800 */
[----:B-1----:R-:W4:Y:S04]  /*a6940*/  LDL.LU R61, [R1+0x3c90] ;  /* 0x003c9000013d7983 */ /* 0x002f280000300800 */
[----:B------:R1:W-:Y:S04]  /*a6950*/  STL [R1+0x3ca8], R0 ;  /* 0x003ca80001007387 */ /* 0x0003e80000100800 */
[----:B-1----:R-:W4:Y:S01]  /*a6960*/  LDL.LU R0, [R1+0x3c5c] ;  /* 0x003c5c0001007983 */ /* 0x002f220000300800 */
[----:B------:R-:W-:Y:S01]  /*a6970*/  IADD3 R17, P1, R17, R37, RZ ;  /* 0x0000002511117210 */ /* 0x000fe20007f3e0ff */
[----:B------:R-:W-:-:S02]  /*a6980*/  IMAD.X R12, R12, 0x1, R3, P2 ;  /* 0x000000010c0c7824 */ /* 0x000fc400010e0603 */
[----:B------:R-:W4:Y:S04]  /*a6990*/  LDL.LU R46, [R1+0x3c88] ;  /* 0x003c8800012e7983 */ /* 0x000f280000300800 */
[----:B------:R-:W4:Y:S04]  /*a69a0*/  LDL.LU R47, [R1+0x3c54] ;  /* 0x003c5400012f7983 */ /* 0x000f280000300800 */
[----:B------:R-:W-:Y:S04]  /*a69b0*/  STL [R1+0x3c74], R17 ;  /* 0x003c741101007387 */ /* 0x000fe80000100800 */
        /* <DEDUP_REMOVED lines=20> */
[----:B-1----:R-:W4:Y:S01]  /*a6b00*/  LDL.LU R12, [R1+0x3c0c] ;  /* 0x003c0c00010c7983 */ /* 0x002f220000300800 */
[----:B--2---:R-:W-:-:S05]  /*a6b10*/  IADD3 R13, P2, R13, R37, RZ ;  /* 0x000000250d0d7210 */ /* 0x004fca0007f5e0ff */
[----:B------:R1:W-:Y:S01]  /*a6b20*/  STL [R1+0x3c6c], R13 ;  /* 0x003c6c0d01007387 */ /* 0x0003e20000100800 */
[----:B---3--:R-:W-:-:S03]  /*a6b30*/  IMAD.X R16, R16, 0x1, R3, P3 ;  /* 0x0000000110107824 */ /* 0x008fc600018e0603 */
[----:B-1----:R-:W2:Y:S04]  /*a6b40*/  LDL.LU R13, [R1+0x3c38] ;  /* 0x003c3800010d7983 */ /* 0x002ea80000300800 */
[----:B------:R1:W-:Y:S01]  /*a6b50*/  STL [R1+0x3c98], R16 ;  /* 0x003c981001007387 */ /* 0x0003e20000100800 */
[----:B----4-:R-:W-:-:S03]  /*a6b60*/  IADD3 R60, P3, R60, R37, RZ ;  /* 0x000000253c3c7210 */ /* 0x010fc60007f7e0ff */
[----:B-1----:R-:W3:Y:S04]  /*a6b70*/  LDL.LU R16, [R1+0x3c04] ;  /* 0x003c040001107983 */ /* 0x002ee80000300800 */
[----:B------:R1:W-:Y:S04]  /*a6b80*/  STL [R1+0x3c64], R60 ;  /* 0x003c643c01007387 */ /* 0x0003e80000100800 */
[----:B-1----:R-:W4:Y:S01]  /*a6b90*/  LDL.LU R60, [R1+0x3c30] ;  /* 0x003c3000013c7983 */ /* 0x002f220000300800 */
[----:B------:R-:W-:-:S05]  /*a6ba0*/  IMAD.X R61, R61, 0x1, R3, P4 ;  /* 0x000000013d3d7824 */ /* 0x000fca00020e0603 */
[----:B------:R1:W-:Y:S01]  /*a6bb0*/  STL [R1+0x3c90], R61 ;  /* 0x003c903d01007387 */ /* 0x0003e20000100800 */
[----:B------:R-:W-:-:S03]  /*a6bc0*/  IADD3 R0, P4, R0, R37, RZ ;  /* 0x0000002500007210 */ /* 0x000fc60007f9e0ff */
[----:B-1----:R-:W4:Y:S04]  /*a6bd0*/  LDL.LU R61, [R1+0x3bfc] ;  /* 0x003bfc00013d7983 */ /* 0x002f280000300800 */
[----:B------:R-:W4:Y:S04]  /*a6be0*/  LDL.LU R17, [R1+0x3c28] ;  /* 0x003c280001117983 */ /* 0x000f280000300800 */
[----:B------:R1:W-:Y:S04]  /*a6bf0*/  STL [R1+0x3c5c], R0 ;  /* 0x003c5c0001007387 */ /* 0x0003e80000100800 */
[----:B-1----:R-:W4:Y:S01]  /*a6c00*/  LDL.LU R0, [R1+0x3bf4] ;  /* 0x003bf40001007983 */ /* 0x002f220000300800 */
[--C-:B------:R-:W-:Y:S01]  /*a6c10*/  IMAD.X R46, R46, 0x1, R3.reuse, P5 ;  /* 0x000000012e2e7824 */ /* 0x100fe200028e0603 */
[-C--:B------:R-:W-:Y:S01]  /*a6c20*/  IADD3 R47, P5, R47, R37.reuse, RZ ;  /* 0x000000252f2f7210 */ /* 0x080fe20007fbe0ff */
[--C-:B------:R-:W-:Y:S01]  /*a6c30*/  IMAD.X R6, R6, 0x1, R3.reuse, P6 ;  /* 0x0000000106067824 */ /* 0x100fe200030e0603 */
[-C--:B------:R-:W-:Y:S01]  /*a6c40*/  IADD3 R7, P6, R7, R37.reuse, RZ ;  /* 0x0000002507077210 */ /* 0x080fe20007fde0ff */
[----:B------:R-:W-:Y:S01]  /*a6c50*/  IMAD.X R18, R18, 0x1, R3, P0 ;  /* 0x0000000112127824 */ /* 0x000fe200000e0603 */
[----:B------:R-:W-:Y:S01]  /*a6c60*/  STL [R1+0x3c88], R46 ;  /* 0x003c882e01007387 */ /* 0x000fe20000100800 */
[----:B------:R-:W-:-:S03]  /*a6c70*/  IADD3 R19, P0, R19, R37, RZ ;  /* 0x0000002513137210 */ /* 0x000fc60007f1e0ff */
[----:B------:R-:W-:Y:S01]  /*a6c80*/  STL [R1+0x3c54], R47 ;  /* 0x003c542f01007387 */ /* 0x000fe20000100800 */
[----:B------:R-:W-:-:S03]  /*a6c90*/  IMAD.X R30, R30, 0x1, R3, P1 ;  /* 0x000000011e1e7824 */ /* 0x000fc600008e0603 */
[----:B------:R-:W-:Y:S01]  /*a6ca0*/  STL [R1+0x3c80], R6 ;  /* 0x003c800601007387 */ /* 0x000fe20000100800 */
[----:B------:R-:W-:-:S03]  /*a6cb0*/  IADD3 R31, P1, R31, R37, RZ ;  /* 0x000000251f1f7210 */ /* 0x000fc60007f3e0ff */
[----:B------:R-:W-:Y:S01]  /*a6cc0*/  STL [R1+0x3c4c], R7 ;  /* 0x003c4c0701007387 */ /* 0x000fe20000100800 */
[----:B------:R-:W-:-:S03]  /*a6cd0*/  IADD3.X R34, R34, R3, RZ, P2, !PT ;  /* 0x0000000322227210 */ /* 0x000fc600017fe4ff */
[----:B------:R-:W-:Y:S01]  /*a6ce0*/  STL [R1+0x3c78], R18 ;  /* 0x003c781201007387 */ /* 0x000fe20000100800 */
[----:B------:R-:W-:-:S03]  /*a6cf0*/  IADD3 R35, P2, R35, R37, RZ ;  /* 0x0000002523237210 */ /* 0x000fc60007f5e0ff */
[----:B------:R-:W-:Y:S01]  /*a6d00*/  STL [R1+0x3c44], R19 ;  /* 0x003c441301007387 */ /* 0x000fe20000100800 */
[----:B------:R-:W-:-:S03]  /*a6d10*/  IMAD.X R50, R50, 0x1, R3, P3 ;  /* 0x0000000132327824 */ /* 0x000fc600018e0603 */
        /* <DEDUP_REMOVED lines=11> */
[--C-:B------:R-:W-:Y:S02]  /*a6dd0*/  IMAD.X R42, R42, 0x1, R3.reuse, P6 ;  /* 0x000000012a2a7824 */ /* 0x100fe400030e0603 */
[----:B------:R-:W-:Y:S01]  /*a6de0*/  IMAD.X R25, R25, 0x1, R3, P0 ;  /* 0x0000000119197824 */ /* 0x000fe200000e0603 */
[----:B------:R-:W-:Y:S01]  /*a6df0*/  STL [R1+0x3c58], R54 ;  /* 0x003c583601007387 */ /* 0x000fe20000100800 */
[----:B------:R-:W-:-:S03]  /*a6e00*/  IADD3 R12, P0, R12, R37, RZ ;  /* 0x000000250c0c7210 */ /* 0x000fc60007f1e0ff */
[----:B------:R-:W-:Y:S01]  /*a6e10*/  STL [R1+0x3c24], R55 ;  /* 0x003c243701007387 */ /* 0x000fe20000100800 */
[----:B------:R-:W-:-:S03]  /*a6e20*/  IADD3 R43, P6, R43, R37, RZ ;  /* 0x000000252b2b7210 */ /* 0x000fc60007fde0ff */
[----:B------:R-:W-:Y:S04]  /*a6e30*/  STL [R1+0x3c50], R58 ;  /* 0x003c503a01007387 */ /* 0x000fe80000100800 */
[----:B------:R-:W-:Y:S04]  /*a6e40*/  STL [R1+0x3c1c], R59 ;  /* 0x003c1c3b01007387 */ /* 0x000fe80000100800 */
[----:B------:R-:W-:Y:S04]  /*a6e50*/  STL [R1+0x3c48], R42 ;  /* 0x003c482a01007387 */ /* 0x000fe80000100800 */
[----:B------:R1:W-:Y:S04]  /*a6e60*/  STL [R1+0x3c0c], R12 ;  /* 0x003c0c0c01007387 */ /* 0x0003e80000100800 */
[----:B------:R-:W-:Y:S04]  /*a6e70*/  STL [R1+0x3c14], R43 ;  /* 0x003c142b01007387 */ /* 0x000fe80000100800 */
[----:B-1----:R-:W4:Y:S04]  /*a6e80*/  LDL.LU R12, [R1+0x3c20] ;  /* 0x003c2000010c7983 */ /* 0x002f280000300800 */
[----:B------:R-:W-:Y:S01]  /*a6e90*/  STL [R1+0x3c40], R25 ;  /* 0x003c401901007387 */ /* 0x000fe20000100800 */
[----:B--2---:R-:W-:-:S05]  /*a6ea0*/  IMAD.X R13, R13, 0x1, R3, P1 ;  /* 0x000000010d0d7824 */ /* 0x004fca00008e0603 */
[----:B------:R1:W-:Y:S01]  /*a6eb0*/  STL [R1+0x3c38], R13 ;  /* 0x003c380d01007387 */ /* 0x0003e20000100800 */
[----:B---3--:R-:W-:-:S03]  /*a6ec0*/  IADD3 R16, P1, R16, R37, RZ ;  /* 0x0000002510107210 */ /* 0x008fc60007f3e0ff */
[----:B-1----:R-:W2:Y:S04]  /*a6ed0*/  LDL.LU R13, [R1+0x3bec] ;  /* 0x003bec00010d7983 */ /* 0x002ea80000300800 */
[----:B------:R1:W-:Y:S01]  /*a6ee0*/  STL [R1+0x3c04], R16 ;  /* 0x003c041001007387 */ /* 0x0003e20000100800 */
[----:B----4-:R-:W-:-:S03]  /*a6ef0*/  IMAD.X R60, R60, 0x1, R3, P2 ;  /* 0x000000013c3c7824 */ /* 0x010fc600010e0603 */
[----:B-1----:R-:W3:Y:S04]  /*a6f00*/  LDL.LU R16, [R1+0x3c18] ;  /* 0x003c180001107983 */ /* 0x002ee80000300800 */
[----:B------:R1:W-:Y:S04]  /*a6f10*/  STL [R1+0x3c30], R60 ;  /* 0x003c303c01007387 */ /* 0x0003e80000100800 */
[----:B-1----:R-:W4:Y:S01]  /*a6f20*/  LDL.LU R60, [R1+0x3be4] ;  /* 0x003be400013c7983 */ /* 0x002f220000300800 */
[----:B------:R-:W-:Y:S01]  /*a6f30*/  IADD3 R61, P2, R61, R37, RZ ;  /* 0x000000253d3d7210 */ /* 0x000fe20007f5e0ff */
[----:B------:R-:W-:-:S04]  /*a6f40*/  IMAD.X R17, R17, 0x1, R3, P3 ;  /* 0x0000000111117824 */ /* 0x000fc800018e0603 */
[----:B------:R1:W-:Y:S01]  /*a6f50*/  STL [R1+0x3bfc], R61 ;  /* 0x003bfc3d01007387 */ /* 0x0003e20000100800 */
[----:B------:R-:W-:-:S03]  /*a6f60*/  IADD3 R0, P3, R0, R37, RZ ;  /* 0x0000002500007210 */ /* 0x000fc60007f7e0ff */
[----:B-1----:R-:W4:Y:S04]  /*a6f70*/  LDL.LU R61, [R1+0x3c10] ;  /* 0x003c1000013d7983 */ /* 0x002f280000300800 */
        /* <DEDUP_REMOVED lines=21> */
[----:B-1----:R-:W4:Y:S01]  /*a70d0*/  LDL.LU R0, [R1+0x3bc0] ;  /* 0x003bc00001007983 */ /* 0x002f220000300800 */
[----:B------:R-:W-:-:S05]  /*a70e0*/  IMAD.X R12, R12, 0x1, R3, P4 ;  /* 0x000000010c0c7824 */ /* 0x000fca00020e0603 */
[----:B------:R1:W-:Y:S04]  /*a70f0*/  STL [R1+0x3c20], R12 ;  /* 0x003c200c01007387 */ /* 0x0003e80000100800 */
        /* <DEDUP_REMOVED lines=10> */
[----:B------:R-:W-:-:S03]  /*a71a0*/  IMAD.X R61, R61, 0x1, R3, P6 ;  /* 0x000000013d3d7824 */ /* 0x000fc600030e0603 */
[----:B------:R-:W4:Y:S01]  /*a71b0*/  LDL.LU R17, [R1+0x3b7c] ;  /* 0x003b7c0001117983 */ /* 0x000f220000300800 */
[-C--:B------:R-:W-:Y:S01]  /*a71c0*/  IADD3 R46, P6, R46, R37.reuse, RZ ;  /* 0x000000252e2e7210 */ /* 0x080fe20007fde0ff */
[--C-:B------:R-:W-:Y:S02]  /*a71d0*/  IMAD.X R47, R47, 0x1, R3.reuse, P0 ;  /* 0x000000012f2f7824 */ /* 0x100fe400000e0603 */
[----:B------:R1:W-:Y:S01]  /*a71e0*/  STL [R1+0x3c10], R61 ;  /* 0x003c103d01007387 */ /* 0x0003e20000100800 */
[-C--:B------:R-:W-:Y:S01]  /*a71f0*/  IADD3 R6, P0, R6, R37.reuse, RZ ;  /* 0x0000002506067210 */ /* 0x080fe20007f1e0ff */
[--C-:B------:R-:W-:Y:S01]  /*a7200*/  IMAD.X R7, R7, 0x1, R3.reuse, P1 ;  /* 0x0000000107077824 */ /* 0x100fe200008e0603 */
[-C--:B------:R-:W-:Y:S01]  /*a7210*/  IADD3 R18, P1, R18, R37.reuse, RZ ;  /* 0x0000002512127210 */ /* 0x080fe20007f3e0ff */
[--C-:B------:R-:W-:Y:S01]  /*a7220*/  IMAD.X R19, R19, 0x1, R3.reuse, P2 ;  /* 0x0000000113137824 */ /* 0x100fe200010e0603 */
[----:B------:R-:W-:Y:S01]  /*a7230*/  IADD3 R30, P2, R30, R37, RZ ;  /* 0x000000251e1e7210 */ /* 0x000fe20007f5e0ff */
[----:B-1----:R-:W4:Y:S04]  /*a7240*/  LDL.LU R61, [R1+0x3ba8] ;  /* 0x003ba800013d7983 */ /* 0x002f280000300800 */
[----:B------:R-:W-:Y:S04]  /*a7250*/  STL [R1+0x3bdc], R46 ;  /* 0x003bdc2e01007387 */ /* 0x000fe80000100800 */
[----:B------:R-:W-:Y:S04]  /*a7260*/  STL [R1+0x3c08], R47 ;  /* 0x003c082f01007387 */ /* 0x000fe80000100800 */
        /* <DEDUP_REMOVED lines=23> */
[----:B------:R-:W-:-:S03]  /*a73e0*/  IMAD.X R43, R43, 0x1, R3, P1 ;  /* 0x000000012b2b7824 */ /* 0x000fc600008e0603 */
[----:B------:R-:W-:Y:S04]  /*a73f0*/  STL [R1+0x3ba4], R58 ;  /* 0x003ba43a01007387 */ /* 0x000fe80000100800 */
[----:B------:R-:W-:Y:S04]  /*a7400*/  STL [R1+0x3bd0], R59 ;  /* 0x003bd03b01007387 */ /* 0x000fe80000100800 */
[----:B------:R-:W-:Y:S04]  /*a7410*/  STL [R1+0x3b9c], R42 ;  /* 0x003b9c2a01007387 */ /* 0x000fe80000100800 */
[----:B------:R1:W-:Y:S04]  /*a7420*/  STL [R1+0x3bc0], R0 ;  /* 0x003bc00001007387 */ /* 0x0003e80000100800 */
[----:B------:R-:W-:Y:S04]  /*a7430*/  STL [R1+0x3bc8], R43 ;  /* 0x003bc82b01007387 */ /* 0x000fe80000100800 */
[----:B-1----:R-:W4:Y:S01]  /*a7440*/  LDL.LU R0, [R1+0x3b74] ;  /* 0x003b740001007983 */ /* 0x002f220000300800 */
[----:B------:R-:W-:-:S02]  /*a7450*/  IADD3 R25, P1, R25, R37, RZ ;  /* 0x0000002519197210 */ /* 0x000fc40007f3e0ff */
[----:B------:R-:W-:-:S03]  /*a7460*/  IADD3 R12, P2, R12, R37, RZ ;  /* 0x000000250c0c7210 */ /* 0x000fc60007f5e0ff */
[----:B------:R-:W-:Y:S04]  /*a7470*/  STL [R1+0x3b94], R25 ;  /* 0x003b941901007387 */ /* 0x000fe80000100800 */
[----:B------:R1:W-:Y:S04]  /*a7480*/  STL [R1+0x3b8c], R12 ;  /* 0x003b8c0c01007387 */ /* 0x0003e80000100800 */
[----:B-1----:R-:W4:Y:S01]  /*a7490*/  LDL.LU R12, [R1+0x3ba0] ;  /* 0x003ba000010c7983 */ /* 0x002f220000300800 */
[----:B--2---:R-:W-:-:S05]  /*a74a0*/  IMAD.X R13, R13, 0x1, R3, P3 ;  /* 0x000000010d0d7824 */ /* 0x004fca00018e0603 */
[----:B------:R1:W-:Y:S01]  /*a74b0*/  STL [R1+0x3bb8], R13 ;  /* 0x003bb80d01007387 */ /* 0x0003e20000100800 */
[----:B---3--:R-:W-:-:S03]  /*a74c0*/  IADD3 R16, P3, R16, R37, RZ ;  /* 0x0000002510107210 */ /* 0x008fc60007f7e0ff */
[----:B-1----:R-:W2:Y:S04]  /*a74d0*/  LDL.LU R13, [R1+0x3b6c] ;  /* 0x003b6c00010d7983 */ /* 0x002ea80000300800 */
[----:B------:R1:W-:Y:S01]  /*a74e0*/  STL [R1+0x3b84], R16 ;  /* 0x003b841001007387 */ /* 0x0003e20000100800 */
[----:B----4-:R-:W-:-:S03]  /*a74f0*/  IMAD.X R60, R60, 0x1, R3, P4 ;  /* 0x000000013c3c7824 */ /* 0x010fc600020e0603 */
[----:B-1----:R-:W3:Y:S04]  /*a7500*/  LDL.LU R16, [R1+0x3b98] ;  /* 0x003b980001107983 */ /* 0x002ee80000300800 */
[----:B------:R1:W-:Y:S01]  /*a7510*/  STL [R1+0x3bb0], R60 ;  /* 0x003bb03c01007387 */ /* 0x0003e20000100800 */
[----:B------:R-:W-:-:S03]  /*a7520*/  IADD3 R17, P4, R17, R37, RZ ;  /* 0x0000002511117210 */ /* 0x000fc60007f9e0ff */
[----:B-1----:R-:W4:Y:S01]  /*a7530*/  LDL.LU R60, [R1+0x3b64] ;  /* 0x003b6400013c7983 */ /* 0x002f220000300800 */
[----:B------:R-:W-:-:S03]  /*a7540*/  IMAD.X R61, R61, 0x1, R3, P5 ;  /* 0x000000013d3d7824 */ /* 0x000fc600028e0603 */
        /* <DEDUP_REMOVED lines=22> */
[----:B------:R-:W-:-:S05]  /*a76b0*/  IADD3 R0, P5, R0, R37, RZ ;  /* 0x0000002500007210 */ /* 0x000fca0007fbe0ff */
[----:B------:R1:W-:Y:S04]  /*a76c0*/  STL [R1+0x3b74], R0 ;  /* 0x003b740001007387 */ /* 0x0003e80000100800 */
        /* <DEDUP_REMOVED lines=11> */
[----:B------:R-:W4:Y:S04]  /*a7780*/  LDL.LU R17, [R1+0x3b30] ;  /* 0x003b300001117983 */ /* 0x000f280000300800 */
[----:B------:R1:W-:Y:S01]  /*a7790*/  STL [R1+0x3b64], R60 ;  /* 0x003b643c01007387 */ /* 0x0003e20000100800 */
[--C-:B------:R-:W-:Y:S01]  /*a77a0*/  IMAD.X R46, R46, 0x1, R3.reuse, P1 ;  /* 0x000000012e2e7824 */ /* 0x100fe200008e0603 */
[-C--:B------:R-:W-:Y:S01]  /*a77b0*/  IADD3 R47, P1, R47, R37.reuse, RZ ;  /* 0x000000252f2f7210 */ /* 0x080fe20007f3e0ff */
[--C-:B------:R-:W-:Y:S01]  /*a77c0*/  IMAD.X R6, R6, 0x1, R3.reuse, P2 ;  /* 0x0000000106067824 */ /* 0x100fe200010e0603 */
[----:B------:R-:W-:Y:S01]  /*a77d0*/  IADD3 R7, P2, R7, R37, RZ ;  /* 0x0000002507077210 */ /* 0x000fe20007f5e0ff */
[----:B-1----:R-:W4:Y:S01]  /*a77e0*/  LDL.LU R60, [R1+0x3afc] ;  /* 0x003afc00013c7983 */ /* 0x002f220000300800 */
        /* <DEDUP_REMOVED lines=24> */
[----:B------:R-:W-:Y:S01]  /*a7970*/  IMAD.X R42, R42, 0x1, R3, P2 ;  /* 0x000000012a2a7824 */ /* 0x000fe200010e0603 */
[----:B------:R-:W-:Y:S02]  /*a7980*/  IADD3.X R25, R25, R3, RZ, P3, !PT ;  /* 0x0000000319197210 */ /* 0x000fe40001ffe4ff */
        /* <DEDUP_REMOVED lines=8> */
[----:B------:R-:W-:Y:S01]  /*a7a10*/  STL [R1+0x3b1c], R43 ;  /* 0x003b1c2b01007387 */ /* 0x000fe20000100800 */
[----:B------:R-:W-:-:S03]  /*a7a20*/  IMAD.X R0, R0, 0x1, R3, P4 ;  /* 0x0000000100007824 */ /* 0x000fc600020e0603 */
[----:B-1----:R-:W4:Y:S04]  /*a7a30*/  LDL.LU R61, [R1+0x3b28] ;  /* 0x003b2800013d7983 */ /* 0x002f280000300800 */
[----:B------:R-:W-:Y:S04]  /*a7a40*/  STL [R1+0x3b48], R25 ;  /* 0x003b481901007387 */ /* 0x000fe80000100800 */
[----:B------:R1:W-:Y:S04]  /*a7a50*/  STL [R1+0x3b40], R0 ;  /* 0x003b400001007387 */ /* 0x0003e80000100800 */
[----:B-1----:R-:W4:Y:S01]  /*a7a60*/  LDL.LU R0, [R1+0x3af4] ;  /* 0x003af40001007983 */ /* 0x002f220000300800 */
[----:B------:R-:W-:-:S05]  /*a7a70*/  IADD3 R12, P4, R12, R37, RZ ;  /* 0x000000250c0c7210 */ /* 0x000fca0007f9e0ff */
[----:B------:R1:W-:Y:S04]  /*a7a80*/  STL [R1+0x3b0c], R12 ;  /* 0x003b0c0c01007387 */ /* 0x0003e80000100800 */
[----:B-1----:R-:W4:Y:S01]  /*a7a90*/  LDL.LU R12, [R1+0x3b20] ;  /* 0x003b2000010c7983 */ /* 0x002f220000300800 */
[----:B--2---:R-:W-:-:S05]  /*a7aa0*/  IMAD.X R13, R13, 0x1, R3, P5 ;  /* 0x000000010d0d7824 */ /* 0x004fca00028e0603 */
[----:B------:R1:W-:Y:S01]  /*a7ab0*/  STL [R1+0x3b38], R13 ;  /* 0x003b380d01007387 */ /* 0x0003e20000100800 */
[----:B---3--:R-:W-:-:S03]  /*a7ac0*/  IADD3 R16, P5, R16, R37, RZ ;  /* 0x0000002510107210 */ /* 0x008fc60007fbe0ff */
[----:B-1----:R-:W2:Y:S01]  /*a7ad0*/  LDL.LU R13, [R1+0x3aec] ;  /* 0x003aec00010d7983 */ /* 0x002ea20000300800 */
[----:B----4-:R-:W-:-:S03]  /*a7ae0*/  IMAD.X R17, R17, 0x1, R3, P6 ;  /* 0x0000000111117824 */ /* 0x010fc600030e0603 */
[----:B------:R1:W-:Y:S01]  /*a7af0*/  STL [R1+0x3b04], R16 ;  /* 0x003b041001007387 */ /* 0x0003e20000100800 */
[----:B------:R-:W-:-:S03]  /*a7b00*/  IADD3 R60, P6, R60, R37, RZ ;  /* 0x000000253c3c7210 */ /* 0x000fc60007fde0ff */
[----:B-1----:R-:W3:Y:S04]  /*a7b10*/  LDL.LU R16, [R1+0x3b18] ;  /* 0x003b180001107983 */ /* 0x002ee80000300800 */
        /* <DEDUP_REMOVED lines=23> */
[----:B------:R1:W-:Y:S01]  /*a7c90*/  STL [R1+0x3b28], R61 ;  /* 0x003b283d01007387 */ /* 0x0003e20000100800 */
[----:B------:R-:W-:-:S03]  /*a7ca0*/  IADD3 R0, P0, R0, R37, RZ ;  /* 0x0000002500007210 */ /* 0x000fc60007f1e0ff */
[----:B-1----:R-:W4:Y:S04]  /*a7cb0*/  LDL.LU R61, [R1+0x3a94] ;  /* 0x003a9400013d7983 */ /* 0x002f280000300800 */
        /* <DEDUP_REMOVED lines=9> */
[----:B------:R-:W3:Y:S04]  /*a7d50*/  LDL.LU R17, [R1+0x3a84] ;  /* 0x003a840001117983 */ /* 0x000ee80000300800 */
[----:B------:R1:W-:Y:S01]  /*a7d60*/  STL [R1+0x3b18], R16 ;  /* 0x003b181001007387 */ /* 0x0003e20000100800 */
[-C--:B----4-:R-:W-:Y:S01]  /*a7d70*/  IADD3 R46, P2, R46, R37.reuse, RZ ;  /* 0x000000252e2e7210 */ /* 0x090fe20007f5e0ff */
[--C-:B------:R-:W-:Y:S01]  /*a7d80*/  IMAD.X R47, R47, 0x1, R3.reuse, P3 ;  /* 0x000000012f2f7824 */ /* 0x100fe200018e0603 */
[-C--:B------:R-:W-:Y:S01]  /*a7d90*/  IADD3 R6, P3, R6, R37.reuse, RZ ;  /* 0x0000002506067210 */ /* 0x080fe20007f7e0ff */
[--C-:B------:R-:W-:Y:S01]  /*a7da0*/  IMAD.X R7, R7, 0x1, R3.reuse, P4 ;  /* 0x0000000107077824 */ /* 0x100fe200020e0603 */
[-C--:B------:R-:W-:Y:S01]  /*a7db0*/  IADD3 R18, P4, R18, R37.reuse, RZ ;  /* 0x0000002512127210 */ /* 0x080fe20007f9e0ff */
[----:B------:R-:W-:Y:S01]  /*a7dc0*/  IMAD.X R19, R19, 0x1, R3, P5 ;  /* 0x0000000113137824 */ /* 0x000fe200028e0603 */
[----:B-1----:R-:W4:Y:S04]  /*a7dd0*/  LDL.LU R16, [R1+0x3ab0] ;  /* 0x003ab00001107983 */ /* 0x002f280000300800 */
[----:B------:R-:W-:Y:S04]  /*a7de0*/  STL [R1+0x3ae4], R46 ;  /* 0x003ae42e01007387 */ /* 0x000fe80000100800 */
        /* <DEDUP_REMOVED lines=30> */
[----:B------:R-:W-:Y:S01]  /*a7fd0*/  STL [R1+0x3ad0], R43 ;  /* 0x003ad02b01007387 */ /* 0x000fe20000100800 */
[----:B------:R-:W-:-:S03]  /*a7fe0*/  IADD3 R25, P4, R25, R37, RZ ;  /* 0x0000002519197210 */ /* 0x000fc60007f9e0ff */
[----:B-1----:R-:W4:Y:S01]  /*a7ff0*/  LDL.LU R60, [R1+0x3a7c] ;  /* 0x003a7c00013c7983 */ /* 0x002f220000300800 */
[----:B------:R-:W-:-:S03]  /*a8000*/  IADD3 R61, P5, R61, R37, RZ ;  /* 0x000000253d3d7210 */ /* 0x000fc60007fbe0ff */
[----:B------:R-:W-:Y:S04]  /*a8010*/  STL [R1+0x3a9c], R25 ;  /* 0x003a9c1901007387 */ /* 0x000fe80000100800 */
[----:B------:R1:W-:Y:S01]  /*a8020*/  STL [R1+0x3a94], R61 ;  /* 0x003a943d01007387 */ /* 0x0003e20000100800 */
[----:B------:R-:W-:-:S03]  /*a8030*/  IMAD.X R0, R0, 0x1, R3, P6 ;  /* 0x0000000100007824 */ /* 0x000fc600030e0603 */
[----:B-1----:R-:W4:Y:S04]  /*a8040*/  LDL.LU R61, [R1+0x3aa8] ;  /* 0x003aa800013d7983 */ /* 0x002f280000300800 */
[----:B------:R1:W-:Y:S04]  /*a8050*/  STL [R1+0x3ac0], R0 ;  /* 0x003ac00001007387 */ /* 0x0003e80000100800 */
[----:B-1----:R-:W4:Y:S01]  /*a8060*/  LDL.LU R0, [R1+0x3a74] ;  /* 0x003a740001007983 */ /* 0x002f220000300800 */
[----:B------:R-:W-:-:S05]  /*a8070*/  IADD3 R12, P6, R12, R37, RZ ;  /* 0x000000250c0c7210 */ /* 0x000fca0007fde0ff */
[----:B------:R1:W-:Y:S04]  /*a8080*/  STL [R1+0x3a8c], R12 ;  /* 0x003a8c0c01007387 */ /* 0x0003e80000100800 */
[----:B-1----:R-:W4:Y:S01]  /*a8090*/  LDL.LU R12, [R1+0x3aa0] ;  /* 0x003aa000010c7983 */ /* 0x002f220000300800 */
[----:B--2---:R-:W-:Y:S02]  /*a80a0*/  IADD3.X R13, R13, R3, RZ, P0, !PT ;  /* 0x000000030d0d7210 */ /* 0x004fe400007fe4ff */
[----:B---3--:R-:W-:-:S03]  /*a80b0*/  IADD3 R17, P0, R17, R37, RZ ;  /* 0x0000002511117210 */ /* 0x008fc60007f1e0ff */
[----:B------:R1:W-:Y:S01]  /*a80c0*/  STL [R1+0x3ab8], R13 ;  /* 0x003ab80d01007387 */ /* 0x0003e20000100800 */
[----:B----4-:R-:W-:-:S03]  /*a80d0*/  IMAD.X R16, R16, 0x1, R3, P1 ;  /* 0x0000000110107824 */ /* 0x010fc600008e0603 */
[----:B-1----:R-:W2:Y:S04]  /*a80e0*/  LDL.LU R13, [R1+0x3a6c] ;  /* 0x003a6c00010d7983 */ /* 0x002ea80000300800 */
[----:B------:R-:W3:Y:S04]  /*a80f0*/  LDL.LU R46, [R1+0x3a98] ;  /* 0x003a9800012e7983 */ /* 0x000ee80000300800 */
        /* <DEDUP_REMOVED lines=32> */
[----:B-1----:R-:W4:Y:S04]  /*a8300*/  LDL.LU R12, [R1+0x3a0c] ;  /* 0x003a0c00010c7983 */ /* 0x002f280000300800 */
[----:B------:R-:W4:Y:S01]  /*a8310*/  LDL.LU R17, [R1+0x3a38] ;  /* 0x003a380001117983 */ /* 0x000f220000300800 */
[-C--:B--2---:R-:W-:Y:S01]  /*a8320*/  IADD3 R13, P3, R13, R37.reuse, RZ ;  /* 0x000000250d0d7210 */ /* 0x084fe20007f7e0ff */
[--C-:B---3--:R-:W-:Y:S01]  /*a8330*/  IMAD.X R46, R46, 0x1, R3.reuse, P4 ;  /* 0x000000012e2e7824 */ /* 0x108fe200020e0603 */
[----:B----4-:R-:W-:Y:S01]  /*a8340*/  IADD3 R47, P4, R47, R37, RZ ;  /* 0x000000252f2f7210 */ /* 0x010fe20007f9e0ff */
[----:B------:R-:W-:-:S02]  /*a8350*/  IMAD.X R6, R6, 0x1, R3, P5 ;  /* 0x0000000106067824 */ /* 0x000fc400028e0603 */
[----:B------:R1:W-:Y:S01]  /*a8360*/  STL [R1+0x3a6c], R13 ;  /* 0x003a6c0d01007387 */ /* 0x0003e20000100800 */
[-C--:B------:R-:W-:Y:S01]  /*a8370*/  IADD3 R7, P5, R7, R37.reuse, RZ ;  /* 0x0000002507077210 */ /* 0x080fe20007fbe0ff */
[--C-:B------:R-:W-:Y:S01]  /*a8380*/  IMAD.X R18, R18, 0x1, R3.reuse, P6 ;  /* 0x0000000112127824 */ /* 0x100fe200030e0603 */
[-C--:B------:R-:W-:Y:S01]  /*a8390*/  IADD3 R19, P6, R19, R37.reuse, RZ ;  /* 0x0000002513137210 */ /* 0x080fe20007fde0ff */
[--C-:B------:R-:W-:Y:S01]  /*a83a0*/  IMAD.X R30, R30, 0x1, R3.reuse, P0 ;  /* 0x000000011e1e7824 */ /* 0x100fe200000e0603 */
[-C--:B------:R-:W-:Y:S01]  /*a83b0*/  IADD3 R31, P0, R31, R37.reuse, RZ ;  /* 0x000000251f1f7210 */ /* 0x080fe20007f1e0ff */
[----:B------:R-:W-:Y:S01]  /*a83c0*/  IMAD.X R34, R34, 0x1, R3, P1 ;  /* 0x0000000122227824 */ /* 0x000fe200008e0603 */
[----:B-1----:R-:W2:Y:S04]  /*a83d0*/  LDL.LU R13, [R1+0x3a04] ;  /* 0x003a0400010d7983 */ /* 0x002ea80000300800 */
[----:B------:R-:W-:Y:S04]  /*a83e0*/  STL [R1+0x3a98], R46 ;  /* 0x003a982e01007387 */ /* 0x000fe80000100800 */
[----:B------:R-:W-:Y:S04]  /*a83f0*/  STL [R1+0x3a64], R47 ;  /* 0x003a642f01007387 */ /* 0x000fe80000100800 */
[----:B------:R-:W-:Y:S04]  /*a8400*/  STL [R1+0x3a90], R6 ;  /* 0x003a900601007387 */ /* 0x000fe80000100800 */
        /* <DEDUP_REMOVED lines=28> */
[----:B-1----:R-:W3:Y:S04]  /*a85d0*/  LDL.LU R16, [R1+0x3a30] ;  /* 0x003a300001107983 */ /* 0x002ee80000300800 */
[----:B------:R-:W-:Y:S04]  /*a85e0*/  STL [R1+0x3a50], R25 ;  /* 0x003a501901007387 */ /* 0x000fe80000100800 */
[----:B------:R1:W-:Y:S04]  /*a85f0*/  STL [R1+0x3a48], R60 ;  /* 0x003a483c01007387 */ /* 0x0003e80000100800 */
[----:B-1----:R-:W4:Y:S01]  /*a8600*/  LDL.LU R60, [R1+0x39fc] ;  /* 0x0039fc00013c7983 */ /* 0x002f220000300800 */
[----:B------:R-:W-:-:S05]  /*a8610*/  IADD3 R61, P0, R61, R37, RZ ;  /* 0x000000253d3d7210 */ /* 0x000fca0007f1e0ff */
[----:B------:R1:W-:Y:S01]  /*a8620*/  STL [R1+0x3a14], R61 ;  /* 0x003a143d01007387 */ /* 0x0003e20000100800 */
[----:B------:R-:W-:-:S03]  /*a8630*/  IMAD.X R0, R0, 0x1, R3, P1 ;  /* 0x0000000100007824 */ /* 0x000fc600008e0603 */
[----:B-1----:R-:W4:Y:S04]  /*a8640*/  LDL.LU R61, [R1+0x3a28] ;  /* 0x003a2800013d7983 */ /* 0x002f280000300800 */
[----:B------:R1:W-:Y:S04]  /*a8650*/  STL [R1+0x3a40], R0 ;  /* 0x003a400001007387 */ /* 0x0003e80000100800 */
[----:B-1----:R-:W4:Y:S01]  /*a8660*/  LDL.LU R0, [R1+0x39f4] ;  /* 0x0039f40001007983 */ /* 0x002f220000300800 */
[----:B------:R-:W-:Y:S01]  /*a8670*/  IADD3 R12, P1, R12, R37, RZ ;  /* 0x000000250c0c7210 */ /* 0x000fe20007f3e0ff */
[----:B------:R-:W-:-:S04]  /*a8680*/  IMAD.X R17, R17, 0x1, R3, P2 ;  /* 0x0000000111117824 */ /* 0x000fc800010e0603 */
[----:B------:R1:W-:Y:S04]  /*a8690*/  STL [R1+0x3a0c], R12 ;  /* 0x003a0c0c01007387 */ /* 0x0003e80000100800 */
[----:B-1----:R-:W4:Y:S04]  /*a86a0*/  LDL.LU R12, [R1+0x3a20] ;  /* 0x003a2000010c7983 */ /* 0x002f280000300800 */
[----:B------:R-:W4:Y:S04]  /*a86b0*/  LDL.LU R46, [R1+0x39ec] ;  /* 0x0039ec00012e7983 */ /* 0x000f280000300800 */
[----:B------:R-:W4:Y:S04]  /*a86c0*/  LDL.LU R47, [R1+0x3a18] ;  /* 0x003a1800012f7983 */ /* 0x000f280000300800 */
[----:B------:R-:W-:Y:S04]  /*a86d0*/  STL [R1+0x3a38], R17 ;  /* 0x003a381101007387 */ /* 0x000fe80000100800 */
[----:B------:R-:W4:Y:S01]  /*a86e0*/  LDL.LU R6, [R1+0x39e4] ;  /* 0x0039e40001067983 */ /* 0x000f220000300800 */
[----:B--2---:R-:W-:-:S05]  /*a86f0*/  IADD3 R13, P2, R13, R37, RZ ;  /* 0x000000250d0d7210 */ /* 0x004fca0007f5e0ff */
        /* <DEDUP_REMOVED lines=17> */
[----:B-1----:R-:W2:Y:S01]  /*a8810*/  LDL.LU R13, [R1+0x39d0] ;  /* 0x0039d000010d7983 */ /* 0x002ea20000300800 */
[----:B---3--:R-:W-:-:S05]  /*a8820*/  IMAD.X R16, R16, 0x1, R3, P3 ;  /* 0x0000000110107824 */ /* 0x008fca00018e0603 */
[----:B------:R1:W-:Y:S01]  /*a8830*/  STL [R1+0x3a30], R16 ;  /* 0x003a301001007387 */ /* 0x0003e20000100800 */
[----:B----4-:R-:W-:-:S03]  /*a8840*/  IADD3 R60, P3, R60, R37, RZ ;  /* 0x000000253c3c7210 */ /* 0x010fc60007f7e0ff */
[----:B-1----:R-:W3:Y:S04]  /*a8850*/  LDL.LU R16, [R1+0x399c] ;  /* 0x00399c0001107983 */ /* 0x002ee80000300800 */
[----:B------:R1:W-:Y:S04]  /*a8860*/  STL [R1+0x39fc], R60 ;  /* 0x0039fc3c01007387 */ /* 0x0003e80000100800 */
[----:B-1----:R-:W4:Y:S01]  /*a8870*/  LDL.LU R60, [R1+0x39c8] ;  /* 0x0039c800013c7983 */ /* 0x002f220000300800 */
[----:B------:R-:W-:-:S05]  /*a8880*/  IADD3.X R61, R61, R3, RZ, P4, !PT ;  /* 0x000000033d3d7210 */ /* 0x000fca00027fe4ff */
[----:B------:R1:W-:Y:S01]  /*a8890*/  STL [R1+0x3a28], R61 ;  /* 0x003a283d01007387 */ /* 0x0003e20000100800 */
[----:B------:R-:W-:-:S03]  /*a88a0*/  IADD3 R0, P4, R0, R37, RZ ;  /* 0x0000002500007210 */ /* 0x000fc60007f9e0ff */
[----:B-1----:R-:W4:Y:S04]  /*a88b0*/  LDL.LU R61, [R1+0x3994] ;  /* 0x00399400013d7983 */ /* 0x002f280000300800 */
[----:B------:R1:W-:Y:S04]  /*a88c0*/  STL [R1+0x39f4], R0 ;  /* 0x0039f40001007387 */ /* 0x0003e80000100800 */
[----:B-1----:R-:W4:Y:S04]  /*a88d0*/  LDL.LU R0, [R1+0x39c0] ;  /* 0x0039c00001007983 */ /* 0x002f280000300800 */
[----:B------:R-:W4:Y:S01]  /*a88e0*/  LDL.LU R17, [R1+0x398c] ;  /* 0x00398c0001117983 */ /* 0x000f220000300800 */
[--C-:B------:R-:W-:Y:S01]  /*a88f0*/  IMAD.X R12, R12, 0x1, R3.reuse, P5 ;  /* 0x000000010c0c7824 */ /* 0x100fe200028e0603 */
[----:B------:R-:W-:Y:S01]  /*a8900*/  IADD3 R46, P5, R46, R37, RZ ;  /* 0x000000252e2e7210 */ /* 0x000fe20007fbe0ff */
[----:B------:R-:W-:-:S03]  /*a8910*/  IMAD.X R47, R47, 0x1, R3, P6 ;  /* 0x000000012f2f7824 */ /* 0x000fc600030e0603 */
[----:B------:R1:W-:Y:S01]  /*a8920*/  STL [R1+0x3a20], R12 ;  /* 0x003a200c01007387 */ /* 0x0003e20000100800 */
[----:B------:R-:W-:-:S03]  /*a8930*/  IADD3 R6, P6, R6, R37, RZ ;  /* 0x0000002506067210 */ /* 0x000fc60007fde0ff */
[----:B-1----:R-:W4:Y:S04]  /*a8940*/  LDL.LU R12, [R1+0x39b8] ;  /* 0x0039b800010c7983 */ /* 0x002f280000300800 */
[----:B------:R-:W-:Y:S04]  /*a8950*/  STL [R1+0x39ec], R46 ;  /* 0x0039ec2e01007387 */ /* 0x000fe80000100800 */
[----:B------:R-:W-:Y:S04]  /*a8960*/  STL [R1+0x3a18], R47 ;  /* 0x003a182f01007387 */ /* 0x000fe80000100800 */
[----:B------:R-:W-:Y:S01]  /*a8970*/  STL [R1+0x39e4], R6 ;  /* 0x0039e40601007387 */ /* 0x000fe20000100800 */
[--C-:B--2---:R-:W-:Y:S01]  /*a8980*/  IMAD.X R7, R7, 0x1, R3.reuse, P0 ;  /* 0x0000000107077824 */ /* 0x104fe200000e0603 */
        /* <DEDUP_REMOVED lines=26> */
[----:B------:R-:W-:Y:S01]  /*a8b30*/  STL [R1+0x39b4], R58 ;  /* 0x0039b43a01007387 */ /* 0x000fe20000100800 */
[----:B------:R-:W-:-:S03]  /*a8b40*/  IADD3 R25, P0, R25, R37, RZ ;  /* 0x0000002519197210 */ /* 0x000fc60007f1e0ff */
[----:B------:R-:W-:Y:S04]  /*a8b50*/  STL [R1+0x39e0], R59 ;  /* 0x0039e03b01007387 */ /* 0x000fe80000100800 */
[----:B------:R-:W-:Y:S04]  /*a8b60*/  STL [R1+0x39ac], R42 ;  /* 0x0039ac2a01007387 */ /* 0x000fe80000100800 */
[----:B------:R1:W-:Y:S04]  /*a8b70*/  STL [R1+0x39d0], R13 ;  /* 0x0039d00d01007387 */ /* 0x0003e80000100800 */
[----:B------:R-:W-:Y:S04]  /*a8b80*/  STL [R1+0x39d8], R43 ;  /* 0x0039d82b01007387 */ /* 0x000fe80000100800 */
[----:B-1----:R-:W2:Y:S04]  /*a8b90*/  LDL.LU R13, [R1+0x3984] ;  /* 0x00398400010d7983 */ /* 0x002ea80000300800 */
[----:B------:R-:W-:Y:S01]  /*a8ba0*/  STL [R1+0x39a4], R25 ;  /* 0x0039a41901007387 */ /* 0x000fe20000100800 */
[----:B---3--:R-:W-:-:S05]  /*a8bb0*/  IADD3 R16, P1, R16, R37, RZ ;  /* 0x0000002510107210 */ /* 0x008fca0007f3e0ff */
[----:B------:R1:W-:Y:S01]  /*a8bc0*/  STL [R1+0x399c], R16 ;  /* 0x00399c1001007387 */ /* 0x0003e20000100800 */
[----:B----4-:R-:W-:-:S03]  /*a8bd0*/  IMAD.X R60, R60, 0x1, R3, P2 ;  /* 0x000000013c3c7824 */ /* 0x010fc600010e0603 */
[----:B-1----:R-:W3:Y:S04]  /*a8be0*/  LDL.LU R16, [R1+0x39b0] ;  /* 0x0039b00001107983 */ /* 0x002ee80000300800 */
        /* <DEDUP_REMOVED lines=32> */
[----:B--2---:R-:W-:-:S05]  /*a8df0*/  IADD3 R13, P4, R13, R37, RZ ;  /* 0x000000250d0d7210 */ /* 0x004fca0007f9e0ff */
[----:B------:R1:W-:Y:S04]  /*a8e00*/  STL [R1+0x3984], R13 ;  /* 0x0039840d01007387 */ /* 0x0003e80000100800 */
[----:B-1----:R-:W2:Y:S01]  /*a8e10*/  LDL.LU R13, [R1+0x3950] ;  /* 0x00395000010d7983 */ /* 0x002ea20000300800 */
[----:B---3--:R-:W-:-:S05]  /*a8e20*/  IMAD.X R16, R16, 0x1, R3, P5 ;  /* 0x0000000110107824 */ /* 0x008fca00028e0603 */
        /* <DEDUP_REMOVED lines=12> */
[----:B------:R-:W-:Y:S01]  /*a8ef0*/  IMAD.X R46, R46, 0x1, R3, P0 ;  /* 0x000000012e2e7824 */ /* 0x000fe200000e0603 */
[----:B------:R-:W-:-:S02]  /*a8f00*/  IADD3 R47, P0, R47, R37, RZ ;  /* 0x000000252f2f7210 */ /* 0x000fc40007f1e0ff */
[----:B------:R-:W-:Y:S02]  /*a8f10*/  IADD3.X R6, R6, R3, RZ, P1, !PT ;  /* 0x0000000306067210 */ /* 0x000fe40000ffe4ff */
        /* <DEDUP_REMOVED lines=39> */
[----:B------:R1:W-:Y:S04]  /*a9190*/  STL [R1+0x3950], R13 ;  /* 0x0039500d01007387 */ /* 0x0003e80000100800 */
[----:B-1----:R-:W2:Y:S01]  /*a91a0*/  LDL.LU R13, [R1+0x3904] ;  /* 0x00390400010d7983 */ /* 0x002ea20000300800 */
[----:B---3--:R-:W-:-:S05]  /*a91b0*/  IADD3 R16, P3, R16, R37, RZ ;  /* 0x0000002510107210 */ /* 0x008fca0007f7e0ff */
        /* <DEDUP_REMOVED lines=52> */
[----:B------:R-:W-:Y:S01]  /*a9500*/  IMAD.X R19, R19, 0x1, R3, P4 ;  /* 0x0000000113137824 */ /* 0x000fe200020e0603 */
[----:B------:R-:W-:Y:S01]  /*a9510*/  IADD3 R30, P4, R30, R37, RZ ;  /* 0x000000251e1e7210 */ /* 0x000fe20007f9e0ff */
[----:B-1----:R-:W4:Y:S04]  /*a9520*/  LDL.LU R61, [R1+0x38c0] ;  /* 0x0038c000013d7983 */ /* 0x002f280000300800 */
[----:B------:R-:W-:Y:S04]  /*a9530*/  STL [R1+0x38f4], R46 ;  /* 0x0038f42e01007387 */ /* 0x000fe80000100800 */
[----:B------:R-:W-:Y:S04]  /*a9540*/  STL [R1+0x3920], R47 ;  /* 0x0039202f01007387 */ /* 0x000fe80000100800 */
        /* <DEDUP_REMOVED lines=36> */
[----:B------:R1:W-:Y:S04]  /*a9790*/  STL [R1+0x38d0], R13 ;  /* 0x0038d00d01007387 */ /* 0x0003e80000100800 */
[----:B-1----:R-:W2:Y:S01]  /*a97a0*/  LDL.LU R13, [R1+0x3884] ;  /* 0x00388400010d7983 */ /* 0x002ea20000300800 */
[----:B---3--:R-:W-:-:S05]  /*a97b0*/  IADD3 R16, P5, R16, R37, RZ ;  /* 0x0000002510107210 */ /* 0x008fca0007fbe0ff */
[----:B------:R1:W-:Y:S01]  /*a97c0*/  STL [R1+0x389c], R16 ;  /* 0x00389c1001007387 */ /* 0x0003e20000100800 */
[----:B----4-:R-:W-:-:S03]  /*a97d0*/  IMAD.X R60, R60, 0x1, R3, P6 ;  /* 0x000000013c3c7824 */ /* 0x010fc600030e0603 */
[----:B-1----:R-:W3:Y:S01]  /*a97e0*/  LDL.LU R16, [R1+0x38b0] ;  /* 0x0038b00001107983 */ /* 0x002ee20000300800 */
[----:B------:R-:W-:-:S03]  /*a97f0*/  IADD3 R17, P6, R17, R37, RZ ;  /* 0x0000002511117210 */ /* 0x000fc60007fde0ff */
[----:B------:R1:W-:Y:S04]  /*a9800*/  STL [R1+0x38c8], R60 ;  /* 0x0038c83c01007387 */ /* 0x0003e80000100800 */
        /* <DEDUP_REMOVED lines=88> */
[----:B------:R1:W-:Y:S04]  /*a9d90*/  STL [R1+0x3850], R13 ;  /* 0x0038500d01007387 */ /* 0x0003e80000100800 */
[----:B-1----:R-:W2:Y:S01]  /*a9da0*/  LDL.LU R13, [R1+0x3804] ;  /* 0x00380400010d7983 */ /* 0x002ea20000300800 */
[----:B---3--:R-:W-:Y:S01]  /*a9db0*/  IADD3 R16, P0, R16, R37, RZ ;  /* 0x0000002510107210 */ /* 0x008fe20007f1e0ff */
[----:B----4-:R-:W-:-:S04]  /*a9dc0*/  IMAD.X R17, R17, 0x1, R3, P1 ;  /* 0x0000000111117824 */ /* 0x010fc800008e0603 */
        /* <DEDUP_REMOVED lines=35> */
[----:B------:R1:W-:Y:S04]  /*aa000*/  STL [R1+0x3804], R13 ;  /* 0x0038040d01007387 */ /* 0x0003e80000100800 */
[----:B-1----:R-:W2:Y:S04]  /*aa010*/  LDL.LU R13, [R1+0x37d0] ;  /* 0x0037d000010d7983 */ /* 0x002ea80000300800 */
[----:B------:R-:W2:Y:S01]  /*aa020*/  LDL.LU R17, [R1+0x379c] ;  /* 0x00379c0001117983 */ /* 0x000ea20000300800 */
[--C-:B---3--:R-:W-:Y:S01]  /*aa030*/  IMAD.X R16, R16, 0x1, R3.reuse, P4 ;  /* 0x0000000110107824 */ /* 0x108fe200020e0603 */
[-C--:B----4-:R-:W-:Y:S01]  /*aa040*/  IADD3 R46, P4, R46, R37.reuse, RZ ;  /* 0x000000252e2e7210 */ /* 0x090fe20007f9e0ff */
[----:B------:R-:W-:Y:S01]  /*aa050*/  IMAD.X R47, R47, 0x1, R3, P5 ;  /* 0x000000012f2f7824 */ /* 0x000fe200028e0603 */
[----:B------:R-:W-:-:S02]  /*aa060*/  IADD3 R6, P5, R6, R37, RZ ;  /* 0x0000002506067210 */ /* 0x000fc40007fbe0ff */
[----:B------:R1:W-:Y:S01]  /*aa070*/  STL [R1+0x3830], R16 ;  /* 0x0038301001007387 */ /* 0x0003e20000100800 */
[--C-:B------:R-:W-:Y:S01]  /*aa080*/  IMAD.X R7, R7, 0x1, R3.reuse, P6 ;  /* 0x0000000107077824 */ /* 0x100fe200030e0603 */
[-C--:B------:R-:W-:Y:S01]  /*aa090*/  IADD3 R18, P6, R18, R37.reuse, RZ ;  /* 0x0000002512127210 */ /* 0x080fe20007fde0ff */
[--C-:B------:R-:W-:Y:S01]  /*aa0a0*/  IMAD.X R19, R19, 0x1, R3.reuse, P0 ;  /* 0x0000000113137824 */ /* 0x100fe200000e0603 */
[-C--:B------:R-:W-:Y:S01]  /*aa0b0*/  IADD3 R30, P0, R30, R37.reuse, RZ ;  /* 0x000000251e1e7210 */ /* 0x080fe20007f1e0ff */
[--C-:B------:R-:W-:Y:S01]  /*aa0c0*/  IMAD.X R31, R31, 0x1, R3.reuse, P1 ;  /* 0x000000011f1f7824 */ /* 0x100fe200008e0603 */
[----:B------:R-:W-:Y:S01]  /*aa0d0*/  IADD3 R34, P1, R34, R37, RZ ;  /* 0x0000002522227210 */ /* 0x000fe20007f3e0ff */
[----:B-1----:R-:W3:Y:S04]  /*aa0e0*/  LDL.LU R16, [R1+0x37c8] ;  /* 0x0037c80001107983 */ /* 0x002ee80000300800 */
[----:B------:R-:W-:Y:S04]  /*aa0f0*/  STL [R1+0x37fc], R46 ;  /* 0x0037fc2e01007387 */ /* 0x000fe80000100800 */
[----:B------:R-:W-:Y:S04]  /*aa100*/  STL [R1+0x3828], R47 ;  /* 0x0038282f01007387 */ /* 0x000fe80000100800 */
        /* <DEDUP_REMOVED lines=21> */
[----:B------:R-:W-:-:S03]  /*aa260*/  IADD3.X R43, R43, R3, RZ, P6, !PT ;  /* 0x000000032b2b7210 */ /* 0x000fc600037fe4ff */
[----:B------:R-:W-:Y:S04]  /*aa270*/  STL [R1+0x37c4], R58 ;  /* 0x0037c43a01007387 */ /* 0x000fe80000100800 */
[----:B------:R-:W-:Y:S04]  /*aa280*/  STL [R1+0x37f0], R59 ;  /* 0x0037f03b01007387 */ /* 0x000fe80000100800 */
[----:B------:R-:W-:Y:S04]  /*aa290*/  STL [R1+0x37bc], R42 ;  /* 0x0037bc2a01007387 */ /* 0x000fe80000100800 */
[----:B------:R1:W-:Y:S04]  /*aa2a0*/  STL [R1+0x37e0], R60 ;  /* 0x0037e03c01007387 */ /* 0x0003e80000100800 */
[----:B------:R-:W-:Y:S01]  /*aa2b0*/  STL [R1+0x37e8], R43 ;  /* 0x0037e82b01007387 */ /* 0x000fe20000100800 */
[----:B------:R-:W-:-:S03]  /*aa2c0*/  IADD3 R25, P6, R25, R37, RZ ;  /* 0x0000002519197210 */ /* 0x000fc60007fde0ff */
[----:B-1----:R-:W4:Y:S04]  /*aa2d0*/  LDL.LU R60, [R1+0x3794] ;  /* 0x00379400013c7983 */ /* 0x002f280000300800 */
[----:B------:R-:W-:Y:S01]  /*aa2e0*/  STL [R1+0x37b4], R25 ;  /* 0x0037b41901007387 */ /* 0x000fe20000100800 */
[----:B------:R-:W-:-:S05]  /*aa2f0*/  IADD3 R61, P0, R61, R37, RZ ;  /* 0x000000253d3d7210 */ /* 0x000fca0007f1e0ff */
        /* <DEDUP_REMOVED lines=8> */
[----:B--2---:R-:W-:Y:S01]  /*aa380*/  IMAD.X R13, R13, 0x1, R3, P2 ;  /* 0x000000010d0d7824 */ /* 0x004fe200010e0603 */
[----:B------:R-:W-:-:S04]  /*aa390*/  IADD3 R17, P2, R17, R37, RZ ;  /* 0x0000002511117210 */ /* 0x000fc80007f5e0ff */
[----:B------:R1:W-:Y:S04]  /*aa3a0*/  STL [R1+0x37d0], R13 ;  /* 0x0037d00d01007387 */ /* 0x0003e80000100800 */
[----:B-1----:R-:W2:Y:S04]  /*aa3b0*/  LDL.LU R13, [R1+0x3784] ;  /* 0x00378400010d7983 */ /* 0x002ea80000300800 */
[----:B------:R-:W2:Y:S04]  /*aa3c0*/  LDL.LU R46, [R1+0x37b0] ;  /* 0x0037b000012e7983 */ /* 0x000ea80000300800 */
[----:B------:R-:W2:Y:S04]  /*aa3d0*/  LDL.LU R47, [R1+0x377c] ;  /* 0x00377c00012f7983 */ /* 0x000ea80000300800 */
[----:B------:R-:W-:Y:S04]  /*aa3e0*/  STL [R1+0x379c], R17 ;  /* 0x00379c1101007387 */ /* 0x000fe80000100800 */
[----:B------:R-:W2:Y:S01]  /*aa3f0*/  LDL.LU R6, [R1+0x37a8] ;  /* 0x0037a80001067983 */ /* 0x000ea20000300800 */
[----:B---3--:R-:W-:-:S05]  /*aa400*/  IMAD.X R16, R16, 0x1, R3, P3 ;  /* 0x0000000110107824 */ /* 0x008fca00018e0603 */
[----:B------:R1:W-:Y:S04]  /*aa410*/  STL [R1+0x37c8], R16 ;  /* 0x0037c81001007387 */ /* 0x0003e80000100800 */
        /* <DEDUP_REMOVED lines=16> */
[----:B-1----:R-:W3:Y:S01]  /*aa520*/  LDL.LU R16, [R1+0x3734] ;  /* 0x0037340001107983 */ /* 0x002ee20000300800 */
[----:B----4-:R-:W-:-:S05]  /*aa530*/  IADD3 R60, P3, R60, R37, RZ ;  /* 0x000000253c3c7210 */ /* 0x010fca0007f7e0ff */
        /* <DEDUP_REMOVED lines=13> */
[--C-:B------:R-:W-:Y:S01]  /*aa610*/  IMAD.X R46, R46, 0x1, R3.reuse, P6 ;  /* 0x000000012e2e7824 */ /* 0x100fe200030e0603 */
[----:B------:R-:W-:Y:S01]  /*aa620*/  IADD3 R47, P6, R47, R37, RZ ;  /* 0x000000252f2f7210 */ /* 0x000fe20007fde0ff */
[----:B------:R-:W-:-:S02]  /*aa630*/  IMAD.X R6, R6, 0x1, R3, P0 ;  /* 0x0000000106067824 */ /* 0x000fc400000e0603 */
[----:B------:R1:W-:Y:S01]  /*aa640*/  STL [R1+0x3784], R13 ;  /* 0x0037840d01007387 */ /* 0x0003e20000100800 */
[----:B---3--:R-:W-:-:S03]  /*aa650*/  IADD3 R7, P0, R7, R37, RZ ;  /* 0x0000002507077210 */ /* 0x008fc60007f1e0ff */
[----:B-1----:R-:W2:Y:S01]  /*aa660*/  LDL.LU R13, [R1+0x371c] ;  /* 0x00371c00010d7983 */ /* 0x002ea20000300800 */
        /* <DEDUP_REMOVED lines=35> */
[----:B-1----:R-:W3:Y:S01]  /*aa8a0*/  LDL.LU R16, [R1+0x3748] ;  /* 0x0037480001107983 */ /* 0x002ee20000300800 */
[----:B----4-:R-:W-:-:S03]  /*aa8b0*/  IMAD.X R60, R60, 0x1, R3, P2 ;  /* 0x000000013c3c7824 */ /* 0x010fc600010e0603 */
[----:B------:R-:W-:Y:S04]  /*aa8c0*/  STL [R1+0x3768], R25 ;  /* 0x0037681901007387 */ /* 0x000fe80000100800 */
[----:B------:R1:W-:Y:S04]  /*aa8d0*/  STL [R1+0x3760], R60 ;  /* 0x0037603c01007387 */ /* 0x0003e80000100800 */
[----:B-1----:R-:W4:Y:S01]  /*aa8e0*/  LDL.LU R60, [R1+0x3714] ;  /* 0x00371400013c7983 */ /* 0x002f220000300800 */
[----:B------:R-:W-:-:S05]  /*aa8f0*/  IADD3 R61, P2, R61, R37, RZ ;  /* 0x000000253d3d7210 */ /* 0x000fca0007f5e0ff */
[----:B------:R1:W-:Y:S01]  /*aa900*/  STL [R1+0x372c], R61 ;  /* 0x00372c3d01007387 */ /* 0x0003e20000100800 */
[----:B------:R-:W-:-:S03]  /*aa910*/  IADD3.X R0, R0, R3, RZ, P3, !PT ;  /* 0x0000000300007210 */ /* 0x000fc60001ffe4ff */
        /* <DEDUP_REMOVED lines=31> */
[----:B------:R1:W-:Y:S04]  /*aab10*/  STL [R1+0x3748], R16 ;  /* 0x0037481001007387 */ /* 0x0003e80000100800 */
        /* <DEDUP_REMOVED lines=49> */
[----:B------:R-:W-:Y:S01]  /*aae30*/  STL [R1+0x36c4], R42 ;  /* 0x0036c42a01007387 */ /* 0x000fe20000100800 */
[----:B------:R-:W-:-:S03]  /*aae40*/  IADD3 R25, P2, R25, R37, RZ ;  /* 0x0000002519197210 */ /* 0x000fc60007f5e0ff */
[----:B------:R1:W-:Y:S04]  /*aae50*/  STL [R1+0x36e8], R13 ;  /* 0x0036e80d01007387 */ /* 0x0003e80000100800 */
[----:B------:R-:W-:Y:S04]  /*aae60*/  STL [R1+0x36f0], R43 ;  /* 0x0036f02b01007387 */ /* 0x000fe80000100800 */
[----:B-1----:R-:W2:Y:S04]  /*aae70*/  LDL.LU R13, [R1+0x369c] ;  /* 0x00369c00010d7983 */ /* 0x002ea80000300800 */
[----:B------:R-:W-:Y:S01]  /*aae80*/  STL [R1+0x36bc], R25 ;  /* 0x0036bc1901007387 */ /* 0x000fe20000100800 */
[----:B---3--:R-:W-:-:S05]  /*aae90*/  IADD3 R16, P3, R16, R37, RZ ;  /* 0x0000002510107210 */ /* 0x008fca0007f7e0ff */
[----:B------:R1:W-:Y:S04]  /*aaea0*/  STL [R1+0x36b4], R16 ;  /* 0x0036b41001007387 */ /* 0x0003e80000100800 */
[----:B-1----:R-:W3:Y:S01]  /*aaeb0*/  LDL.LU R16, [R1+0x36c8] ;  /* 0x0036c80001107983 */ /* 0x002ee20000300800 */
[----:B----4-:R-:W-:-:S05]  /*aaec0*/  IMAD.X R60, R60, 0x1, R3, P4 ;  /* 0x000000013c3c7824 */ /* 0x010fca00020e0603 */
        /* <DEDUP_REMOVED lines=8> */
[----:B------:R-:W-:-:S03]  /*aaf50*/  IADD3 R17, P5, R17, R37, RZ ;  /* 0x0000002511117210 */ /* 0x000fc60007fbe0ff */
[----:B------:R-:W4:Y:S04]  /*aaf60*/  LDL.LU R46, [R1+0x36b8] ;  /* 0x0036b800012e7983 */ /* 0x000f280000300800 */
[----:B------:R-:W4:Y:S01]  /*aaf70*/  LDL.LU R47, [R1+0x3684] ;  /* 0x00368400012f7983 */ /* 0x000f220000300800 */
[----:B------:R-:W-:-:S03]  /*aaf80*/  IMAD.X R12, R12, 0x1, R3, P6 ;  /* 0x000000010c0c7824 */ /* 0x000fc600030e0603 */
        /* <DEDUP_REMOVED lines=23> */
[----:B---3--:R-:W-:-:S05]  /*ab100*/  IADD3.X R16, R16, R3, RZ, P0, !PT ;  /* 0x0000000310107210 */ /* 0x008fca00007fe4ff */
        /* <DEDUP_REMOVED lines=57> */
[----:B------:R1:W-:Y:S04]  /*ab4a0*/  STL [R1+0x3634], R16 ;  /* 0x0036341001007387 */ /* 0x0003e80000100800 */
[----:B-1----:R-:W3:Y:S01]  /*ab4b0*/  LDL.LU R16, [R1+0x3648] ;  /* 0x0036480001107983 */ /* 0x002ee20000300800 */
[----:B----4-:R-:W-:-:S05]  /*ab4c0*/  IMAD.X R60, R60, 0x1, R3, P6 ;  /* 0x000000013c3c7824 */ /* 0x010fca00030e0603 */
        /* <DEDUP_REMOVED lines=36> */
[----:B------:R1:W-:Y:S04]  /*ab710*/  STL [R1+0x3648], R16 ;  /* 0x0036481001007387 */ /* 0x0003e80000100800 */
[----:B-1----:R-:W3:Y:S01]  /*ab720*/  LDL.LU R16, [R1+0x35b4] ;  /* 0x0035b40001107983 */ /* 0x002ee20000300800 */
[----:B----4-:R-:W-:-:S05]  /*ab730*/  IADD3 R60, P2, R60, R37, RZ ;  /* 0x000000253c3c7210 */ /* 0x010fca0007f5e0ff */
[----:B------:R1:W-:Y:S04]  /*ab740*/  STL [R1+0x3614], R60 ;  /* 0x0036143c01007387 */ /* 0x0003e80000100800 */
[----:B-1----:R-:W4:Y:S04]  /*ab750*/  LDL.LU R60, [R1+0x35e0] ;  /* 0x0035e000013c7983 */ /* 0x002f280000300800 */
[----:B------:R-:W4:Y:S01]  /*ab760*/  LDL.LU R17, [R1+0x35ac] ;  /* 0x0035ac0001117983 */ /* 0x000f220000300800 */
[----:B------:R-:W-:Y:S01]  /*ab770*/  IMAD.X R61, R61, 0x1, R3, P3 ;  /* 0x000000013d3d7824 */ /* 0x000fe200018e0603 */
[----:B------:R-:W-:-:S02]  /*ab780*/  IADD3 R46, P3, R46, R37, RZ ;  /* 0x000000252e2e7210 */ /* 0x000fc40007f7e0ff */
[----:B------:R-:W-:Y:S02]  /*ab790*/  IADD3.X R47, R47, R3, RZ, P4, !PT ;  /* 0x000000032f2f7210 */ /* 0x000fe400027fe4ff */
        /* <DEDUP_REMOVED lines=48> */
[----:B------:R1:W-:Y:S04]  /*abaa0*/  STL [R1+0x35b4], R16 ;  /* 0x0035b41001007387 */ /* 0x0003e80000100800 */
[----:B-1----:R-:W3:Y:S01]  /*abab0*/  LDL.LU R16, [R1+0x35c8] ;  /* 0x0035c80001107983 */ /* 0x002ee20000300800 */
[----:B----4-:R-:W-:Y:S01]  /*abac0*/  IMAD.X R60, R60, 0x1, R3, P1 ;  /* 0x000000013c3c7824 */ /* 0x010fe200008e0603 */
[----:B------:R-:W-:-:S04]  /*abad0*/  IADD3 R17, P1, R17, R37, RZ ;  /* 0x0000002511117210 */ /* 0x000fc80007f3e0ff */
[----:B------:R1:W-:Y:S04]  /*abae0*/  STL [R1+0x35e0], R60 ;  /* 0x0035e03c01007387 */ /* 0x0003e80000100800 */
[----:B-1----:R-:W4:Y:S04]  /*abaf0*/  LDL.LU R60, [R1+0x3594] ;  /* 0x00359400013c7983 */ /* 0x002f280000300800 */
        /* <DEDUP_REMOVED lines=35> */
[----:B----4-:R-:W-:-:S03]  /*abd30*/  IADD3 R60, P4, R60, R37, RZ ;  /* 0x000000253c3c7210 */ /* 0x010fc60007f9e0ff */
        /* <DEDUP_REMOVED lines=42> */
[----:B-1----:R-:W4:Y:S01]  /*abfe0*/  LDL.LU R61, [R1+0x3558] ;  /* 0x00355800013d7983 */ /* 0x002f220000300800 */
[----:B------:R-:W-:-:S03]  /*abff0*/  IMAD.X R0, R0, 0x1, R3, P1 ;  /* 0x0000000100007824 */ /* 0x000fc600008e0603 */
        /* <DEDUP_REMOVED lines=11> */
[----:B------:R1:W-:Y:S04]  /*ac0b0*/  STL [R1+0x3534], R16 ;  /* 0x0035341001007387 */ /* 0x0003e80000100800 */
[----:B-1----:R-:W3:Y:S01]  /*ac0c0*/  LDL.LU R16, [R1+0x3548] ;  /* 0x0035480001107983 */ /* 0x002ee20000300800 */
[----:B------:R-:W-:-:S05]  /*ac0d0*/  IADD3 R60, P3, R60, R37, RZ ;  /* 0x000000253c3c7210 */ /* 0x000fca0007f7e0ff */
[----:B------:R1:W-:Y:S04]  /*ac0e0*/  STL [R1+0x352c], R60 ;  /* 0x00352c3c01007387 */ /* 0x0003e80000100800 */
[----:B-1----:R-:W4:Y:S04]  /*ac0f0*/  LDL.LU R60, [R1+0x3514] ;  /* 0x00351400013c7983 */ /* 0x002f280000300800 */
        /* <DEDUP_REMOVED lines=33> */
[----:B---3--:R-:W-:-:S05]  /*ac310*/  IMAD.X R16, R16, 0x1, R3, P6 ;  /* 0x0000000110107824 */ /* 0x008fca00030e0603 */
[----:B------:R1:W-:Y:S04]  /*ac320*/  STL [R1+0x3548], R16 ;  /* 0x0035481001007387 */ /* 0x0003e80000100800 */
[----:B-1----:R-:W3:Y:S01]  /*ac330*/  LDL.LU R16, [R1+0x34e0] ;  /* 0x0034e00001107983 */ /* 0x002ee20000300800 */
[-C--:B----4-:R-:W-:Y:S01]  /*ac340*/  IADD3 R60, P6, R60, R37.reuse, RZ ;  /* 0x000000253c3c7210 */ /* 0x090fe20007fde0ff */
[--C-:B------:R-:W-:Y:S01]  /*ac350*/  IMAD.X R46, R46, 0x1, R3.reuse, P0 ;  /* 0x000000012e2e7824 */ /* 0x100fe200000e0603 */
[-C--:B------:R-:W-:Y:S01]  /*ac360*/  IADD3 R47, P0, R47, R37.reuse, RZ ;  /* 0x000000252f2f7210 */ /* 0x080fe20007f1e0ff */
[--C-:B------:R-:W-:Y:S01]  /*ac370*/  IMAD.X R6, R6, 0x1, R3.reuse, P1 ;  /* 0x0000000106067824 */ /* 0x100fe200008e0603 */
[----:B------:R-:W-:Y:S01]  /*ac380*/  IADD3 R7, P1, R7, R37, RZ ;  /* 0x0000002507077210 */ /* 0x000fe20007f3e0ff */
[----:B------:R1:W-:Y:S01]  /*ac390*/  STL [R1+0x3514], R60 ;  /* 0x0035143c01007387 */ /* 0x0003e20000100800 */
        /* <DEDUP_REMOVED lines=30> */
[----:B------:R4:W-:Y:S01]  /*ac580*/  STL [R1+0x34f8], R17 ;  /* 0x0034f81101007387 */ /* 0x0009e20000100800 */
[----:B------:R-:W-:-:S03]  /*ac590*/  IADD3 R43, P1, R43, R37, RZ ;  /* 0x000000252b2b7210 */ /* 0x000fc60007f3e0ff */
[----:B------:R-:W-:Y:S01]  /*ac5a0*/  STL [R1+0x3500], R42 ;  /* 0x0035002a01007387 */ /* 0x000fe20000100800 */
[----:B-1----:R-:W1:Y:S01]  /*ac5b0*/  LDC R60, c[0x0][0x23c] ;  /* 0x00008f00ff3c7b82 */ /* 0x002e620000000800 */
[----:B------:R-:W-:Y:S02]  /*ac5c0*/  IADD3 R61, P2, R61, R37, RZ ;  /* 0x000000253d3d7210 */ /* 0x000fe40007f5e0ff */
[----:B----4-:R-:W4:Y:S04]  /*ac5d0*/  LDL.LU R17, [R1+0x34ac] ;  /* 0x0034ac0001117983 */ /* 0x010f280000300800 */
[----:B------:R-:W-:Y:S04]  /*ac5e0*/  STL [R1+0x34cc], R43 ;  /* 0x0034cc2b01007387 */ /* 0x000fe80000100800 */
[----:B------:R0:W-:Y:S04]  /*ac5f0*/  STL [R1+0x34c4], R61 ;  /* 0x0034c43d01007387 */ /* 0x0001e80000100800 */
[----:B0-----:R-:W4:Y:S01]  /*ac600*/  LDL.LU R61, [R1+0x34d8] ;  /* 0x0034d800013d7983 */ /* 0x001f220000300800 */
[----:B------:R-:W-:-:S05]  /*ac610*/  IMAD.X R0, R0, 0x1, R3, P3 ;  /* 0x0000000100007824 */ /* 0x000fca00018e0603 */
[----:B------:R0:W-:Y:S04]  /*ac620*/  STL [R1+0x34f0], R0 ;  /* 0x0034f00001007387 */ /* 0x0001e80000100800 */
[----:B0-----:R-:W4:Y:S01]  /*ac630*/  LDL.LU R0, [R1+0x34a4] ;  /* 0x0034a40001007983 */ /* 0x001f220000300800 */
[----:B-1----:R-:W-:-:S04]  /*ac640*/  IMAD.SHL.U32 R60, R60, 0x80, RZ ;  /* 0x000000803c3c7824 */ /* 0x002fc800078e00ff */
[----:B------:R-:W-:-:S05]  /*ac650*/  IMAD.SHL.U32 R60, R60, 0x2, RZ ;  /* 0x000000023c3c7824 */ /* 0x000fca00078e00ff */
[----:B------:R-:W-:-:S05]  /*ac660*/  IADD3 R12, P3, R12, R60, RZ ;  /* 0x0000003c0c0c7210 */ /* 0x000fca0007f7e0ff */
[----:B------:R0:W-:Y:S04]  /*ac670*/  STL [R1+0x34bc], R12 ;  /* 0x0034bc0c01007387 */ /* 0x0001e80000100800 */
[----:B0-----:R-:W4:Y:S01]  /*ac680*/  LDL.LU R12, [R1+0x34d0] ;  /* 0x0034d000010c7983 */ /* 0x001f220000300800 */
[----:B--2---:R-:W-:Y:S01]  /*ac690*/  IMAD.X R13, R13, 0x1, R3, P4 ;  /* 0x000000010d0d7824 */ /* 0x004fe200020e0603 */
[----:B------:R-:W-:-:S04]  /*ac6a0*/  IADD3 R25, P4, R25, R60, RZ ;  /* 0x0000003c19197210 */ /* 0x000fc80007f9e0ff */
[----:B------:R0:W-:Y:S04]  /*ac6b0*/  STL [R1+0x34e8], R13 ;  /* 0x0034e80d01007387 */ /* 0x0001e80000100800 */
[----:B0-----:R-:W2:Y:S04]  /*ac6c0*/  LDL.LU R13, [R1+0x349c] ;  /* 0x00349c00010d7983 */ /* 0x001ea80000300800 */
        /* <DEDUP_REMOVED lines=22> */
[----:B0-----:R-:W3:Y:S01]  /*ac830*/  LDL.LU R16, [R1+0x344c] ;  /* 0x00344c0001107983 */ /* 0x001ee20000300800 */
[----:B----4-:R-:W-:-:S05]  /*ac840*/  IADD3 R17, P5, R17, R60, RZ ;  /* 0x0000003c11117210 */ /* 0x010fca0007fbe0ff */
[----:B------:R0:W-:Y:S01]  /*ac850*/  STL [R1+0x34ac], R17 ;  /* 0x0034ac1101007387 */ /* 0x0001e20000100800 */
[----:B------:R-:W-:-:S03]  /*ac860*/  IMAD.X R61, R61, 0x1, R3, P6 ;  /* 0x000000013d3d7824 */ /* 0x000fc600030e0603 */
[----:B0-----:R-:W4:Y:S04]  /*ac870*/  LDL.LU R17, [R1+0x3478] ;  /* 0x0034780001117983 */ /* 0x001f280000300800 */
[----:B------:R0:W-:Y:S04]  /*ac880*/  STL [R1+0x34d8], R61 ;  /* 0x0034d83d01007387 */ /* 0x0001e80000100800 */
[----:B0-----:R-:W4:Y:S01]  /*ac890*/  LDL.LU R61, [R1+0x3444] ;  /* 0x00344400013d7983 */ /* 0x001f220000300800 */
[----:B------:R-:W-:-:S05]  /*ac8a0*/  IADD3 R0, P6, R0, R60, RZ ;  /* 0x0000003c00007210 */ /* 0x000fca0007fde0ff */
[----:B------:R0:W-:Y:S04]  /*ac8b0*/  STL [R1+0x34a4], R0 ;  /* 0x0034a40001007387 */ /* 0x0001e80000100800 */
[----:B0-----:R-:W4:Y:S01]  /*ac8c0*/  LDL.LU R0, [R1+0x3470] ;  /* 0x0034700001007983 */ /* 0x001f220000300800 */
[----:B------:R-:W-:-:S05]  /*ac8d0*/  IMAD.X R12, R12, 0x1, R3, P0 ;  /* 0x000000010c0c7824 */ /* 0x000fca00000e0603 */
[----:B------:R0:W-:Y:S04]  /*ac8e0*/  STL [R1+0x34d0], R12 ;  /* 0x0034d00c01007387 */ /* 0x0001e80000100800 */
[----:B0-----:R-:W4:Y:S04]  /*ac8f0*/  LDL.LU R12, [R1+0x343c] ;  /* 0x00343c00010c7983 */ /* 0x001f280000300800 */
[----:B------:R-:W4:Y:S01]  /*ac900*/  LDL.LU R25, [R1+0x3468] ;  /* 0x0034680001197983 */ /* 0x000f220000300800 */
[-C--:B--2---:R-:W-:Y:S01]  /*ac910*/  IADD3 R13, P0, R13, R60.reuse, RZ ;  /* 0x0000003c0d0d7210 */ /* 0x084fe20007f1e0ff */
[----:B------:R-:W-:Y:S01]  /*ac920*/  IMAD.X R46, R46, 0x1, R3, P1 ;  /* 0x000000012e2e7824 */ /* 0x000fe200008e0603 */
[----:B------:R-:W-:-:S03]  /*ac930*/  IADD3 R47, P1, R47, R60, RZ ;  /* 0x0000003c2f2f7210 */ /* 0x000fc60007f3e0ff */
[----:B------:R0:W-:Y:S01]  /*ac940*/  STL [R1+0x349c], R13 ;  /* 0x00349c0d01007387 */ /* 0x0001e20000100800 */
[----:B------:R-:W-:-:S03]  /*ac950*/  IMAD.X R6, R6, 0x1, R3, P2 ;  /* 0x0000000106067824 */ /* 0x000fc600010e0603 */
[----:B0-----:R-:W2:Y:S04]  /*ac960*/  LDL.LU R13, [R1+0x3434] ;  /* 0x00343400010d7983 */ /* 0x001ea80000300800 */
[----:B------:R-:W-:Y:S01]  /*ac970*/  STL [R1+0x34c8], R46 ;  /* 0x0034c82e01007387 */ /* 0x000fe20000100800 */
[--C-:B---3--:R-:W-:Y:S01]  /*ac980*/  IMAD.X R18, R18, 0x1, R2.reuse, P3 ;  /* 0x0000000112127824 */ /* 0x108fe200018e0602 */
[-C--:B------:R-:W-:Y:S02]  /*ac990*/  IADD3 R7, P2, R7, R60.reuse, RZ ;  /* 0x0000003c07077210 */ /* 0x080fe40007f5e0ff */
[----:B------:R-:W-:Y:S01]  /*ac9a0*/  STL [R1+0x3494], R47 ;  /* 0x0034942f01007387 */ /* 0x000fe20000100800 */
[----:B------:R-:W-:Y:S01]  /*ac9b0*/  IADD3 R19, P3, R19, R60, RZ ;  /* 0x0000003c13137210 */ /* 0x000fe20007f7e0ff */
[----:B------:R-:W-:-:S02]  /*ac9c0*/  IMAD.X R30, R30, 0x1, R2, P4 ;  /* 0x000000011e1e7824 */ /* 0x000fc400020e0602 */
        /* <DEDUP_REMOVED lines=30> */
[----:B0-----:R-:W3:Y:S04]  /*acbb0*/  LDL.LU R16, [R1+0x3460] ;  /* 0x0034600001107983 */ /* 0x001ee80000300800 */
[----:B------:R-:W-:Y:S01]  /*acbc0*/  STL [R1+0x3480], R37 ;  /* 0x0034802501007387 */ /* 0x000fe20000100800 */
[----:B----4-:R-:W-:-:S05]  /*acbd0*/  IMAD.X R17, R17, 0x1, R2, P4 ;  /* 0x0000000111117824 */ /* 0x010fca00020e0602 */
[----:B------:R0:W-:Y:S01]  /*acbe0*/  STL [R1+0x3478], R17 ;  /* 0x0034781101007387 */ /* 0x0001e20000100800 */
[----:B------:R-:W-:-:S03]  /*acbf0*/  IADD3 R61, P4, R61, R60, RZ ;  /* 0x0000003c3d3d7210 */ /* 0x000fc60007f9e0ff */
[----:B0-----:R-:W4:Y:S04]  /*acc00*/  LDL.LU R17, [R1+0x342c] ;  /* 0x00342c0001117983 */ /* 0x001f280000300800 */
[----:B------:R0:W-:Y:S04]  /*acc10*/  STL [R1+0x3444], R61 ;  /* 0x0034443d01007387 */ /* 0x0001e80000100800 */
[----:B0-----:R-:W4:Y:S01]  /*acc20*/  LDL.LU R61, [R1+0x3458] ;  /* 0x00345800013d7983 */ /* 0x001f220000300800 */
[----:B------:R-:W-:-:S05]  /*acc30*/  IMAD.X R0, R0, 0x1, R2, P5 ;  /* 0x0000000100007824 */ /* 0x000fca00028e0602 */
[----:B------:R0:W-:Y:S04]  /*acc40*/  STL [R1+0x3470], R0 ;  /* 0x0034700001007387 */ /* 0x0001e80000100800 */
[----:B0-----:R-:W4:Y:S01]  /*acc50*/  LDL.LU R0, [R1+0x3424] ;  /* 0x0034240001007983 */ /* 0x001f220000300800 */
[----:B------:R-:W-:Y:S01]  /*acc60*/  IADD3 R12, P5, R12, R60, RZ ;  /* 0x0000003c0c0c7210 */ /* 0x000fe20007fbe0ff */
[----:B------:R-:W-:-:S04]  /*acc70*/  IMAD.X R25, R25, 0x1, R2, P6 ;  /* 0x0000000119197824 */ /* 0x000fc800030e0602 */
[----:B------:R0:W-:Y:S04]  /*acc80*/  STL [R1+0x343c], R12 ;  /* 0x00343c0c01007387 */ /* 0x0001e80000100800 */
[----:B0-----:R-:W4:Y:S04]  /*acc90*/  LDL.LU R12, [R1+0x3450] ;  /* 0x00345000010c7983 */ /* 0x001f280000300800 */
        /* <DEDUP_REMOVED lines=23> */
[----:B---3--:R-:W-:-:S05]  /*ace10*/  IMAD.X R16, R16, 0x1, R2, P0 ;  /* 0x0000000110107824 */ /* 0x008fca00000e0602 */
[----:B------:R0:W-:Y:S04]  /*ace20*/  STL [R1+0x3460], R16 ;  /* 0x0034601001007387 */ /* 0x0001e80000100800 */
        /* <DEDUP_REMOVED lines=9> */
[----:B0-----:R-:W4:Y:S04]  /*acec0*/  LDL.LU R0, [R1+0x3cb8] ;  /* 0x003cb80001007983 */ /* 0x001f280000300800 */
[----:B------:R-:W4:Y:S01]  /*aced0*/  LDL.LU R25, [R1+0x33d4] ;  /* 0x0033d40001197983 */ /* 0x000f220000300800 */
[--C-:B------:R-:W-:Y:S01]  /*acee0*/  IMAD.X R12, R12, 0x1, R2.reuse, P2 ;  /* 0x000000010c0c7824 */ /* 0x100fe200010e0602 */
[----:B------:R-:W-:Y:S01]  /*acef0*/  IADD3 R46, P2, R46, R60, RZ ;  /* 0x0000003c2e2e7210 */ /* 0x000fe20007f5e0ff */
[----:B------:R-:W-:-:S03]  /*acf00*/  IMAD.X R47, R47, 0x1, R2, P3 ;  /* 0x000000012f2f7824 */ /* 0x000fc600018e0602 */
[----:B------:R0:W-:Y:S01]  /*acf10*/  STL [R1+0x3450], R12 ;  /* 0x0034500c01007387 */ /* 0x0001e20000100800 */
[----:B------:R-:W-:-:S03]  /*acf20*/  IADD3 R6, P3, R6, R60, RZ ;  /* 0x0000003c06067210 */ /* 0x000fc60007f7e0ff */
[----:B0-----:R-:W4:Y:S04]  /*acf30*/  LDL.LU R12, [R1+0x3cb0] ;  /* 0x003cb000010c7983 */ /* 0x001f280000300800 */
        /* <DEDUP_REMOVED lines=33> */
[----:B------:R0:W-:Y:S01]  /*ad150*/  STL [R1+0x3400], R13 ;  /* 0x0034000d01007387 */ /* 0x0001e20000100800 */
[----:B------:R-:W-:-:S03]  /*ad160*/  IADD3 R37, P4, R37, R60, RZ ;  /* 0x0000003c25257210 */ /* 0x000fc60007f9e0ff */
[----:B------:R-:W-:Y:S04]  /*ad170*/  STL [R1+0x3408], R43 ;  /* 0x0034082b01007387 */ /* 0x000fe80000100800 */
[----:B0-----:R-:W2:Y:S04]  /*ad180*/  LDL.LU R13, [R1+0x33cc] ;  /* 0x0033cc00010d7983 */ /* 0x001ea80000300800 */
[----:B------:R-:W-:Y:S01]  /*ad190*/  STL [R1+0x33ec], R37 ;  /* 0x0033ec2501007387 */ /* 0x000fe20000100800 */
[----:B---3--:R-:W-:-:S05]  /*ad1a0*/  IADD3 R16, P5, R16, R60, RZ ;  /* 0x0000003c10107210 */ /* 0x008fca0007fbe0ff */
[----:B------:R0:W-:Y:S04]  /*ad1b0*/  STL [R1+0x33e4], R16 ;  /* 0x0033e41001007387 */ /* 0x0001e80000100800 */
[----:B0-----:R-:W3:Y:S01]  /*ad1c0*/  LDL.LU R16, [R1+0x33f8] ;  /* 0x0033f80001107983 */ /* 0x001ee20000300800 */
        /* <DEDUP_REMOVED lines=9> */
[----:B------:R-:W-:-:S03]  /*ad260*/  IADD3 R25, P0, R25, R60, RZ ;  /* 0x0000003c19197210 */ /* 0x000fc60007f1e0ff */
[----:B------:R-:W4:Y:S04]  /*ad270*/  LDL.LU R46, [R1+0x33e8] ;  /* 0x0033e800012e7983 */ /* 0x000f280000300800 */
[----:B------:R-:W4:Y:S04]  /*ad280*/  LDL.LU R47, [R1+0x33b4] ;  /* 0x0033b400012f7983 */ /* 0x000f280000300800 */
[----:B------:R-:W-:Y:S04]  /*ad290*/  STL [R1+0x33d4], R25 ;  /* 0x0033d41901007387 */ /* 0x000fe80000100800 */
[----:B------:R-:W4:Y:S01]  /*ad2a0*/  LDL.LU R6, [R1+0x33e0] ;  /* 0x0033e00001067983 */ /* 0x000f220000300800 */
[----:B------:R-:W-:-:S05]  /*ad2b0*/  IMAD.X R12, R12, 0x1, R2, P1 ;  /* 0x000000010c0c7824 */ /* 0x000fca00008e0602 */
        /* <DEDUP_REMOVED lines=17> */
[----:B0-----:R-:W4:Y:S01]  /*ad3d0*/  LDL.LU R12, [R1+0x336c] ;  /* 0x00336c00010c7983 */ /* 0x001f220000300800 */
[----:B--2---:R-:W-:-:S05]  /*ad3e0*/  IADD3 R13, P1, R13, R60, RZ ;  /* 0x0000003c0d0d7210 */ /* 0x004fca0007f3e0ff */
[----:B------:R0:W-:Y:S04]  /*ad3f0*/  STL [R1+0x33cc], R13 ;  /* 0x0033cc0d01007387 */ /* 0x0001e80000100800 */
        /* <DEDUP_REMOVED lines=9> */
[----:B0-----:R-:W4:Y:S04]  /*ad490*/  LDL.LU R61, [R1+0x335c] ;  /* 0x00335c00013d7983 */ /* 0x001f280000300800 */
[----:B------:R-:W4:Y:S01]  /*ad4a0*/  LDL.LU R25, [R1+0x3388] ;  /* 0x0033880001197983 */ /* 0x000f220000300800 */
[----:B------:R-:W-:-:S05]  /*ad4b0*/  IADD3 R0, P3, R0, R60, RZ ;  /* 0x0000003c00007210 */ /* 0x000fca0007f7e0ff */
[----:B------:R0:W-:Y:S04]  /*ad4c0*/  STL [R1+0x33bc], R0 ;  /* 0x0033bc0001007387 */ /* 0x0001e80000100800 */
[----:B0-----:R-:W4:Y:S01]  /*ad4d0*/  LDL.LU R0, [R1+0x3354] ;  /* 0x0033540001007983 */ /* 0x001f220000300800 */
        /* <DEDUP_REMOVED lines=39> */
[----:B0-----:R-:W4:Y:S04]  /*ad750*/  LDL.LU R12, [R1+0x3380] ;  /* 0x00338000010c7983 */ /* 0x001f280000300800 */
[----:B------:R-:W-:Y:S01]  /*ad760*/  STL [R1+0x33a0], R37 ;  /* 0x0033a02501007387 */ /* 0x000fe20000100800 */
[----:B--2---:R-:W-:-:S05]  /*ad770*/  IMAD.X R13, R13, 0x1, R2, P0 ;  /* 0x000000010d0d7824 */ /* 0x004fca00000e0602 */
[----:B------:R0:W-:Y:S04]  /*ad780*/  STL [R1+0x3398], R13 ;  /* 0x0033980d01007387 */ /* 0x0001e80000100800 */
[----:B0-----:R-:W2:Y:S01]  /*ad790*/  LDL.LU R13, [R1+0x334c] ;  /* 0x00334c00010d7983 */ /* 0x001ea20000300800 */
[----:B---3--:R-:W-:-:S05]  /*ad7a0*/  IADD3 R16, P0, R16, R60, RZ ;  /* 0x0000003c10107210 */ /* 0x008fca0007f1e0ff */
[----:B------:R0:W-:Y:S04]  /*ad7b0*/  STL [R1+0x3364], R16 ;  /* 0x0033641001007387 */ /* 0x0001e80000100800 */
[----:B0-----:R-:W3:Y:S01]  /*ad7c0*/  LDL.LU R16, [R1+0x3378] ;  /* 0x0033780001107983 */ /* 0x001ee20000300800 */
[----:B----4-:R-:W-:-:S05]  /*ad7d0*/  IADD3.X R17, R17, R2, RZ, P1, !PT ;  /* 0x0000000211117210 */ /* 0x010fca0000ffe4ff */
[----:B------:R0:W-:Y:S01]  /*ad7e0*/  STL [R1+0x3390], R17 ;  /* 0x0033901101007387 */ /* 0x0001e20000100800 */
[----:B------:R-:W-:-:S03]  /*ad7f0*/  IADD3 R61, P1, R61, R60, RZ ;  /* 0x0000003c3d3d7210 */ /* 0x000fc60007f3e0ff */
[----:B0-----:R-:W4:Y:S01]  /*ad800*/  LDL.LU R17, [R1+0x3344] ;  /* 0x0033440001117983 */ /* 0x001f220000300800 */
[----:B------:R-:W-:-:S03]  /*ad810*/  IMAD.X R25, R25, 0x1, R2, P2 ;  /* 0x0000000119197824 */ /* 0x000fc600010e0602 */
[----:B------:R0:W-:Y:S04]  /*ad820*/  STL [R1+0x335c], R61 ;  /* 0x00335c3d01007387 */ /* 0x0001e80000100800 */
[----:B0-----:R-:W4:Y:S01]  /*ad830*/  LDL.LU R61, [R1+0x3370] ;  /* 0x00337000013d7983 */ /* 0x001f220000300800 */
[----:B------:R-:W-:-:S03]  /*ad840*/  IADD3 R0, P2, R0, R60, RZ ;  /* 0x0000003c00007210 */ /* 0x000fc60007f5e0ff */
        /* <DEDUP_REMOVED lines=22> */
[----:B------:R-:W-:-:S05]  /*ad9b0*/  IMAD.X R12, R12, 0x1, R2, P3 ;  /* 0x000000010c0c7824 */ /* 0x000fca00018e0602 */
[----:B------:R0:W-:Y:S04]  /*ad9c0*/  STL [R1+0x3380], R12 ;  /* 0x0033800c01007387 */ /* 0x0001e80000100800 */
        /* <DEDUP_REMOVED lines=11> */
[----:B------:R-:W4:Y:S04]  /*ada80*/  LDL.LU R25, [R1+0x32dc] ;  /* 0x0032dc0001197983 */ /* 0x000f280000300800 */
[----:B------:R0:W-:Y:S01]  /*ada90*/  STL [R1+0x3370], R61 ;  /* 0x0033703d01007387 */ /* 0x0001e20000100800 */
[-C--:B------:R-:W-:Y:S01]  /*adaa0*/  IADD3 R46, P5, R46, R60.reuse, RZ ;  /* 0x0000003c2e2e7210 */ /* 0x080fe20007fbe0ff */
[--C-:B------:R-:W-:Y:S01]  /*adab0*/  IMAD.X R47, R47, 0x1, R2.reuse, P6 ;  /* 0x000000012f2f7824 */ /* 0x100fe200030e0602 */
[-C--:B------:R-:W-:Y:S01]  /*adac0*/  IADD3 R6, P6, R6, R60.reuse, RZ ;  /* 0x0000003c06067210 */ /* 0x080fe20007fde0ff */
[--C-:B------:R-:W-:Y:S01]  /*adad0*/  IMAD.X R7, R7, 0x1, R2.reuse, P0 ;  /* 0x0000000107077824 */ /* 0x100fe200000e0602 */
[-C--:B------:R-:W-:Y:S01]  /*adae0*/  IADD3 R18, P0, R18, R60.reuse, RZ ;  /* 0x0000003c12127210 */ /* 0x080fe20007f1e0ff */
[----:B------:R-:W-:Y:S01]  /*adaf0*/  IMAD.X R19, R19, 0x1, R2, P1 ;  /* 0x0000000113137824 */ /* 0x000fe200008e0602 */
[----:B0-----:R-:W4:Y:S04]  /*adb00*/  LDL.LU R61, [R1+0x3308] ;  /* 0x00330800013d7983 */ /* 0x001f280000300800 */
        /* <DEDUP_REMOVED lines=32> */
[----:B0-----:R-:W4:Y:S01]  /*add10*/  LDL.LU R0, [R1+0x32d4] ;  /* 0x0032d40001007983 */ /* 0x001f220000300800 */
[----:B------:R-:W-:-:S02]  /*add20*/  IADD3 R37, P0, R37, R60, RZ ;  /* 0x0000003c25257210 */ /* 0x000fc40007f1e0ff */
[----:B------:R-:W-:-:S03]  /*add30*/  IADD3 R12, P1, R12, R60, RZ ;  /* 0x0000003c0c0c7210 */ /* 0x000fc60007f3e0ff */
[----:B------:R-:W-:Y:S04]  /*add40*/  STL [R1+0x32f4], R37 ;  /* 0x0032f42501007387 */ /* 0x000fe80000100800 */
[----:B------:R0:W-:Y:S04]  /*add50*/  STL [R1+0x32ec], R12 ;  /* 0x0032ec0c01007387 */ /* 0x0001e80000100800 */
[----:B0-----:R-:W4:Y:S01]  /*add60*/  LDL.LU R12, [R1+0x3300] ;  /* 0x00330000010c7983 */ /* 0x001f220000300800 */
[----:B--2---:R-:W-:-:S05]  /*add70*/  IMAD.X R13, R13, 0x1, R2, P2 ;  /* 0x000000010d0d7824 */ /* 0x004fca00010e0602 */
[----:B------:R0:W-:Y:S04]  /*add80*/  STL [R1+0x3318], R13 ;  /* 0x0033180d01007387 */ /* 0x0001e80000100800 */
[----:B0-----:R-:W2:Y:S01]  /*add90*/  LDL.LU R13, [R1+0x32cc] ;  /* 0x0032cc00010d7983 */ /* 0x001ea20000300800 */
[----:B---3--:R-:W-:-:S05]  /*adda0*/  IADD3 R16, P2, R16, R60, RZ ;  /* 0x0000003c10107210 */ /* 0x008fca0007f5e0ff */
[----:B------:R0:W-:Y:S04]  /*addb0*/  STL [R1+0x32e4], R16 ;  /* 0x0032e41001007387 */ /* 0x0001e80000100800 */
[----:B0-----:R-:W3:Y:S01]  /*addc0*/  LDL.LU R16, [R1+0x32f8] ;  /* 0x0032f80001107983 */ /* 0x001ee20000300800 */
[----:B----4-:R-:W-:Y:S01]  /*addd0*/  IMAD.X R17, R17, 0x1, R2, P3 ;  /* 0x0000000111117824 */ /* 0x010fe200018e0602 */
[----:B------:R-:W-:-:S04]  /*adde0*/  IADD3 R25, P3, R25, R60, RZ ;  /* 0x0000003c19197210 */ /* 0x000fc80007f7e0ff */
[----:B------:R0:W-:Y:S01]  /*addf0*/  STL [R1+0x3310], R17 ;  /* 0x0033101101007387 */ /* 0x0001e20000100800 */
[----:B------:R-:W-:-:S03]  /*ade00*/  IMAD.X R61, R61, 0x1, R2, P4 ;  /* 0x000000013d3d7824 */ /* 0x000fc600020e0602 */
[----:B0-----:R-:W4:Y:S04]  /*ade10*/  LDL.LU R17, [R1+0x32c4] ;  /* 0x0032c40001117983 */ /* 0x001f280000300800 */
        /* <DEDUP_REMOVED lines=22> */
[----:B------:R-:W-:-:S05]  /*adf80*/  IADD3 R0, P4, R0, R60, RZ ;  /* 0x0000003c00007210 */ /* 0x000fca0007f9e0ff */
[----:B------:R0:W-:Y:S04]  /*adf90*/  STL [R1+0x32d4], R0 ;  /* 0x0032d40001007387 */ /* 0x0001e80000100800 */
[----:B0-----:R-:W4:Y:S01]  /*adfa0*/  LDL.LU R0, [R1+0x32a0] ;  /* 0x0032a00001007983 */ /* 0x001f220000300800 */
[----:B------:R-:W-:-:S05]  /*adfb0*/  IADD3.X R12, R12, R2, RZ, P5, !PT ;  /* 0x000000020c0c7210 */ /* 0x000fca0002ffe4ff */
[----:B------:R0:W-:Y:S04]  /*adfc0*/  STL [R1+0x3300], R12 ;  /* 0x0033000c01007387 */ /* 0x0001e80000100800 */
[----:B0-----:R-:W4:Y:S01]  /*adfd0*/  LDL.LU R12, [R1+0x326c] ;  /* 0x00326c00010c7983 */ /* 0x001f220000300800 */
[----:B--2---:R-:W-:-:S05]  /*adfe0*/  IADD3 R13, P5, R13, R60, RZ ;  /* 0x0000003c0d0d7210 */ /* 0x004fca0007fbe0ff */
[----:B------:R0:W-:Y:S04]  /*adff0*/  STL [R1+0x32cc], R13 ;  /* 0x0032cc0d01007387 */ /* 0x0001e80000100800 */
[----:B0-----:R-:W2:Y:S01]  /*ae000*/  LDL.LU R13, [R1+0x3298] ;  /* 0x00329800010d7983 */ /* 0x001ea20000300800 */
[----:B---3--:R-:W-:-:S05]  /*ae010*/  IMAD.X R16, R16, 0x1, R2, P6 ;  /* 0x0000000110107824 */ /* 0x008fca00030e0602 */
[----:B------:R0:W-:Y:S04]  /*ae020*/  STL [R1+0x32f8], R16 ;  /* 0x0032f81001007387 */ /* 0x0001e80000100800 */
[----:B0-----:R-:W3:Y:S04]  /*ae030*/  LDL.LU R16, [R1+0x3264] ;  /* 0x0032640001107983 */ /* 0x001ee80000300800 */
[----:B------:R-:W3:Y:S01]  /*ae040*/  LDL.LU R25, [R1+0x3290] ;  /* 0x0032900001197983 */ /* 0x000ee20000300800 */
[-C--:B----4-:R-:W-:Y:S01]  /*ae050*/  IADD3 R17, P6, R17, R60.reuse, RZ ;  /* 0x0000003c11117210 */ /* 0x090fe20007fde0ff */
[----:B------:R-:W-:Y:S01]  /*ae060*/  IMAD.X R46, R46, 0x1, R2, P0 ;  /* 0x000000012e2e7824 */ /* 0x000fe200000e0602 */
[----:B------:R-:W-:-:S03]  /*ae070*/  IADD3 R47, P0, R47, R60, RZ ;  /* 0x0000003c2f2f7210 */ /* 0x000fc60007f1e0ff */
[----:B------:R0:W-:Y:S01]  /*ae080*/  STL [R1+0x32c4], R17 ;  /* 0x0032c41101007387 */ /* 0x0001e20000100800 */
[--C-:B------:R-:W-:Y:S01]  /*ae090*/  IMAD.X R6, R6, 0x1, R2.reuse, P1 ;  /* 0x0000000106067824 */ /* 0x100fe200008e0602 */
[-C--:B------:R-:W-:Y:S01]  /*ae0a0*/  IADD3 R7, P1, R7, R60.reuse, RZ ;  /* 0x0000003c07077210 */ /* 0x080fe20007f3e0ff */
[--C-:B------:R-:W-:Y:S01]  /*ae0b0*/  IMAD.X R18, R18, 0x1, R2.reuse, P2 ;  /* 0x0000000112127824 */ /* 0x100fe200010e0602 */
[-C--:B------:R-:W-:Y:S01]  /*ae0c0*/  IADD3 R19, P2, R19, R60.reuse, RZ ;  /* 0x0000003c13137210 */ /* 0x080fe20007f5e0ff */
[----:B------:R-:W-:Y:S01]  /*ae0d0*/  IMAD.X R30, R30, 0x1, R2, P3 ;  /* 0x000000011e1e7824 */ /* 0x000fe200018e0602 */
[----:B0-----:R-:W4:Y:S04]  /*ae0e0*/  LDL.LU R17, [R1+0x325c] ;  /* 0x00325c0001117983 */ /* 0x001f280000300800 */
        /* <DEDUP_REMOVED lines=33> */
[----:B0-----:R-:W4:Y:S04]  /*ae300*/  LDL.LU R61, [R1+0x3288] ;  /* 0x00328800013d7983 */ /* 0x001f280000300800 */
[----:B------:R-:W-:Y:S04]  /*ae310*/  STL [R1+0x32a8], R37 ;  /* 0x0032a82501007387 */ /* 0x000fe80000100800 */
[----:B------:R0:W-:Y:S04]  /*ae320*/  STL [R1+0x32a0], R0 ;  /* 0x0032a00001007387 */ /* 0x0001e80000100800 */
[----:B0-----:R-:W4:Y:S01]  /*ae330*/  LDL.LU R0, [R1+0x3254] ;  /* 0x0032540001007983 */ /* 0x001f220000300800 */
[----:B------:R-:W-:-:S05]  /*ae340*/  IADD3 R12, P3, R12, R60, RZ ;  /* 0x0000003c0c0c7210 */ /* 0x000fca0007f7e0ff */
[----:B------:R0:W-:Y:S04]  /*ae350*/  STL [R1+0x326c], R12 ;  /* 0x00326c0c01007387 */ /* 0x0001e80000100800 */
[----:B0-----:R-:W4:Y:S01]  /*ae360*/  LDL.LU R12, [R1+0x3280] ;  /* 0x00328000010c7983 */ /* 0x001f220000300800 */
[----:B--2---:R-:W-:-:S05]  /*ae370*/  IMAD.X R13, R13, 0x1, R2, P4 ;  /* 0x000000010d0d7824 */ /* 0x004fca00020e0602 */
[----:B------:R0:W-:Y:S04]  /*ae380*/  STL [R1+0x3298], R13 ;  /* 0x0032980d01007387 */ /* 0x0001e80000100800 */
[----:B0-----:R-:W2:Y:S01]  /*ae390*/  LDL.LU R13, [R1+0x324c] ;  /* 0x00324c00010d7983 */ /* 0x001ea20000300800 */
[----:B---3--:R-:W-:Y:S01]  /*ae3a0*/  IADD3 R16, P4, R16, R60, RZ ;  /* 0x0000003c10107210 */ /* 0x008fe20007f9e0ff */
[----:B------:R-:W-:-:S04]  /*ae3b0*/  IMAD.X R25, R25, 0x1, R2, P5 ;  /* 0x0000000119197824 */ /* 0x000fc800028e0602 */
[----:B------:R0:W-:Y:S04]  /*ae3c0*/  STL [R1+0x3264], R16 ;  /* 0x0032641001007387 */ /* 0x0001e80000100800 */
[----:B0-----:R-:W3:Y:S04]  /*ae3d0*/  LDL.LU R16, [R1+0x3278] ;  /* 0x0032780001107983 */ /* 0x001ee80000300800 */
[----:B------:R-:W3:Y:S04]  /*ae3e0*/  LDL.LU R46, [R1+0x3244] ;  /* 0x00324400012e7983 */ /* 0x000ee80000300800 */
[----:B------:R-:W3:Y:S04]  /*ae3f0*/  LDL.LU R47, [R1+0x3270] ;  /* 0x00327000012f7983 */ /* 0x000ee80000300800 */
[----:B------:R-:W-:Y:S04]  /*ae400*/  STL [R1+0x3290], R25 ;  /* 0x0032901901007387 */ /* 0x000fe80000100800 */
[----:B------:R-:W3:Y:S01]  /*ae410*/  LDL.LU R6, [R1+0x323c] ;  /* 0x00323c0001067983 */ /* 0x000ee20000300800 */
[----:B----4-:R-:W-:-:S05]  /*ae420*/  IADD3 R17, P5, R17, R60, RZ ;  /* 0x0000003c11117210 */ /* 0x010fca0007fbe0ff */
        /* <DEDUP_REMOVED lines=27> */
[----:B--2---:R-:W-:-:S05]  /*ae5e0*/  IADD3 R13, P0, R13, R60, RZ ;  /* 0x0000003c0d0d7210 */ /* 0x004fca0007f1e0ff */
[----:B------:R0:W-:Y:S04]  /*ae5f0*/  STL [R1+0x324c], R13 ;  /* 0x00324c0d01007387 */ /* 0x0001e80000100800 */
[----:B0-----:R-:W2:Y:S04]  /*ae600*/  LDL.LU R13, [R1+0x3218] ;  /* 0x00321800010d7983 */ /* 0x001ea80000300800 */
[----:B------:R-:W2:Y:S01]  /*ae610*/  LDL.LU R25, [R1+0x31e4] ;  /* 0x0031e40001197983 */ /* 0x000ea20000300800 */
[----:B---3--:R-:W-:Y:S01]  /*ae620*/  IMAD.X R16, R16, 0x1, R2, P1 ;  /* 0x0000000110107824 */ /* 0x008fe200008e0602 */
[----:B------:R-:W-:-:S02]  /*ae630*/  IADD3 R46, P1, R46, R60, RZ ;  /* 0x0000003c2e2e7210 */ /* 0x000fc40007f3e0ff */
[----:B------:R-:W-:Y:S02]  /*ae640*/  IADD3.X R47, R47, R2, RZ, P2, !PT ;  /* 0x000000022f2f7210 */ /* 0x000fe400017fe4ff */
[----:B------:R0:W-:Y:S01]  /*ae650*/  STL [R1+0x3278], R16 ;  /* 0x0032781001007387 */ /* 0x0001e20000100800 */
[----:B------:R-:W-:-:S03]  /*ae660*/  IADD3 R6, P2, R6, R60, RZ ;  /* 0x0000003c06067210 */ /* 0x000fc60007f5e0ff */
[----:B0-----:R-:W3:Y:S04]  /*ae670*/  LDL.LU R16, [R1+0x3210] ;  /* 0x0032100001107983 */ /* 0x001ee80000300800 */
[----:B------:R-:W-:Y:S04]  /*ae680*/  STL [R1+0x3244], R46 ;  /* 0x0032442e01007387 */ /* 0x000fe80000100800 */
[----:B------:R-:W-:Y:S01]  /*ae690*/  STL [R1+0x3270], R47 ;  /* 0x0032702f01007387 */ /* 0x000fe20000100800 */
[--C-:B----4-:R-:W-:Y:S01]  /*ae6a0*/  IMAD.X R7, R7, 0x1, R2.reuse, P3 ;  /* 0x0000000107077824 */ /* 0x110fe200018e0602 */
[-C--:B------:R-:W-:Y:S01]  /*ae6b0*/  IADD3 R18, P3, R18, R60.reuse, RZ ;  /* 0x0000003c12127210 */ /* 0x080fe20007f7e0ff */
[--C-:B------:R-:W-:Y:S01]  /*ae6c0*/  IMAD.X R19, R19, 0x1, R2.reuse, P4 ;  /* 0x0000000113137824 */ /* 0x100fe200020e0602 */
[----:B------:R-:W-:Y:S01]  /*ae6d0*/  IADD3 R30, P4, R30, R60, RZ ;  /* 0x0000003c1e1e7210 */ /* 0x000fe20007f9e0ff */
        /* <DEDUP_REMOVED lines=29> */
[----:B------:R-:W-:Y:S04]  /*ae8b0*/  STL [R1+0x3230], R43 ;  /* 0x0032302b01007387 */ /* 0x000fe80000100800 */
[----:B0-----:R-:W4:Y:S04]  /*ae8c0*/  LDL.LU R17, [R1+0x31dc] ;  /* 0x0031dc0001117983 */ /* 0x001f280000300800 */
[----:B------:R-:W-:Y:S01]  /*ae8d0*/  STL [R1+0x31fc], R37 ;  /* 0x0031fc2501007387 */ /* 0x000fe20000100800 */
[----:B------:R-:W-:-:S05]  /*ae8e0*/  IADD3 R61, P4, R61, R60, RZ ;  /* 0x0000003c3d3d7210 */ /* 0x000fca0007f9e0ff */
        /* <DEDUP_REMOVED lines=36> */
[----:B------:R0:W-:Y:S04]  /*aeb30*/  STL [R1+0x31dc], R17 ;  /* 0x0031dc1101007387 */ /* 0x0001e80000100800 */
        /* <DEDUP_REMOVED lines=17> */
[----:B------:R-:W-:Y:S04]  /*aec50*/  STL [R1+0x31f8], R46 ;  /* 0x0031f82e01007387 */ /* 0x000fe80000100800 */
[----:B------:R-:W-:Y:S01]  /*aec60*/  STL [R1+0x31c4], R47 ;  /* 0x0031c42f01007387 */ /* 0x000fe20000100800 */
[-C--:B---3--:R-:W-:Y:S01]  /*aec70*/  IADD3 R7, P4, R7, R60.reuse, RZ ;  /* 0x0000003c07077210 */ /* 0x088fe20007f9e0ff */
[----:B------:R-:W-:Y:S01]  /*aec80*/  IMAD.X R18, R18, 0x1, R2, P5 ;  /* 0x0000000112127824 */ /* 0x000fe200028e0602 */
[----:B------:R-:W-:-:S02]  /*aec90*/  IADD3 R19, P5, R19, R60, RZ ;  /* 0x0000003c13137210 */ /* 0x000fc40007fbe0ff */
[----:B------:R-:W-:Y:S01]  /*aeca0*/  IADD3.X R30, R30, R2, RZ, P6, !PT ;  /* 0x000000021e1e7210 */ /* 0x000fe200037fe4ff */
        /* <DEDUP_REMOVED lines=33> */
[----:B------:R0:W-:Y:S04]  /*aeec0*/  STL [R1+0x31a8], R17 ;  /* 0x0031a81101007387 */ /* 0x0001e80000100800 */
[----:B0-----:R-:W4:Y:S01]  /*aeed0*/  LDL.LU R17, [R1+0x315c] ;  /* 0x00315c0001117983 */ /* 0x001f220000300800 */
[----:B------:R-:W-:-:S05]  /*aeee0*/  IADD3 R61, P6, R61, R60, RZ ;  /* 0x0000003c3d3d7210 */ /* 0x000fca0007fde0ff */
[----:B------:R0:W-:Y:S01]  /*aeef0*/  STL [R1+0x3174], R61 ;  /* 0x0031743d01007387 */ /* 0x0001e20000100800 */
[----:B------:R-:W-:-:S03]  /*aef00*/  IMAD.X R0, R0, 0x1, R2, P0 ;  /* 0x0000000100007824 */ /* 0x000fc600000e0602 */
[----:B0-----:R-:W4:Y:S04]  /*aef10*/  LDL.LU R61, [R1+0x3188] ;  /* 0x00318800013d7983 */ /* 0x001f280000300800 */
        /* <DEDUP_REMOVED lines=135> */
[----:B------:R-:W4:Y:S04]  /*af790*/  LDL.LU R25, [R1+0x30a0] ;  /* 0x0030a00001197983 */ /* 0x000f280000300800 */
        /* <DEDUP_REMOVED lines=30> */
[----:B------:R-:W-:Y:S01]  /*af980*/  IADD3.X R42, R42, R2, RZ, P0, !PT ;  /* 0x000000022a2a7210 */ /* 0x000fe200007fe4ff */
[----:B------:R-:W-:Y:S02]  /*af990*/  IMAD.X R37, R37, 0x1, R2, P1 ;  /* 0x0000000125257824 */ /* 0x000fe400008e0602 */
        /* <DEDUP_REMOVED lines=17> */
[----:B----4-:R-:W-:-:S05]  /*afab0*/  IMAD.X R17, R17, 0x1, R2, P3 ;  /* 0x0000000111117824 */ /* 0x010fca00018e0602 */
[----:B------:R0:W-:Y:S04]  /*afac0*/  STL [R1+0x30a8], R17 ;  /* 0x0030a81101007387 */ /* 0x0001e80000100800 */
[----:B0-----:R-:W4:Y:S01]  /*afad0*/  LDL.LU R17, [R1+0x305c] ;  /* 0x00305c0001117983 */ /* 0x001f220000300800 */
[----:B------:R-:W-:Y:S01]  /*afae0*/  IADD3 R61, P3, R61, R60, RZ ;  /* 0x0000003c3d3d7210 */ /* 0x000fe20007f7e0ff */
[----:B------:R-:W-:-:S04]  /*afaf0*/  IMAD.X R25, R25, 0x1, R2, P4 ;  /* 0x0000000119197824 */ /* 0x000fc800020e0602 */
[----:B------:R0:W-:Y:S01]  /*afb00*/  STL [R1+0x3074], R61 ;  /* 0x0030743d01007387 */ /* 0x0001e20000100800 */
[----:B------:R-:W-:-:S03]  /*afb10*/  IADD3 R0, P4, R0, R60, RZ ;  /* 0x0000003c00007210 */ /* 0x000fc60007f9e0ff */
        /* <DEDUP_REMOVED lines=34> */
[----:B0-----:R-:W4:Y:S04]  /*afd40*/  LDL.LU R17, [R1+0x3028] ;  /* 0x0030280001117983 */ /* 0x001f280000300800 */
[----:B------:R-:W4:Y:S01]  /*afd50*/  LDL.LU R25, [R1+0x2ff4] ;  /* 0x002ff40001197983 */ /* 0x000f220000300800 */
[--C-:B------:R-:W-:Y:S01]  /*afd60*/  IMAD.X R61, R61, 0x1, R2.reuse, P0 ;  /* 0x000000013d3d7824 */ /* 0x100fe200000e0602 */
[----:B------:R-:W-:Y:S01]  /*afd70*/  IADD3 R46, P0, R46, R60, RZ ;  /* 0x0000003c2e2e7210 */ /* 0x000fe20007f1e0ff */
[----:B------:R-:W-:-:S03]  /*afd80*/  IMAD.X R47, R47, 0x1, R2, P1 ;  /* 0x000000012f2f7824 */ /* 0x000fc600008e0602 */
[----:B------:R0:W-:Y:S01]  /*afd90*/  STL [R1+0x3088], R61 ;  /* 0x0030883d01007387 */ /* 0x0001e20000100800 */
[-C--:B------:R-:W-:Y:S01]  /*afda0*/  IADD3 R6, P1, R6, R60.reuse, RZ ;  /* 0x0000003c06067210 */ /* 0x080fe20007f3e0ff */
[--C-:B------:R-:W-:Y:S01]  /*afdb0*/  IMAD.X R7, R7, 0x1, R2.reuse, P2 ;  /* 0x0000000107077824 */ /* 0x100fe200010e0602 */
[-C--:B------:R-:W-:Y:S01]  /*afdc0*/  IADD3 R18, P2, R18, R60.reuse, RZ ;  /* 0x0000003c12127210 */ /* 0x080fe20007f5e0ff */
[--C-:B------:R-:W-:Y:S01]  /*afdd0*/  IMAD.X R19, R19, 0x1, R2.reuse, P3 ;  /* 0x0000000113137824 */ /* 0x100fe200018e0602 */
[----:B------:R-:W-:Y:S01]  /*afde0*/  IADD3 R30, P3, R30, R60, RZ ;  /* 0x0000003c1e1e7210 */ /* 0x000fe20007f7e0ff */
[----:B0-----:R-:W4:Y:S04]  /*afdf0*/  LDL.LU R61, [R1+0x3020] ;  /* 0x00302000013d7983 */ /* 0x001f280000300800 */
        /* <DEDUP_REMOVED lines=37> */
[----:B--2---:R-:W-:-:S05]  /*b0050*/  IADD3.X R13, R13, R2, RZ, P4, !PT ;  /* 0x000000020d0d7210 */ /* 0x004fca00027fe4ff */
[----:B------:R0:W-:Y:S04]  /*b0060*/  STL [R1+0x3030], R13 ;  /* 0x0030300d01007387 */ /* 0x0001e80000100800 */
[----:B0-----:R-:W2:Y:S01]  /*b0070*/  LDL.LU R13, [R1+0x2fe4] ;  /* 0x002fe400010d7983 */ /* 0x001ea20000300800 */
[----:B---3--:R-:W-:-:S05]  /*b0080*/  IADD3 R16, P4, R16, R60, RZ ;  /* 0x0000003c10107210 */ /* 0x008fca0007f9e0ff */
[----:B------:R0:W-:Y:S04]  /*b0090*/  STL [R1+0x2ffc], R16 ;  /* 0x002ffc1001007387 */ /* 0x0001e80000100800 */
[----:B0-----:R-:W3:Y:S01]  /*b00a0*/  LDL.LU R16, [R1+0x3010] ;  /* 0x0030100001107983 */ /* 0x001ee20000300800 */
[----:B----4-:R-:W-:Y:S01]  /*b00b0*/  IMAD.X R17, R17, 0x1, R2, P5 ;  /* 0x0000000111117824 */ /* 0x010fe200028e0602 */
[----:B------:R-:W-:-:S04]  /*b00c0*/  IADD3 R25, P5, R25, R60, RZ ;  /* 0x0000003c19197210 */ /* 0x000fc80007fbe0ff */
[----:B------:R0:W-:Y:S04]  /*b00d0*/  STL [R1+0x3028], R17 ;  /* 0x0030281101007387 */ /* 0x0001e80000100800 */
[----:B0-----:R-:W4:Y:S04]  /*b00e0*/  LDL.LU R17, [R1+0x2fdc] ;  /* 0x002fdc0001117983 */ /* 0x001f280000300800 */
        /* <DEDUP_REMOVED lines=40> */
[----:B------:R-:W-:-:S03]  /*b0370*/  IMAD.X R6, R6, 0x1, R2, P3 ;  /* 0x0000000106067824 */ /* 0x000fc600018e0602 */
[----:B0-----:R-:W4:Y:S01]  /*b0380*/  LDL.LU R17, [R1+0x2f74] ;  /* 0x002f740001117983 */ /* 0x001f220000300800 */
[-C--:B------:R-:W-:Y:S01]  /*b0390*/  IADD3 R7, P3, R7, R60.reuse, RZ ;  /* 0x0000003c07077210 */ /* 0x080fe20007f7e0ff */
[----:B------:R-:W-:Y:S02]  /*b03a0*/  IMAD.X R18, R18, 0x1, R2, P4 ;  /* 0x0000000112127824 */ /* 0x000fe400020e0602 */
        /* <DEDUP_REMOVED lines=34> */
[----:B0-----:R-:W4:Y:S01]  /*b05d0*/  LDL.LU R61, [R1+0x2fa0] ;  /* 0x002fa000013d7983 */ /* 0x001f220000300800 */
[----:B------:R-:W-:-:S03]  /*b05e0*/  IMAD.X R0, R0, 0x1, R2, P5 ;  /* 0x0000000100007824 */ /* 0x000fc600028e0602 */
        /* <DEDUP_REMOVED lines=36> */
[----:B------:R-:W-:-:S05]  /*b0830*/  IADD3.X R61, R61, R2, RZ, P1, !PT ;  /* 0x000000023d3d7210 */ /* 0x000fca0000ffe4ff */
[----:B------:R0:W-:Y:S04]  /*b0840*/  STL [R1+0x2fa0], R61 ;  /* 0x002fa03d01007387 */ /* 0x0001e80000100800 */
        /* <DEDUP_REMOVED lines=11> */
[--C-:B---3--:R-:W-:Y:S01]  /*b0900*/  IMAD.X R16, R16, 0x1, R2.reuse, P3 ;  /* 0x0000000110107824 */ /* 0x108fe200018e0602 */
[----:B------:R-:W-:Y:S01]  /*b0910*/  IADD3 R46, P3, R46, R60, RZ ;  /* 0x0000003c2e2e7210 */ /* 0x000fe20007f7e0ff */
[----:B------:R-:W-:-:S03]  /*b0920*/  IMAD.X R47, R47, 0x1, R2, P4 ;  /* 0x000000012f2f7824 */ /* 0x000fc600020e0602 */
        /* <DEDUP_REMOVED lines=42> */
[----:B------:R0:W-:Y:S04]  /*b0bd0*/  STL [R1+0x2f0c], R61 ;  /* 0x002f0c3d01007387 */ /* 0x0001e80000100800 */
[----:B0-----:R-:W4:Y:S01]  /*b0be0*/  LDL.LU R61, [R1+0x2f20] ;  /* 0x002f2000013d7983 */ /* 0x001f220000300800 */
[----:B------:R-:W-:-:S05]  /*b0bf0*/  IMAD.X R0, R0, 0x1, R2, P0 ;  /* 0x0000000100007824 */ /* 0x000fca00000e0602 */
        /* <DEDUP_REMOVED lines=45> */
[----:B--2---:R-:W-:Y:S02]  /*b0ed0*/  IADD3 R13, P4, R13, R60, RZ ;  /* 0x0000003c0d0d7210 */ /* 0x004fe40007f9e0ff */
[----:B------:R-:W-:-:S02]  /*b0ee0*/  IADD3.X R46, R46, R2, RZ, P5, !PT ;  /* 0x000000022e2e7210 */ /* 0x000fc40002ffe4ff */
[----:B------:R-:W-:Y:S01]  /*b0ef0*/  IADD3 R47, P5, R47, R60, RZ ;  /* 0x0000003c2f2f7210 */ /* 0x000fe20007fbe0ff */
[----:B------:R0:W-:Y:S01]  /*b0f00*/  STL [R1+0x2ee4], R13 ;  /* 0x002ee40d01007387 */ /* 0x0001e20000100800 */
[----:B------:R-:W-:-:S03]  /*b0f10*/  IMAD.X R6, R6, 0x1, R2, P6 ;  /* 0x0000000106067824 */ /* 0x000fc600030e0602 */
[----:B0-----:R-:W2:Y:S04]  /*b0f20*/  LDL.LU R13, [R1+0x2e7c] ;  /* 0x002e7c00010d7983 */ /* 0x001ea80000300800 */
[----:B------:R-:W-:Y:S04]  /*b0f30*/  STL [R1+0x2f10], R46 ;  /* 0x002f102e01007387 */ /* 0x000fe80000100800 */
[----:B------:R-:W-:Y:S04]  /*b0f40*/  STL [R1+0x2edc], R47 ;  /* 0x002edc2f01007387 */ /* 0x000fe80000100800 */
[----:B------:R-:W-:Y:S01]  /*b0f50*/  STL [R1+0x2f08], R6 ;  /* 0x002f080601007387 */ /* 0x000fe20000100800 */
[-C--:B---3--:R-:W-:Y:S01]  /*b0f60*/  IADD3 R7, P6, R7, R60.reuse, RZ ;  /* 0x0000003c07077210 */ /* 0x088fe20007fde0ff */
[--C-:B------:R-:W-:Y:S01]  /*b0f70*/  IMAD.X R18, R18, 0x1, R2.reuse, P0 ;  /* 0x0000000112127824 */ /* 0x100fe200000e0602 */
        /* <DEDUP_REMOVED lines=91> */
[----:B--2---:R-:W-:Y:S01]  /*b1530*/  IMAD.X R7, R7, 0x1, R2, P1 ;  /* 0x0000000107077824 */ /* 0x004fe200008e0602 */
        /* <DEDUP_REMOVED lines=46> */
[----:B------:R-:W-:-:S03]  /*b1820*/  IADD3 R25, P4, R25, R60, RZ ;  /* 0x0000003c19197210 */ /* 0x000fc60007f9e0ff */
[----:B------:R-:W4:Y:S01]  /*b1830*/  LDL.LU R46, [R1+0x2e18] ;  /* 0x002e1800012e7983 */ /* 0x000f220000300800 */
[----:B------:R-:W-:-:S03]  /*b1840*/  IMAD.X R12, R12, 0x1, R2, P5 ;  /* 0x000000010c0c7824 */ /* 0x000fc600028e0602 */
        /* <DEDUP_REMOVED lines=89> */
[----:B------:R0:W-:Y:S04]  /*b1de0*/  STL [R1+0x2d8c], R61 ;  /* 0x002d8c3d01007387 */ /* 0x0001e80000100800 */
[----:B0-----:R-:W4:Y:S04]  /*b1df0*/  LDL.LU R61, [R1+0x2da0] ;  /* 0x002da000013d7983 */ /* 0x001f280000300800 */
[----:B------:R-:W4:Y:S04]  /*b1e00*/  LDL.LU R46, [R1+0x2d6c] ;  /* 0x002d6c00012e7983 */ /* 0x000f280000300800 */
[----:B------:R-:W4:Y:S01]  /*b1e10*/  LDL.LU R47, [R1+0x2d98] ;  /* 0x002d9800012f7983 */ /* 0x000f220000300800 */
[----:B------:R-:W-:-:S03]  /*b1e20*/  IADD3 R0, P6, R0, R60, RZ ;  /* 0x0000003c00007210 */ /* 0x000fc60007fde0ff */
        /* <DEDUP_REMOVED lines=39> */
[----:B------:R-:W-:Y:S01]  /*b20a0*/  IADD3 R18, P4, R18, R60, RZ ;  /* 0x0000003c12127210 */ /* 0x000fe20007f9e0ff */
[----:B0-----:R-:W4:Y:S04]  /*b20b0*/  LDL.LU R61, [R1+0x2d38] ;  /* 0x002d3800013d7983 */ /* 0x001f280000300800 */
        /* <DEDUP_REMOVED lines=34> */
[----:B------:R-:W-:-:S05]  /*b22e0*/  IADD3 R37, P4, R37, R60, RZ ;  /* 0x0000003c25257210 */ /* 0x000fca0007f9e0ff */
[----:B------:R-:W-:Y:S01]  /*b22f0*/  STL [R1+0x2d24], R37 ;  /* 0x002d242501007387 */ /* 0x000fe20000100800 */
[----:B------:R-:W-:-:S05]  /*b2300*/  IADD3 R12, P5, R12, R60, RZ ;  /* 0x0000003c0c0c7210 */ /* 0x000fca0007fbe0ff */
        /* <DEDUP_REMOVED lines=53> */
[----:B0-----:R-:W4:Y:S04]  /*b2660*/  LDL.LU R17, [R1+0x2c8c] ;  /* 0x002c8c0001117983 */ /* 0x001f280000300800 */
[----:B------:R-:W-:Y:S01]  /*b2670*/  STL [R1+0x2d20], R46 ;  /* 0x002d202e01007387 */ /* 0x000fe20000100800 */
        /* <DEDUP_REMOVED lines=37> */
[----:B------:R-:W-:-:S05]  /*b28d0*/  IADD3.X R0, R0, R2, RZ, P0, !PT ;  /* 0x0000000200007210 */ /* 0x000fca00007fe4ff */
        /* <DEDUP_REMOVED lines=109> */
[----:B---3--:R-:W-:-:S05]  /*b2fb0*/  IADD3.X R16, R16, R2, RZ, P4, !PT ;  /* 0x0000000210107210 */ /* 0x008fca00027fe4ff */
        /* <DEDUP_REMOVED lines=124> */
[----:B------:R-:W-:Y:S02]  /*b3780*/  IADD3.X R12, R12, R2, RZ, P1, !PT ;  /* 0x000000020c0c7210 */ /* 0x000fe40000ffe4ff */
[-C--:B------:R-:W-:Y:S01]  /*b3790*/  IADD3 R46, P1, R46, R60.reuse, RZ ;  /* 0x0000003c2e2e7210 */ /* 0x080fe20007f3e0ff */
[--C-:B------:R-:W-:Y:S01]  /*b37a0*/  IMAD.X R47, R47, 0x1, R2.reuse, P2 ;  /* 0x000000012f2f7824 */ /* 0x100fe200010e0602 */
[-C--:B------:R-:W-:Y:S01]  /*b37b0*/  IADD3 R6, P2, R6, R60.reuse, RZ ;  /* 0x0000003c06067210 */ /* 0x080fe20007f5e0ff */
[----:B------:R0:W-:Y:S04]  /*b37c0*/  STL [R1+0x2bb0], R12 ;  /* 0x002bb00c01007387 */ /* 0x0001e80000100800 */
        /* <DEDUP_REMOVED lines=93> */
[----:B------:R-:W-:Y:S01]  /*b3da0*/  IMAD.X R6, R6, 0x1, R2, P4 ;  /* 0x0000000106067824 */ /* 0x000fe200020e0602 */
[----:B------:R-:W-:Y:S02]  /*b3db0*/  IADD3 R7, P4, R7, R60, RZ ;  /* 0x0000003c07077210 */ /* 0x000fe40007f9e0ff */
        /* <DEDUP_REMOVED lines=54> */
[----:B------:R-:W-:-:S05]  /*b4120*/  IADD3 R0, P1, R0, R60, RZ ;  /* 0x0000003c00007210 */ /* 0x000fca0007f3e0ff */
        /* <DEDUP_REMOVED lines=36> */
[----:B0-----:R-:W4:Y:S01]  /*b4370*/  LDL.LU R61, [R1+0x2a50] ;  /* 0x002a5000013d7983 */ /* 0x001f220000300800 */
[--C-:B------:R-:W-:Y:S01]  /*b4380*/  IMAD.X R7, R7, 0x1, R2.reuse, P6 ;  /* 0x0000000107077824 */ /* 0x100fe200030e0602 */
[----:B------:R-:W-:Y:S02]  /*b4390*/  IADD3 R18, P6, R18, R60, RZ ;  /* 0x0000003c12127210 */ /* 0x000fe40007fde0ff */
        /* <DEDUP_REMOVED lines=91> */
[----:B------:R-:W-:Y:S04]  /*b4950*/  STL [R1+0x2a38], R46 ;  /* 0x002a382e01007387 */ /* 0x000fe80000100800 */
[----:B------:R-:W-:Y:S01]  /*b4960*/  STL [R1+0x2a04], R47 ;  /* 0x002a042f01007387 */ /* 0x000fe20000100800 */
        /* <DEDUP_REMOVED lines=36> */
[----:B------:R-:W-:-:S05]  /*b4bb0*/  IMAD.X R0, R0, 0x1, R2, P2 ;  /* 0x0000000100007824 */ /* 0x000fca00010e0602 */
        /* <DEDUP_REMOVED lines=142> */
[--C-:B------:R-:W-:Y:S01]  /*b54a0*/  IMAD.X R46, R46, 0x1, R2.reuse, P2 ;  /* 0x000000012e2e7824 */ /* 0x100fe200010e0602 */
[----:B------:R-:W-:Y:S01]  /*b54b0*/  IADD3 R47, P2, R47, R60, RZ ;  /* 0x0000003c2f2f7210 */ /* 0x000fe20007f5e0ff */
[----:B------:R-:W-:-:S02]  /*b54c0*/  IMAD.X R6, R6, 0x1, R2, P3 ;  /* 0x0000000106067824 */ /* 0x000fc400018e0602 */
[----:B------:R0:W-:Y:S04]  /*b54d0*/  STL [R1+0x2914], R13 ;  /* 0x0029140d01007387 */ /* 0x0001e80000100800 */
        /* <DEDUP_REMOVED lines=48> */
[----:B------:R-:W-:Y:S02]  /*b57e0*/  IADD3 R12, P6, R12, R60, RZ ;  /* 0x0000003c0c0c7210 */ /* 0x000fe40007fde0ff */
[----:B------:R-:W-:-:S03]  /*b57f0*/  IADD3.X R25, R25, R2, RZ, P0, !PT ;  /* 0x0000000219197210 */ /* 0x000fc600007fe4ff */
        /* <DEDUP_REMOVED lines=39> */
[-C--:B------:R-:W-:Y:S01]  /*b5a70*/  IADD3 R46, P3, R46, R60.reuse, RZ ;  /* 0x0000003c2e2e7210 */ /* 0x080fe20007f7e0ff */
[----:B------:R-:W-:Y:S01]  /*b5a80*/  IMAD.X R47, R47, 0x1, R2, P4 ;  /* 0x000000012f2f7824 */ /* 0x000fe200020e0602 */
[----:B------:R-:W-:-:S02]  /*b5a90*/  IADD3 R6, P4, R6, R60, RZ ;  /* 0x0000003c06067210 */ /* 0x000fc40007f9e0ff */
        /* <DEDUP_REMOVED lines=85> */
[----:B------:R-:W-:-:S05]  /*b5ff0*/  IADD3.X R61, R61, R2, RZ, P4, !PT ;  /* 0x000000023d3d7210 */ /* 0x000fca00027fe4ff */
        /* <DEDUP_REMOVED lines=102> */
[----:B------:R-:W-:Y:S02]  /*b6660*/  IADD3.X R7, R7, R2, RZ, P1, !PT ;  /* 0x0000000207077210 */ /* 0x000fe40000ffe4ff */
        /* <DEDUP_REMOVED lines=93> */
[----:B------:R-:W-:Y:S04]  /*b6c40*/  STL [R1+0x271c], R47 ;  /* 0x00271c2f01007387 */ /* 0x000fe80000100800 */
[----:B------:R-:W-:Y:S01]  /*b6c50*/  STL [R1+0x2748], R6 ;  /* 0x0027480601007387 */ /* 0x000fe20000100800 */
[-C--:B------:R-:W-:Y:S01]  /*b6c60*/  IADD3 R7, P2, R7, R60.reuse, RZ ;  /* 0x0000003c07077210 */ /* 0x080fe20007f5e0ff */
[--C-:B------:R-:W-:Y:S01]  /*b6c70*/  IMAD.X R18, R18, 0x1, R2.reuse, P3 ;  /* 0x0000000112127824 */ /* 0x100fe200018e0602 */
[-C--:B------:R-:W-:Y:S01]  /*b6c80*/  IADD3 R19, P3, R19, R60.reuse, RZ ;  /* 0x0000003c13137210 */ /* 0x080fe20007f7e0ff */
[----:B------:R-:W-:Y:S01]  /*b6c90*/  IMAD.X R30, R30, 0x1, R2, P4 ;  /* 0x000000011e1e7824 */ /* 0x000fe200020e0602 */
[----:B------:R-:W-:Y:S01]  /*b6ca0*/  IADD3 R31, P4, R31, R60, RZ ;  /* 0x0000003c1f1f7210 */ /* 0x000fe20007f9e0ff */
        /* <DEDUP_REMOVED lines=80> */
[-C--:B------:R-:W-:Y:S01]  /*b71b0*/  IADD3 R46, P2, R46, R60.reuse, RZ ;  /* 0x0000003c2e2e7210 */ /* 0x080fe20007f5e0ff */
[----:B------:R-:W-:Y:S01]  /*b71c0*/  IMAD.X R47, R47, 0x1, R2, P3 ;  /* 0x000000012f2f7824 */ /* 0x000fe200018e0602 */
[----:B------:R-:W-:-:S02]  /*b71d0*/  IADD3 R6, P3, R6, R60, RZ ;  /* 0x0000003c06067210 */ /* 0x000fc40007f7e0ff */
[----:B------:R0:W-:Y:S04]  /*b71e0*/  STL [R1+0x26d8], R16 ;  /* 0x0026d81001007387 */ /* 0x0001e80000100800 */
        /* <DEDUP_REMOVED lines=234> */
[----:B------:R-:W-:-:S05]  /*b8090*/  IADD3.X R0, R0, R2, RZ, P3, !PT ;  /* 0x0000000200007210 */ /* 0x000fca0001ffe4ff */
        /* <DEDUP_REMOVED lines=125> */
[----:B---3--:R-:W-:-:S05]  /*b8870*/  IADD3.X R16, R16, R2, RZ, P0, !PT ;  /* 0x0000000210107210 */ /* 0x008fca00007fe4ff */
        /* <DEDUP_REMOVED lines=12> */
[----:B------:R-:W-:Y:S01]  /*b8940*/  STL [R1+0x24b4], R46 ;  /* 0x0024b42e01007387 */ /* 0x000fe20000100800 */
[----:B------:R-:W-:-:S03]  /*b8950*/  IMAD.X R7, R7, 0x1, R2, P3 ;  /* 0x0000000107077824 */ /* 0x000fc600018e0602 */
[----:B------:R-:W-:Y:S01]  /*b8960*/  STL [R1+0x24e0], R47 ;  /* 0x0024e02f01007387 */ /* 0x000fe20000100800 */
[--C-:B------:R-:W-:Y:S01]  /*b8970*/  IMAD.X R19, R19, 0x1, R2.reuse, P4 ;  /* 0x0000000113137824 */ /* 0x100fe200020e0602 */
[-C--:B------:R-:W-:Y:S02]  /*b8980*/  IADD3 R18, P3, R18, R60.reuse, RZ ;  /* 0x0000003c12127210 */ /* 0x080fe40007f7e0ff */
[----:B------:R-:W-:Y:S01]  /*b8990*/  STL [R1+0x24ac], R6 ;  /* 0x0024ac0601007387 */ /* 0x000fe20000100800 */
        /* <DEDUP_REMOVED lines=83> */
[----:B------:R-:W-:-:S02]  /*b8ed0*/  IADD3 R47, P3, R47, R60, RZ ;  /* 0x0000003c2f2f7210 */ /* 0x000fc40007f7e0ff */
[----:B------:R-:W-:Y:S01]  /*b8ee0*/  IADD3.X R6, R6, R2, RZ, P4, !PT ;  /* 0x0000000206067210 */ /* 0x000fe200027fe4ff */
[----:B------:R0:W-:Y:S04]  /*b8ef0*/  STL [R1+0x243c], R17 ;  /* 0x00243c1101007387 */ /* 0x0001e80000100800 */
[----:B0-----:R-:W4:Y:S04]  /*b8f00*/  LDL.LU R17, [R1+0x23d4] ;  /* 0x0023d40001117983 */ /* 0x001f280000300800 */
[----:B------:R-:W-:Y:S04]  /*b8f10*/  STL [R1+0x2468], R46 ;  /* 0x0024682e01007387 */ /* 0x000fe80000100800 */
[----:B------:R-:W-:Y:S04]  /*b8f20*/  STL [R1+0x2434], R47 ;  /* 0x0024342f01007387 */ /* 0x000fe80000100800 */
[----:B------:R-:W-:Y:S01]  /*b8f30*/  STL [R1+0x2460], R6 ;  /* 0x0024600601007387 */ /* 0x000fe20000100800 */
[-C--:B------:R-:W-:Y:S01]  /*b8f40*/  IADD3 R7, P4, R7, R60.reuse, RZ ;  /* 0x0000003c07077210 */ /* 0x080fe20007f9e0ff */
        /* <DEDUP_REMOVED lines=233> */
[----:B------:R0:W-:Y:S04]  /*b9de0*/  STL [R1+0x2310], R25 ;  /* 0x0023101901007387 */ /* 0x0001e80000100800 */
[----:B0-----:R-:W4:Y:S04]  /*b9df0*/  LDL.LU R25, [R1+0x22c4] ;  /* 0x0022c40001197983 */ /* 0x001f280000300800 */
[----:B------:R-:W4:Y:S04]  /*b9e00*/  LDL.LU R46, [R1+0x22f0] ;  /* 0x0022f000012e7983 */ /* 0x000f280000300800 */
        /* <DEDUP_REMOVED lines=33> */
[----:B------:R-:W-:-:S05]  /*ba020*/  IMAD.X R12, R12, 0x1, R2, P0 ;  /* 0x000000010c0c7824 */ /* 0x000fca00000e0602 */
[----:B------:R0:W-:Y:S01]  /*ba030*/  STL [R1+0x22f8], R12 ;  /* 0x0022f80c01007387 */ /* 0x0001e20000100800 */
[-C--:B------:R-:W-:Y:S01]  /*ba040*/  IADD3 R25, P0, R25, R60.reuse, RZ ;  /* 0x0000003c19197210 */ /* 0x080fe20007f1e0ff */
[--C-:B------:R-:W-:Y:S01]  /*ba050*/  IMAD.X R46, R46, 0x1, R2.reuse, P1 ;  /* 0x000000012e2e7824 */ /* 0x100fe200008e0602 */
[-C--:B------:R-:W-:Y:S01]  /*ba060*/  IADD3 R47, P1, R47, R60.reuse, RZ ;  /* 0x0000003c2f2f7210 */ /* 0x080fe20007f3e0ff */
[----:B0-----:R-:W4:Y:S04]  /*ba070*/  LDL.LU R12, [R1+0x2290] ;  /* 0x00229000010c7983 */ /* 0x001f280000300800 */
[----:B------:R0:W-:Y:S04]  /*ba080*/  STL [R1+0x22c4], R25 ;  /* 0x0022c41901007387 */ /* 0x0001e80000100800 */
[----:B0-----:R0:W5:Y:S04]  /*ba090*/  LDL.LU R25, [R1+0x3fac] ;  /* 0x003fac0001197983 */ /* 0x0011680000300800 */
        /* <DEDUP_REMOVED lines=49> */
[----:B------:R-:W-:-:S03]  /*ba3b0*/  IADD3 R37, P5, R37, R60, RZ ;  /* 0x0000003c25257210 */ /* 0x000fc60007fbe0ff */
[----:B------:R-:W4:Y:S04]  /*ba3c0*/  LDL.LU R46, [R1+0x2244] ;  /* 0x00224400012e7983 */ /* 0x000f280000300800 */
[----:B------:R-:W4:Y:S04]  /*ba3d0*/  LDL.LU R47, [R1+0x2270] ;  /* 0x00227000012f7983 */ /* 0x000f280000300800 */
[----:B------:R1:W-:Y:S04]  /*ba3e0*/  STL [R1+0x2264], R37 ;  /* 0x0022642501007387 */ /* 0x0003e80000100800 */
        /* <DEDUP_REMOVED lines=32> */
[----:B------:R-:W-:-:S03]  /*ba5f0*/  IADD3 R0, P1, R0, R60, RZ ;  /* 0x0000003c00007210 */ /* 0x000fc60007f3e0ff */
[----:B------:R-:W2:Y:S04]  /*ba600*/  LDL.LU R60, [R1+0x2278] ;  /* 0x00227800013c7983 */ /* 0x000ea80000300800 */
[----:B------:R0:W-:Y:S04]  /*ba610*/  STL [R1+0x224c], R0 ;  /* 0x00224c0001007387 */ /* 0x0001e80000100800 */
[----:B0-----:R-:W4:Y:S01]  /*ba620*/  LDL.LU R0, [R1+0x21e4] ;  /* 0x0021e40001007983 */ /* 0x001f220000300800 */
[--C-:B------:R-:W-:Y:S02]  /*ba630*/  IMAD.X R47, R47, 0x1, R2.reuse, P3 ;  /* 0x000000012f2f7824 */ /* 0x100fe400018e0602 */
[----:B------:R-:W-:-:S02]  /*ba640*/  IMAD.X R7, R7, 0x1, R2, P4 ;  /* 0x0000000107077824 */ /* 0x000fc400020e0602 */
[--C-:B------:R-:W-:Y:S02]  /*ba650*/  IMAD.X R19, R19, 0x1, R2.reuse, P5 ;  /* 0x0000000113137824 */ /* 0x100fe400028e0602 */
[--C-:B------:R-:W-:Y:S02]  /*ba660*/  IMAD.X R31, R31, 0x1, R2.reuse, P6 ;  /* 0x000000011f1f7824 */ /* 0x100fe400030e0602 */
[--C-:B------:R-:W-:Y:S02]  /*ba670*/  IMAD.X R35, R35, 0x1, R2.reuse, P0 ;  /* 0x0000000123237824 */ /* 0x100fe400000e0602 */
[--C-:B------:R-:W-:Y:S02]  /*ba680*/  IMAD.X R51, R51, 0x1, R2.reuse, P1 ;  /* 0x0000000133337824 */ /* 0x100fe400008e0602 */
[----:B--2---:R-:W-:-:S05]  /*ba690*/  IMAD.X R60, R60, 0x1, R2, P2 ;  /* 0x000000013c3c7824 */ /* 0x004fca00010e0602 */
[----:B------:R0:W-:Y:S02]  /*ba6a0*/  STL [R1+0x2278], R60 ;  /* 0x0022783c01007387 */ /* 0x0001e40000100800 */
[----:B0-----:R-:W0:Y:S02]  /*ba6b0*/  LDC R60, c[0x0][0x23c] ;  /* 0x00008f00ff3c7b82 */ /* 0x001e240000000800 */
[----:B0-----:R-:W-:-:S04]  /*ba6c0*/  IMAD.SHL.U32 R60, R60, 0x80, RZ ;  /* 0x000000803c3c7824 */ /* 0x001fc800078e00ff */
[----:B------:R-:W-:-:S05]  /*ba6d0*/  IMAD.SHL.U32 R60, R60, 0x2, RZ ;  /* 0x000000023c3c7824 */ /* 0x000fca00078e00ff */
[-C--:B------:R-:W-:Y:S02]  /*ba6e0*/  IADD3 R46, P2, R46, R60.reuse, RZ ;  /* 0x0000003c2e2e7210 */ /* 0x080fe40007f5e0ff */
[-C--:B------:R-:W-:Y:S02]  /*ba6f0*/  IADD3 R6, P3, R6, R60.reuse, RZ ;  /* 0x0000003c06067210 */ /* 0x080fe40007f7e0ff */
[-C--:B------:R-:W-:Y:S02]  /*ba700*/  IADD3 R18, P4, R18, R60.reuse, RZ ;  /* 0x0000003c12127210 */ /* 0x080fe40007f9e0ff */
[-C--:B------:R-:W-:Y:S01]  /*ba710*/  IADD3 R30, P5, R30, R60.reuse, RZ ;  /* 0x0000003c1e1e7210 */ /* 0x080fe20007fbe0ff */
[----:B------:R-:W-:Y:S04]  /*ba720*/  STL [R1+0x2244], R46 ;  /* 0x0022442e01007387 */ /* 0x000fe80000100800 */
[----:B------:R-:W-:Y:S04]  /*ba730*/  STL [R1+0x2270], R47 ;  /* 0x0022702f01007387 */ /* 0x000fe80000100800 */
[----:B------:R-:W-:Y:S04]  /*ba740*/  STL [R1+0x223c], R6 ;  /* 0x00223c0601007387 */ /* 0x000fe80000100800 */
[----:B------:R-:W-:Y:S01]  /*ba750*/  STL [R1+0x2268], R7 ;  /* 0x0022680701007387 */ /* 0x000fe20000100800 */
[----:B------:R-:W-:-:S03]  /*ba760*/  IADD3 R34, P6, R34, R60, RZ ;  /* 0x0000003c22227210 */ /* 0x000fc60007fde0ff */
[----:B------:R-:W-:Y:S04]  /*ba770*/  STL [R1+0x2234], R18 ;  /* 0x0022341201007387 */ /* 0x000fe80000100800 */
[----:B------:R-:W-:Y:S01]  /*ba780*/  STL [R1+0x2260], R19 ;  /* 0x0022601301007387 */ /* 0x000fe20000100800 */
[----:B------:R-:W-:-:S03]  /*ba790*/  IADD3 R50, P0, R50, R60, RZ ;  /* 0x0000003c32327210 */ /* 0x000fc60007f1e0ff */
        /* <DEDUP_REMOVED lines=18> */
[----:B------:R-:W-:Y:S01]  /*ba8c0*/  STL [R1+0x2204], R42 ;  /* 0x0022042a01007387 */ /* 0x000fe20000100800 */
[----:B------:R-:W-:-:S03]  /*ba8d0*/  IADD3 R13, P5, R13, R60, RZ ;  /* 0x0000003c0d0d7210 */ /* 0x000fc60007fbe0ff */
[----:B------:R0:W-:Y:S04]  /*ba8e0*/  STL [R1+0x2228], R12 ;  /* 0x0022280c01007387 */ /* 0x0001e80000100800 */
[----:B------:R-:W-:Y:S01]  /*ba8f0*/  STL [R1+0x2230], R43 ;  /* 0x0022302b01007387 */ /* 0x000fe20000100800 */
[--C-:B---3--:R-:W-:Y:S01]  /*ba900*/  IMAD.X R16, R16, 0x1, R2.reuse, P6 ;  /* 0x0000000110107824 */ /* 0x108fe200030e0602 */
[-C--:B----4-:R-:W-:Y:S01]  /*ba910*/  IADD3 R17, P6, R17, R60.reuse, RZ ;  /* 0x0000003c11117210 */ /* 0x090fe20007fde0ff */
[----:B------:R-:W-:Y:S01]  /*ba920*/  IMAD.X R61, R61, 0x1, R2, P0 ;  /* 0x000000013d3d7824 */ /* 0x000fe200000e0602 */
[----:B0-----:R-:W2:Y:S04]  /*ba930*/  LDL.LU R12, [R1+0x21dc] ;  /* 0x0021dc00010c7983 */ /* 0x001ea80000300800 */
[----:B------:R-:W-:Y:S04]  /*ba940*/  STL [R1+0x21fc], R37 ;  /* 0x0021fc2501007387 */ /* 0x000fe80000100800 */
[----:B------:R0:W-:Y:S01]  /*ba950*/  STL [R1+0x21f4], R13 ;  /* 0x0021f40d01007387 */ /* 0x0001e20000100800 */
[----:B------:R-:W-:-:S03]  /*ba960*/  IADD3 R0, P0, R0, R60, RZ ;  /* 0x0000003c00007210 */ /* 0x000fc60007f1e0ff */
[----:B0-----:R-:W3:Y:S04]  /*ba970*/  LDL.LU R13, [R1+0x21d4] ;  /* 0x0021d400010d7983 */ /* 0x001ee80000300800 */
[----:B------:R0:W-:Y:S04]  /*ba980*/  STL [R1+0x2220], R16 ;  /* 0x0022201001007387 */ /* 0x0001e80000100800 */
[----:B0-----:R-:W4:Y:S04]  /*ba990*/  LDL.LU R16, [R1+0x21cc] ;  /* 0x0021cc0001107983 */ /* 0x001f280000300800 */
[----:B------:R0:W-:Y:S04]  /*ba9a0*/  STL [R1+0x21ec], R17 ;  /* 0x0021ec1101007387 */ /* 0x0001e80000100800 */
[----:B0-----:R-:W4:Y:S04]  /*ba9b0*/  LDL.LU R17, [R1+0x21c4] ;  /* 0x0021c40001117983 */ /* 0x001f280000300800 */
[----:B------:R0:W-:Y:S04]  /*ba9c0*/  STL [R1+0x2218], R61 ;  /* 0x0022183d01007387 */ /* 0x0001e80000100800 */
[----:B0-----:R-:W4:Y:S04]  /*ba9d0*/  LDL.LU R61, [R1+0x21bc] ;  /* 0x0021bc00013d7983 */ /* 0x001f280000300800 */
[----:B------:R-:W2:Y:S04]  /*ba9e0*/  LDL.LU R60, [R1+0x2210] ;  /* 0x00221000013c7983 */ /* 0x000ea80000300800 */
[----:B------:R0:W-:Y:S04]  /*ba9f0*/  STL [R1+0x21e4], R0 ;  /* 0x0021e40001007387 */ /* 0x0001e80000100800 */
        /* <DEDUP_REMOVED lines=20> */
[----:B--2---:R-:W-:-:S05]  /*bab40*/  IMAD.X R60, R60, 0x1, R2, P1 ;  /* 0x000000013c3c7824 */ /* 0x004fca00008e0602 */
[----:B------:R0:W-:Y:S02]  /*bab50*/  STL [R1+0x2210], R60 ;  /* 0x0022103c01007387 */ /* 0x0001e40000100800 */
[----:B0-----:R-:W0:Y:S02]  /*bab60*/  LDC R60, c[0x0][0x23c] ;  /* 0x00008f00ff3c7b82 */ /* 0x001e240000000800 */
[----:B0-----:R-:W-:-:S04]  /*bab70*/  IMAD.SHL.U32 R60, R60, 0x80, RZ ;  /* 0x000000803c3c7824 */ /* 0x001fc800078e00ff */
[----:B------:R-:W-:-:S05]  /*bab80*/  IMAD.SHL.U32 R60, R60, 0x2, RZ ;  /* 0x000000023c3c7824 */ /* 0x000fca00078e00ff */
[----:B------:R-:W-:-:S05]  /*bab90*/  IADD3 R12, P1, R12, R60, RZ ;  /* 0x0000003c0c0c7210 */ /* 0x000fca0007f3e0ff */
[----:B------:R0:W-:Y:S04]  /*baba0*/  STL [R1+0x21dc], R12 ;  /* 0x0021dc0c01007387 */ /* 0x0001e80000100800 */
[----:B0-----:R-:W2:Y:S04]  /*babb0*/  LDL.LU R12, [R1+0x3fa8] ;  /* 0x003fa800010c7983 */ /* 0x001ea80000300800 */
[----:B------:R-:W3:Y:S02]  /*babc0*/  LDL.LU R60, [R1+0x2208] ;  /* 0x00220800013c7983 */ /* 0x000ee40000300800 */
[----:B---3--:R-:W-:-:S05]  /*babd0*/  IMAD.X R60, R60, 0x1, R2, P2 ;  /* 0x000000013c3c7824 */ /* 0x008fca00010e0602 */
[----:B------:R0:W-:Y:S02]  /*babe0*/  STL [R1+0x2208], R60 ;  /* 0x0022083c01007387 */ /* 0x0001e40000100800 */
[----:B0-----:R-:W0:Y:S02]  /*babf0*/  LDC R60, c[0x0][0x23c] ;  /* 0x00008f00ff3c7b82 */ /* 0x001e240000000800 */
[----:B0-----:R-:W-:-:S04]  /*bac00*/  IMAD.SHL.U32 R60, R60, 0x80, RZ ;  /* 0x000000803c3c7824 */ /* 0x001fc800078e00ff */
[----:B------:R-:W-:-:S05]  /*bac10*/  IMAD.SHL.U32 R60, R60, 0x2, RZ ;  /* 0x000000023c3c7824 */ /* 0x000fca00078e00ff */
[----:B------:R-:W-:-:S05]  /*bac20*/  IADD3 R13, P2, R13, R60, RZ ;  /* 0x0000003c0d0d7210 */ /* 0x000fca0007f5e0ff */
[----:B------:R0:W-:Y:S04]  /*bac30*/  STL [R1+0x21d4], R13 ;  /* 0x0021d40d01007387 */ /* 0x0001e80000100800 */
[----:B0-----:R-:W3:Y:S04]  /*bac40*/  LDL.LU R13, [R1+0x3fa4] ;  /* 0x003fa400010d7983 */ /* 0x001ee80000300800 */
[----:B------:R-:W4:Y:S02]  /*bac50*/  LDL.LU R60, [R1+0x2200] ;  /* 0x00220000013c7983 */ /* 0x000f240000300800 */
[----:B----4-:R-:W-:-:S05]  /*bac60*/  IMAD.X R60, R60, 0x1, R2, P3 ;  /* 0x000000013c3c7824 */ /* 0x010fca00018e0602 */
[----:B------:R0:W-:Y:S02]  /*bac70*/  STL [R1+0x2200], R60 ;  /* 0x0022003c01007387 */ /* 0x0001e40000100800 */
[----:B0-----:R-:W0:Y:S02]  /*bac80*/  LDC R60, c[0x0][0x23c] ;  /* 0x00008f00ff3c7b82 */ /* 0x001e240000000800 */
[----:B0-----:R-:W-:-:S04]  /*bac90*/  IMAD.SHL.U32 R60, R60, 0x80, RZ ;  /* 0x000000803c3c7824 */ /* 0x001fc800078e00ff */
[----:B------:R-:W-:-:S05]  /*baca0*/  IMAD.SHL.U32 R60, R60, 0x2, RZ ;  /* 0x000000023c3c7824 */ /* 0x000fca00078e00ff */
[----:B------:R-:W-:-:S05]  /*bacb0*/  IADD3 R16, P3, R16, R60, RZ ;  /* 0x0000003c10107210 */ /* 0x000fca0007f7e0ff */
[----:B------:R0:W-:Y:S04]  /*bacc0*/  STL [R1+0x21cc], R16 ;  /* 0x0021cc1001007387 */ /* 0x0001e80000100800 */
[----:B0-----:R0:W5:Y:S04]  /*bacd0*/  LDL.LU R16, [R1+0x3fa0] ;  /* 0x003fa00001107983 */ /* 0x0011680000300800 */
[----:B------:R-:W4:Y:S02]  /*bace0*/  LDL.LU R60, [R1+0x21f8] ;  /* 0x0021f800013c7983 */ /* 0x000f240000300800 */
[----:B----4-:R-:W-:-:S05]  /*bacf0*/  IMAD.X R60, R60, 0x1, R2, P4 ;  /* 0x000000013c3c7824 */ /* 0x010fca00020e0602 */
[----:B------:R1:W-:Y:S02]  /*bad00*/  STL [R1+0x21f8], R60 ;  /* 0x0021f83c01007387 */ /* 0x0003e40000100800 */
[----:B-1----:R-:W1:Y:S02]  /*bad10*/  LDC R60, c[0x0][0x23c] ;  /* 0x00008f00ff3c7b82 */ /* 0x002e640000000800 */
[----:B-1----:R-:W-:-:S04]  /*bad20*/  IMAD.SHL.U32 R60, R60, 0x80, RZ ;  /* 0x000000803c3c7824 */ /* 0x002fc800078e00ff */
[----:B------:R-:W-:-:S05]  /*bad30*/  IMAD.SHL.U32 R60, R60, 0x2, RZ ;  /* 0x000000023c3c7824 */ /* 0x000fca00078e00ff */
[----:B------:R-:W-:-:S05]  /*bad40*/  IADD3 R17, P4, R17, R60, RZ ;  /* 0x0000003c11117210 */ /* 0x000fca0007f9e0ff */
[----:B------:R1:W-:Y:S04]  /*bad50*/  STL [R1+0x21c4], R17 ;  /* 0x0021c41101007387 */ /* 0x0003e80000100800 */
[----:B-1----:R0:W5:Y:S04]  /*bad60*/  LDL.LU R17, [R1+0x3f9c] ;  /* 0x003f9c0001117983 */ /* 0x0021680000300800 */
[----:B------:R-:W4:Y:S02]  /*bad70*/  LDL.LU R60, [R1+0x21f0] ;  /* 0x0021f000013c7983 */ /* 0x000f240000300800 */
[----:B----4-:R-:W-:-:S05]  /*bad80*/  IMAD.X R60, R60, 0x1, R2, P5 ;  /* 0x000000013c3c7824 */ /* 0x010fca00028e0602 */
[----:B------:R1:W-:Y:S02]  /*bad90*/  STL [R1+0x21f0], R60 ;  /* 0x0021f03c01007387 */ /* 0x0003e40000100800 */
[----:B-1----:R-:W1:Y:S02]  /*bada0*/  LDC R60, c[0x0][0x23c] ;  /* 0x00008f00ff3c7b82 */ /* 0x002e640000000800 */
[----:B-1----:R-:W-:-:S05]  /*badb0*/  IMAD.SHL.U32 R60, R60, 0x80, RZ ;  /* 0x000000803c3c7824 */ /* 0x002fca00078e00ff */
[----:B------:R-:W-:-:S04]  /*badc0*/  SHF.L.U32 R60, R60, 0x1, RZ ;  /* 0x000000013c3c7819 */ /* 0x000fc800000006ff */
[----:B------:R-:W-:-:S05]  /*badd0*/  IADD3 R61, P5, R61, R60, RZ ;  /* 0x0000003c3d3d7210 */ /* 0x000fca0007fbe0ff */
[----:B------:R1:W-:Y:S04]  /*bade0*/  STL [R1+0x21bc], R61 ;  /* 0x0021bc3d01007387 */ /* 0x0003e80000100800 */
[----:B-1----:R0:W5:Y:S04]  /*badf0*/  LDL.LU R61, [R1+0x3f98] ;  /* 0x003f9800013d7983 */ /* 0x0021680000300800 */
[----:B------:R-:W4:Y:S01]  /*bae00*/  LDL.LU R60, [R1+0x21e8] ;  /* 0x0021e800013c7983 */ /* 0x000f220000300800 */
[--C-:B------:R-:W-:Y:S02]  /*bae10*/  IMAD.X R46, R46, 0x1, R2.reuse, P0 ;  /* 0x000000012e2e7824 */ /* 0x100fe400000e0602 */
[----:B------:R-:W-:-:S02]  /*bae20*/  IMAD.X R6, R6, 0x1, R2, P1 ;  /* 0x0000000106067824 */ /* 0x000fc400008e0602 */
[--C-:B------:R-:W-:Y:S02]  /*bae30*/  IMAD.X R18, R18, 0x1, R2.reuse, P2 ;  /* 0x0000000112127824 */ /* 0x100fe400010e0602 */
[--C-:B------:R-:W-:Y:S02]  /*bae40*/  IMAD.X R30, R30, 0x1, R2.reuse, P3 ;  /* 0x000000011e1e7824 */ /* 0x100fe400018e0602 */
[--C-:B------:R-:W-:Y:S02]  /*bae50*/  IMAD.X R34, R34, 0x1, R2.reuse, P4 ;  /* 0x0000000122227824 */ /* 0x100fe400020e0602 */
[--C-:B------:R-:W-:Y:S02]  /*bae60*/  IMAD.X R50, R50, 0x1, R2.reuse, P5 ;  /* 0x0000000132327824 */ /* 0x100fe400028e0602 */
[----:B----4-:R-:W-:-:S05]  /*bae70*/  IMAD.X R60, R60, 0x1, R2, P6 ;  /* 0x000000013c3c7824 */ /* 0x010fca00030e0602 */
[----:B------:R1:W-:Y:S02]  /*bae80*/  STL [R1+0x21e8], R60 ;  /* 0x0021e83c01007387 */ /* 0x0003e40000100800 */
[----:B-1----:R-:W1:Y:S02]  /*bae90*/  LDC R60, c[0x0][0x23c] ;  /* 0x00008f00ff3c7b82 */ /* 0x002e640000000800 */
[----:B-1----:R-:W-:-:S04]  /*baea0*/  IMAD.SHL.U32 R60, R60, 0x80, RZ ;  /* 0x000000803c3c7824 */ /* 0x002fc800078e00ff */
[----:B------:R-:W-:-:S05]  /*baeb0*/  IMAD.SHL.U32 R60, R60, 0x2, RZ ;  /* 0x000000023c3c7824 */ /* 0x000fca00078e00ff */
[-C--:B------:R-:W-:Y:S02]  /*baec0*/  IADD3 R0, P6, R0, R60.reuse, RZ ;  /* 0x0000003c00007210 */ /* 0x080fe40007fde0ff */
[-C--:B------:R-:W-:Y:S02]  /*baed0*/  IADD3 R47, P0, R47, R60.reuse, RZ ;  /* 0x0000003c2f2f7210 */ /* 0x080fe40007f1e0ff */
[-C--:B------:R-:W-:Y:S02]  /*baee0*/  IADD3 R7, P1, R7, R60.reuse, RZ ;  /* 0x0000003c07077210 */ /* 0x080fe40007f3e0ff */
[-C--:B------:R-:W-:Y:S01]  /*baef0*/  IADD3 R19, P2, R19, R60.reuse, RZ ;  /* 0x0000003c13137210 */ /* 0x080fe20007f5e0ff */
[----:B------:R1:W-:Y:S04]  /*baf00*/  STL [R1+0x21b4], R0 ;  /* 0x0021b40001007387 */ /* 0x0003e80000100800 */
[----:B------:R-:W-:Y:S04]  /*baf10*/  STL [R1+0x21e0], R46 ;  /* 0x0021e02e01007387 */ /* 0x000fe80000100800 */
[----:B------:R-:W-:Y:S04]  /*baf20*/  STL [R1+0x21ac], R47 ;  /* 0x0021ac2f01007387 */ /* 0x000fe80000100800 */
[----:B------:R-:W-:Y:S01]  /*baf30*/  STL [R1+0x21d8], R6 ;  /* 0x0021d80601007387 */ /* 0x000fe20000100800 */
[----:B------:R-:W-:-:S03]  /*baf40*/  IADD3 R31, P3, R31, R60, RZ ;  /* 0x0000003c1f1f7210 */ /* 0x000fc60007f7e0ff */
[----:B------:R-:W-:Y:S04]  /*baf50*/  STL [R1+0x21a4], R7 ;  /* 0x0021a40701007387 */ /* 0x000fe80000100800 */
[----:B------:R-:W-:Y:S01]  /*baf60*/  STL [R1+0x21d0], R18 ;  /* 0x0021d01201007387 */ /* 0x000fe20000100800 */
[-C--:B------:R-:W-:Y:S01]  /*baf70*/  IADD3 R35, P4, R35, R60.reuse, RZ ;  /* 0x0000003c23237210 */ /* 0x080fe20007f9e0ff */
[----:B-1----:R-:W1:Y:S02]  /*baf80*/  S2R R0, SR_TID.X ;  /* 0x0000000000007919 */ /* 0x002e640000002100 */
[----:B------:R-:W-:Y:S04]  /*baf90*/  STL [R1+0x219c], R19 ;  /* 0x00219c1301007387 */ /* 0x000fe80000100800 */
[----:B------:R-:W-:Y:S01]  /*bafa0*/  STL [R1+0x21c8], R30 ;  /* 0x0021c81e01007387 */ /* 0x000fe20000100800 */
[----:B------:R-:W-:-:S03]  /*bafb0*/  IADD3 R51, P5, R51, R60, RZ ;  /* 0x0000003c33337210 */ /* 0x000fc60007fbe0ff */
[----:B------:R-:W-:Y:S01]  /*bafc0*/  STL [R1+0x2194], R31 ;  /* 0x0021941f01007387 */ /* 0x000fe20000100800 */
[----:B------:R-:W-:-:S03]  /*bafd0*/  IMAD.X R54, R54, 0x1, R2, P6 ;  /* 0x0000000136367824 */ /* 0x000fc600030e0602 */
        /* <DEDUP_REMOVED lines=12> */
[----:B------:R-:W-:Y:S04]  /*bb0a0*/  STL [R1+0x21a0], R58 ;  /* 0x0021a03a01007387 */ /* 0x000fe80000100800 */
[----:B------:R-:W-:Y:S04]  /*bb0b0*/  STL [R1+0x2198], R59 ;  /* 0x0021983b01007387 */ /* 0x000fe80000100800 */
[----:B------:R-:W-:Y:S04]  /*bb0c0*/  STL [R1+0x2180], R37 ;  /* 0x0021802501007387 */ /* 0x000fe80000100800 */
[----:B------:R-:W-:Y:S04]  /*bb0d0*/  STL [R1+0x2190], R42 ;  /* 0x0021902a01007387 */ /* 0x000fe80000100800 */
[----:B------:R4:W-:Y:S01]  /*bb0e0*/  STL [R1+0x2188], R43 ;  /* 0x0021882b01007387 */ /* 0x0009e20000100800 */
[----:B-1----:R-:W-:-:S05]  /*bb0f0*/  LOP3.LUT R0, R0, 0x1f, RZ, 0xc0, !PT ;  /* 0x0000001f00007812 */ /* 0x002fca00078ec0ff */
[----:B------:R-:W-:Y:S01]  /*bb100*/  IMAD.SHL.U32 R0, R0, 0x2, RZ ;  /* 0x0000000200007824 */ /* 0x000fe200078e00ff */
[----:B----4-:R-:W4:Y:S04]  /*bb110*/  LDL.LU R43, [R1+0x217c] ;  /* 0x00217c00012b7983 */ /* 0x010f280000300800 */
[----:B------:R-:W4:Y:S04]  /*bb120*/  LDL.LU R37, [R1+0x2174] ;  /* 0x0021740001257983 */ /* 0x000f280000300800 */
[----:B------:R-:W4:Y:S04]  /*bb130*/  LDL.LU R55, [R1+0x216c] ;  /* 0x00216c0001377983 */ /* 0x000f280000300800 */
[----:B------:R-:W4:Y:S04]  /*bb140*/  LDL.LU R58, [R1+0x2164] ;  /* 0x00216400013a7983 */ /* 0x000f280000300800 */
[----:B------:R-:W4:Y:S04]  /*bb150*/  LDL.LU R59, [R1+0x215c] ;  /* 0x00215c00013b7983 */ /* 0x000f280000300800 */
[----:B------:R-:W4:Y:S04]  /*bb160*/  LDL.LU R42, [R1+0x2154] ;  /* 0x00215400012a7983 */ /* 0x000f280000300800 */
[----:B------:R-:W-:Y:S04]  /*bb170*/  STL [R1+0x3fac], R14 ;  /* 0x003fac0e01007387 */ /* 0x000fe80000100800 */
[----:B---3--:R-:W-:Y:S04]  /*bb180*/  STL [R1+0x3fa8], R13 ;  /* 0x003fa80d01007387 */ /* 0x008fe80000100800 */
[----:B--2---:R-:W-:Y:S04]  /*bb190*/  STL [R1+0x3fa4], R12 ;  /* 0x003fa40c01007387 */ /* 0x004fe80000100800 */
[----:B------:R-:W-:Y:S04]  /*bb1a0*/  STL [R1+0x3fa0], R11 ;  /* 0x003fa00b01007387 */ /* 0x000fe80000100800 */
[----:B------:R-:W-:Y:S04]  /*bb1b0*/  STL [R1+0x3f9c], R10 ;  /* 0x003f9c0a01007387 */ /* 0x000fe80000100800 */
[----:B------:R-:W-:Y:S04]  /*bb1c0*/  STL [R1+0x3f98], R3 ;  /* 0x003f980301007387 */ /* 0x000fe80000100800 */
[----:B------:R-:W2:Y:S01]  /*bb1d0*/  LDL.LU R54, [R1+0x1790] ;  /* 0x0017900001367983 */ /* 0x000ea20000300800 */
[----:B----4-:R-:W-:-:S02]  /*bb1e0*/  IADD3 R43, P3, R43, R60, RZ ;  /* 0x0000003c2b2b7210 */ /* 0x010fc40007f7e0ff */
[----:B------:R-:W-:-:S03]  /*bb1f0*/  IADD3 R37, P4, R37, R60, RZ ;  /* 0x0000003c25257210 */ /* 0x000fc60007f9e0ff */
[----:B------:R1:W-:Y:S04]  /*bb200*/  STL [R1+0x217c], R43 ;  /* 0x00217c2b01007387 */ /* 0x0003e80000100800 */
[----:B-1----:R-:W3:Y:S04]  /*bb210*/  LDL.LU R43, [R1+0x214c] ;  /* 0x00214c00012b7983 */ /* 0x002ee80000300800 */
[----:B------:R1:W-:Y:S04]  /*bb220*/  STL [R1+0x2174], R37 ;  /* 0x0021742501007387 */ /* 0x0003e80000100800 */
[----:B-1----:R-:W4:Y:S04]  /*bb230*/  LDL.LU R37, [R1+0x2178] ;  /* 0x0021780001257983 */ /* 0x002f280000300800 */
[----:B------:R-:W4:Y:S01]  /*bb240*/  LDL.LU R51, [R1+0x2144] ;  /* 0x0021440001337983 */ /* 0x000f220000300800 */
[----:B------:R-:W-:-:S02]  /*bb250*/  IADD3 R55, P5, R55, R60, RZ ;  /* 0x0000003c37377210 */ /* 0x000fc40007fbe0ff */
[----:B------:R-:W-:-:S03]  /*bb260*/  IADD3 R58, P6, R58, R60, RZ ;  /* 0x0000003c3a3a7210 */ /* 0x000fc60007fde0ff */
[----:B------:R1:W-:Y:S01]  /*bb270*/  STL [R1+0x216c], R55 ;  /* 0x00216c3701007387 */ /* 0x0003e20000100800 */
[----:B--2---:R-:W-:-:S03]  /*bb280*/  IADD3 R54, R54, 0x1, RZ ;  /* 0x0000000136367810 */ /* 0x004fc60007ffe0ff */
[----:B-1----:R-:W2:Y:S04]  /*bb290*/  LDL.LU R55, [R1+0x2170] ;  /* 0x0021700001377983 */ /* 0x002ea80000300800 */
[----:B------:R-:W-:Y:S04]  /*bb2a0*/  STL [R1+0x1790], R54 ;  /* 0x0017903601007387 */ /* 0x000fe80000100800 */
[----:B------:R-:W2:Y:S04]  /*bb2b0*/  LDL.LU R3, [R1+0x213c] ;  /* 0x00213c0001037983 */ /* 0x000ea80000300800 */
[----:B------:R-:W2:Y:S01]  /*bb2c0*/  LDL.LU R10, [R1+0x2168] ;  /* 0x00216800010a7983 */ /* 0x000ea20000300800 */
[----:B------:R-:W-:-:S03]  /*bb2d0*/  IADD3 R59, P0, R59, R60, RZ ;  /* 0x0000003c3b3b7210 */ /* 0x000fc60007f1e0ff */
[----:B------:R-:W2:Y:S04]  /*bb2e0*/  LDL.LU R11, [R1+0x2134] ;  /* 0x00213400010b7983 */ /* 0x000ea80000300800 */
[----:B------:R1:W-:Y:S04]  /*bb2f0*/  STL [R1+0x2164], R58 ;  /* 0x0021643a01007387 */ /* 0x0003e80000100800 */
[----:B------:R-:W2:Y:S04]  /*bb300*/  LDL.LU R12, [R1+0x2160] ;  /* 0x00216000010c7983 */ /* 0x000ea80000300800 */
[----:B-1----:R-:W2:Y:S04]  /*bb310*/  LDL.LU R58, [R1+0x212c] ;  /* 0x00212c00013a7983 */ /* 0x002ea80000300800 */
[----:B------:R-:W2:Y:S04]  /*bb320*/  LDL.LU R13, [R1+0x2158] ;  /* 0x00215800010d7983 */ /* 0x000ea80000300800 */
[----:B------:R-:W2:Y:S04]  /*bb330*/  LDL.LU R14, [R1+0x2124] ;  /* 0x00212400010e7983 */ /* 0x000ea80000300800 */
        /* <DEDUP_REMOVED lines=10> */
[----:B------:R-:W-:-:S03]  /*bb3e0*/  IADD3 R42, P1, R42, R60, RZ ;  /* 0x0000003c2a2a7210 */ /* 0x000fc60007f3e0ff */
[----:B------:R-:W2:Y:S04]  /*bb3f0*/  LDL.LU R34, [R1+0x20fc] ;  /* 0x0020fc0001227983 */ /* 0x000ea80000300800 */
[----:B------:R-:W2:Y:S04]  /*bb400*/  LDL.LU R35, [R1+0x2128] ;  /* 0x0021280001237983 */ /* 0x000ea80000300800 */
[----:B------:R-:W2:Y:S04]  /*bb410*/  LDL.LU R50, [R1+0x20f4] ;  /* 0x0020f40001327983 */ /* 0x000ea80000300800 */
[----:B-1----:R-:W2:Y:S04]  /*bb420*/  LDL.LU R59, [R1+0x2120] ;  /* 0x00212000013b7983 */ /* 0x002ea80000300800 */
        /* <DEDUP_REMOVED lines=8> */
[----:B-1----:R-:W4:Y:S04]  /*bb4b0*/  LDL.LU R37, [R1+0x20e4] ;  /* 0x0020e40001257983 */ /* 0x002f280000300800 */
[----:B------:R1:W-:Y:S04]  /*bb4c0*/  STL [R1+0x2144], R51 ;  /* 0x0021443301007387 */ /* 0x0003e80000100800 */
[----:B-1----:R-:W4:Y:S01]  /*bb4d0*/  LDL.LU R51, [R1+0x2110] ;  /* 0x0021100001337983 */ /* 0x002f220000300800 */
[--C-:B--2---:R-:W-:Y:S01]  /*bb4e0*/  IMAD.X R55, R55, 0x1, R2.reuse, P4 ;  /* 0x0000000137377824 */ /* 0x104fe200020e0602 */
[----:B------:R-:W-:Y:S01]  /*bb4f0*/  IADD3 R3, P4, R3, R60, RZ ;  /* 0x0000003c03037210 */ /* 0x000fe20007f9e0ff */
[----:B------:R-:W-:-:S03]  /*bb500*/  IMAD.X R10, R10, 0x1, R2, P5 ;  /* 0x000000010a0a7824 */ /* 0x000fc600028e0602 */
[----:B------:R1:W-:Y:S01]  /*bb510*/  STL [R1+0x2170], R55 ;  /* 0x0021703701007387 */ /* 0x0003e20000100800 */
[-C--:B------:R-:W-:Y:S01]  /*bb520*/  IADD3 R11, P5, R11, R60.reuse, RZ ;  /* 0x0000003c0b0b7210 */ /* 0x080fe20007fbe0ff */
[----:B------:R-:W-:Y:S02]  /*bb530*/  IMAD.X R12, R12, 0x1, R2, P6 ;  /* 0x000000010c0c7824 */ /* 0x000fe400030e0602 */
[----:B-1----:R-:W2:Y:S01]  /*bb540*/  LDL.LU R55, [R1+0x20dc] ;  /* 0x0020dc0001377983 */ /* 0x002ea20000300800 */
[----:B------:R-:W-:-:S03]  /*bb550*/  IADD3 R58, P6, R58, R60, RZ ;  /* 0x0000003c3a3a7210 */ /* 0x000fc60007fde0ff */
[----:B------:R-:W-:Y:S01]  /*bb560*/  STL [R1+0x213c], R3 ;  /* 0x00213c0301007387 */ /* 0x000fe20000100800 */
[----:B------:R-:W-:-:S03]  /*bb570*/  IMAD.X R13, R13, 0x1, R2, P0 ;  /* 0x000000010d0d7824 */ /* 0x000fc600000e0602 */
[----:B------:R-:W-:Y:S01]  /*bb580*/  STL [R1+0x2168], R10 ;  /* 0x0021680a01007387 */ /* 0x000fe20000100800 */
[----:B------:R-:W-:-:S03]  /*bb590*/  IADD3 R14, P0, R14, R60, RZ ;  /* 0x0000003c0e0e7210 */ /* 0x000fc60007f1e0ff */
[----:B------:R1:W-:Y:S01]  /*bb5a0*/  STL [R1+0x212c], R58 ;  /* 0x00212c3a01007387 */ /* 0x0003e20000100800 */
[----:B------:R-:W-:-:S03]  /*bb5b0*/  IMAD.X R0, R0, 0x1, R2, P1 ;  /* 0x0000000100007824 */ /* 0x000fc600008e0602 */
[----:B------:R-:W-:Y:S04]  /*bb5c0*/  STL [R1+0x2134], R11 ;  /* 0x0021340b01007387 */ /* 0x000fe80000100800 */
[----:B-1----:R-:W2:Y:S01]  /*bb5d0*/  LDL.LU R58, [R1+0x2108] ;  /* 0x00210800013a7983 */ /* 0x002ea20000300800 */
        /* <DEDUP_REMOVED lines=25> */
[----:B------:R1:W-:Y:S01]  /*bb770*/  STL [R1+0x2120], R59 ;  /* 0x0021203b01007387 */ /* 0x0003e20000100800 */
[----:B------:R-:W-:-:S03]  /*bb780*/  IADD3 R42, P0, R42, R60, RZ ;  /* 0x0000003c2a2a7210 */ /* 0x000fc60007f1e0ff */
[----:B------:R-:W-:Y:S04]  /*bb790*/  STL [R1+0x2128], R35 ;  /* 0x0021282301007387 */ /* 0x000fe80000100800 */
[----:B-1----:R-:W2:Y:S04]  /*bb7a0*/  LDL.LU R59, [R1+0x20d4] ;  /* 0x0020d400013b7983 */ /* 0x002ea80000300800 */
[----:B------:R-:W-:Y:S04]  /*bb7b0*/  STL [R1+0x20f4], R50 ;  /* 0x0020f43201007387 */ /* 0x000fe80000100800 */
[----:B------:R1:W-:Y:S04]  /*bb7c0*/  STL [R1+0x20ec], R42 ;  /* 0x0020ec2a01007387 */ /* 0x0003e80000100800 */
[----:B-1----:R-:W2:Y:S01]  /*bb7d0*/  LDL.LU R42, [R1+0x2100] ;  /* 0x00210000012a7983 */ /* 0x002ea20000300800 */
[----:B---3--:R-:W-:-:S05]  /*bb7e0*/  IMAD.X R43, R43, 0x1, R2, P1 ;  /* 0x000000012b2b7824 */ /* 0x008fca00008e0602 */
[----:B------:R1:W-:Y:S01]  /*bb7f0*/  STL [R1+0x2118], R43 ;  /* 0x0021182b01007387 */ /* 0x0003e20000100800 */
[----:B----4-:R-:W-:-:S03]  /*bb800*/  IADD3 R37, P1, R37, R60, RZ ;  /* 0x0000003c25257210 */ /* 0x010fc60007f3e0ff */
[----:B-1----:R-:W3:Y:S04]  /*bb810*/  LDL.LU R43, [R1+0x20cc] ;  /* 0x0020cc00012b7983 */ /* 0x002ee80000300800 */
[----:B------:R1:W-:Y:S01]  /*bb820*/  STL [R1+0x20e4], R37 ;  /* 0x0020e42501007387 */ /* 0x0003e20000100800 */
[----:B------:R-:W-:-:S03]  /*bb830*/  IMAD.X R51, R51, 0x1, R2, P2 ;  /* 0x0000000133337824 */ /* 0x000fc600010e0602 */
[----:B-1----:R-:W4:Y:S04]  /*bb840*/  LDL.LU R37, [R1+0x20f8] ;  /* 0x0020f80001257983 */ /* 0x002f280000300800 */
[----:B------:R1:W-:Y:S04]  /*bb850*/  STL [R1+0x2110], R51 ;  /* 0x0021103301007387 */ /* 0x0003e80000100800 */
[----:B-1----:R-:W4:Y:S01]  /*bb860*/  LDL.LU R51, [R1+0x20c4] ;  /* 0x0020c40001337983 */ /* 0x002f220000300800 */
[----:B--2---:R-:W-:-:S03]  /*bb870*/  IADD3 R55, P2, R55, R60, RZ ;  /* 0x0000003c37377210 */ /* 0x004fc60007f5e0ff */
[----:B------:R-:W2:Y:S04]  /*bb880*/  LDL.LU R3, [R1+0x20f0] ;  /* 0x0020f00001037983 */ /* 0x000ea80000300800 */
[----:B------:R-:W2:Y:S04]  /*bb890*/  LDL.LU R10, [R1+0x20bc] ;  /* 0x0020bc00010a7983 */ /* 0x000ea80000300800 */
[----:B------:R-:W2:Y:S04]  /*bb8a0*/  LDL.LU R11, [R1+0x20e8] ;  /* 0x0020e800010b7983 */ /* 0x000ea80000300800 */
[----:B------:R1:W-:Y:S04]  /*bb8b0*/  STL [R1+0x20dc], R55 ;  /* 0x0020dc3701007387 */ /* 0x0003e80000100800 */
[----:B------:R-:W2:Y:S01]  /*bb8c0*/  LDL.LU R12, [R1+0x20b4] ;  /* 0x0020b400010c7983 */ /* 0x000ea20000300800 */
[----:B------:R-:W-:-:S03]  /*bb8d0*/  IMAD.X R58, R58, 0x1, R2, P3 ;  /* 0x000000013a3a7824 */ /* 0x000fc600018e0602 */
        /* <DEDUP_REMOVED lines=17> */
[----:B------:R-:W-:-:S05]  /*bb9f0*/  IADD3 R59, P3, R59, R60, RZ ;  /* 0x0000003c3b3b7210 */ /* 0x000fca0007f7e0ff */
[----:B------:R1:W-:Y:S04]  /*bba00*/  STL [R1+0x20d4], R59 ;  /* 0x0020d43b01007387 */ /* 0x0003e80000100800 */
[----:B-1----:R-:W2:Y:S01]  /*bba10*/  LDL.LU R59, [R1+0x20a0] ;  /* 0x0020a000013b7983 */ /* 0x002ea20000300800 */
[----:B------:R-:W-:-:S05]  /*bba20*/  IMAD.X R42, R42, 0x1, R2, P4 ;  /* 0x000000012a2a7824 */ /* 0x000fca00020e0602 */
[----:B------:R1:W-:Y:S04]  /*bba30*/  STL [R1+0x2100], R42 ;  /* 0x0021002a01007387 */ /* 0x0003e80000100800 */
[----:B-1----:R-:W2:Y:S01]  /*bba40*/  LDL.LU R42, [R1+0x206c] ;  /* 0x00206c00012a7983 */ /* 0x002ea20000300800 */
[----:B---3--:R-:W-:-:S05]  /*bba50*/  IADD3 R43, P4, R43, R60, RZ ;  /* 0x0000003c2b2b7210 */ /* 0x008fca0007f9e0ff */
[----:B------:R1:W-:Y:S01]  /*bba60*/  STL [R1+0x20cc], R43 ;  /* 0x0020cc2b01007387 */ /* 0x0003e20000100800 */
[----:B----4-:R-:W-:-:S03]  /*bba70*/  IMAD.X R37, R37, 0x1, R2, P5 ;  /* 0x0000000125257824 */ /* 0x010fc600028e0602 */
[----:B-1----:R-:W3:Y:S04]  /*bba80*/  LDL.LU R43, [R1+0x2098] ;  /* 0x00209800012b7983 */ /* 0x002ee80000300800 */
[----:B------:R1:W-:Y:S01]  /*bba90*/  STL [R1+0x20f8], R37 ;  /* 0x0020f82501007387 */ /* 0x0003e20000100800 */
[----:B------:R-:W-:-:S03]  /*bbaa0*/  IADD3 R51, P5, R51, R60, RZ ;  /* 0x0000003c33337210 */ /* 0x000fc60007fbe0ff */
[----:B-1----:R-:W4:Y:S04]  /*bbab0*/  LDL.LU R37, [R1+0x2064] ;  /* 0x0020640001257983 */ /* 0x002f280000300800 */
[----:B------:R1:W-:Y:S04]  /*bbac0*/  STL [R1+0x20c4], R51 ;  /* 0x0020c43301007387 */ /* 0x0003e80000100800 */
[----:B-1----:R-:W4:Y:S01]  /*bbad0*/  LDL.LU R51, [R1+0x2090] ;  /* 0x0020900001337983 */ /* 0x002f220000300800 */
[----:B--2---:R-:W-:Y:S02]  /*bbae0*/  IADD3.X R3, R3, R2, RZ, P6, !PT ;  /* 0x0000000203037210 */ /* 0x004fe400037fe4ff */
[-C--:B------:R-:W-:Y:S01]  /*bbaf0*/  IADD3 R10, P6, R10, R60.reuse, RZ ;  /* 0x0000003c0a0a7210 */ /* 0x080fe20007fde0ff */
[--C-:B------:R-:W-:Y:S01]  /*bbb00*/  IMAD.X R11, R11, 0x1, R2.reuse, P0 ;  /* 0x000000010b0b7824 */ /* 0x100fe200000e0602 */
[----:B------:R-:W-:Y:S01]  /*bbb10*/  IADD3 R12, P0, R12, R60, RZ ;  /* 0x0000003c0c0c7210 */ /* 0x000fe20007f1e0ff */
[----:B------:R-:W-:Y:S01]  /*bbb20*/  STL [R1+0x20f0], R3 ;  /* 0x0020f00301007387 */ /* 0x000fe20000100800 */
[----:B------:R-:W-:-:S03]  /*bbb30*/  IMAD.X R55, R55, 0x1, R2, P1 ;  /* 0x0000000137377824 */ /* 0x000fc600008e0602 */
[----:B------:R-:W-:Y:S01]  /*bbb40*/  STL [R1+0x20bc], R10 ;  /* 0x0020bc0a01007387 */ /* 0x000fe20000100800 */
[----:B------:R-:W-:-:S03]  /*bbb50*/  IADD3 R13, P1, R13, R60, RZ ;  /* 0x0000003c0d0d7210 */ /* 0x000fc60007f3e0ff */
[----:B------:R1:W-:Y:S01]  /*bbb60*/  STL [R1+0x20e0], R55 ;  /* 0x0020e03701007387 */ /* 0x0003e20000100800 */
[----:B------:R-:W-:-:S03]  /*bbb70*/  IMAD.X R14, R14, 0x1, R2, P2 ;  /* 0x000000010e0e7824 */ /* 0x000fc600010e0602 */
[----:B------:R-:W-:Y:S01]  /*bbb80*/  STL [R1+0x20e8], R11 ;  /* 0x0020e80b01007387 */ /* 0x000fe20000100800 */
[----:B------:R-:W-:-:S03]  /*bbb90*/  IADD3 R0, P2, R0, R60, RZ ;  /* 0x0000003c00007210 */ /* 0x000fc60007f5e0ff */
[----:B-1----:R-:W2:Y:S04]  /*bbba0*/  LDL.LU R55, [R1+0x205c] ;  /* 0x00205c0001377983 */ /* 0x002ea80000300800 */
        /* <DEDUP_REMOVED lines=19> */
[-C--:B------:R-:W-:Y:S01]  /*bbce0*/  IADD3 R35, P0, R35, R60.reuse, RZ ;  /* 0x0000003c23237210 */ /* 0x080fe20007f1e0ff */
[----:B------:R-:W-:Y:S02]  /*bbcf0*/  IMAD.X R50, R50, 0x1, R2, P1 ;  /* 0x0000000132327824 */ /* 0x000fe400008e0602 */
[----:B------:R-:W-:Y:S01]  /*bbd00*/  STL [R1+0x20b8], R30 ;  /* 0x0020b81e01007387 */ /* 0x000fe20000100800 */
[----:B------:R-:W-:-:S03]  /*bbd10*/  IADD3 R58, P1, R58, R60, RZ ;  /* 0x0000003c3a3a7210 */ /* 0x000fc60007f3e0ff */
[----:B------:R-:W-:Y:S04]  /*bbd20*/  STL [R1+0x2084], R31 ;  /* 0x0020841f01007387 */ /* 0x000fe80000100800 */
[----:B------:R-:W-:Y:S04]  /*bbd30*/  STL [R1+0x20b0], R34 ;  /* 0x0020b02201007387 */ /* 0x000fe80000100800 */
[----:B------:R1:W-:Y:S04]  /*bbd40*/  STL [R1+0x2074], R58 ;  /* 0x0020743a01007387 */ /* 0x0003e80000100800 */
[----:B------:R-:W-:Y:S01]  /*bbd50*/  STL [R1+0x207c], R35 ;  /* 0x00207c2301007387 */ /* 0x000fe20000100800 */
[----:B------:R-:W-:-:S03]  /*bbd60*/  IMAD.X R59, R59, 0x1, R2, P2 ;  /* 0x000000013b3b7824 */ /* 0x000fc600010e0602 */
[----:B-1----:R-:W2:Y:S04]  /*bbd70*/  LDL.LU R58, [R1+0x2088] ;  /* 0x00208800013a7983 */ /* 0x002ea80000300800 */
[----:B------:R-:W-:Y:S04]  /*bbd80*/  STL [R1+0x20a8], R50 ;  /* 0x0020a83201007387 */ /* 0x000fe80000100800 */
[----:B------:R1:W-:Y:S01]  /*bbd90*/  STL [R1+0x20a0], R59 ;  /* 0x0020a03b01007387 */ /* 0x0003e20000100800 */
[----:B------:R-:W-:-:S03]  /*bbda0*/  IADD3 R42, P2, R42, R60, RZ ;  /* 0x0000003c2a2a7210 */ /* 0x000fc60007f5e0ff */
[----:B-1----:R-:W2:Y:S04]  /*bbdb0*/  LDL.LU R59, [R1+0x2054] ;  /* 0x00205400013b7983 */ /* 0x002ea80000300800 */
        /* <DEDUP_REMOVED lines=9> */
[----:B------:R-:W4:Y:S04]  /*bbe50*/  LDL.LU R3, [R1+0x2044] ;  /* 0x0020440001037983 */ /* 0x000f280000300800 */
[----:B------:R-:W4:Y:S04]  /*bbe60*/  LDL.LU R10, [R1+0x2070] ;  /* 0x00207000010a7983 */ /* 0x000f280000300800 */
[----:B------:R-:W4:Y:S04]  /*bbe70*/  LDL.LU R11, [R1+0x203c] ;  /* 0x00203c00010b7983 */ /* 0x000f280000300800 */
[----:B------:R1:W-:Y:S04]  /*bbe80*/  STL [R1+0x2090], R51 ;  /* 0x0020903301007387 */ /* 0x0003e80000100800 */
[----:B------:R-:W4:Y:S04]  /*bbe90*/  LDL.LU R12, [R1+0x2068] ;  /* 0x00206800010c7983 */ /* 0x000f280000300800 */
[----:B-1----:R-:W4:Y:S01]  /*bbea0*/  LDL.LU R51, [R1+0x2034] ;  /* 0x0020340001337983 */ /* 0x002f220000300800 */
[----:B--2---:R-:W-:-:S03]  /*bbeb0*/  IADD3 R55, P4, R55, R60, RZ ;  /* 0x0000003c37377210 */ /* 0x004fc60007f9e0ff */
        /* <DEDUP_REMOVED lines=16> */
[----:B------:R-:W-:-:S05]  /*bbfc0*/  IMAD.X R58, R58, 0x1, R2, P5 ;  /* 0x000000013a3a7824 */ /* 0x000fca00028e0602 */
[----:B------:R1:W-:Y:S04]  /*bbfd0*/  STL [R1+0x2088], R58 ;  /* 0x0020883a01007387 */ /* 0x0003e80000100800 */
[----:B-1----:R-:W2:Y:S01]  /*bbfe0*/  LDL.LU R58, [R1+0x1ff4] ;  /* 0x001ff400013a7983 */ /* 0x002ea20000300800 */
[----:B------:R-:W-:-:S05]  /*bbff0*/  IADD3 R59, P5, R59, R60, RZ ;  /* 0x0000003c3b3b7210 */ /* 0x000fca0007fbe0ff */
[----:B------:R1:W-:Y:S01]  /*bc000*/  STL [R1+0x2054], R59 ;  /* 0x0020543b01007387 */ /* 0x0003e20000100800 */
[----:B------:R-:W-:-:S03]  /*bc010*/  IMAD.X R42, R42, 0x1, R2, P6 ;  /* 0x000000012a2a7824 */ /* 0x000fc600030e0602 */
        /* <DEDUP_REMOVED lines=8> */
[----:B------:R1:W-:Y:S01]  /*bc0a0*/  STL [R1+0x2078], R37 ;  /* 0x0020782501007387 */ /* 0x0003e20000100800 */
[--C-:B------:R-:W-:Y:S01]  /*bc0b0*/  IMAD.X R10, R10, 0x1, R2.reuse, P1 ;  /* 0x000000010a0a7824 */ /* 0x100fe200008e0602 */
[----:B------:R-:W-:Y:S02]  /*bc0c0*/  IADD3 R11, P1, R11, R60, RZ ;  /* 0x0000003c0b0b7210 */ /* 0x000fe40007f3e0ff */
[----:B-1----:R-:W4:Y:S01]  /*bc0d0*/  LDL.LU R37, [R1+0x1fe4] ;  /* 0x001fe40001257983 */ /* 0x002f220000300800 */
[----:B------:R-:W-:-:S03]  /*bc0e0*/  IMAD.X R12, R12, 0x1, R2, P2 ;  /* 0x000000010c0c7824 */ /* 0x000fc600010e0602 */
[----:B------:R-:W-:Y:S01]  /*bc0f0*/  STL [R1+0x2044], R3 ;  /* 0x0020440301007387 */ /* 0x000fe20000100800 */
[----:B------:R-:W-:-:S03]  /*bc100*/  IADD3 R51, P2, R51, R60, RZ ;  /* 0x0000003c33337210 */ /* 0x000fc60007f5e0ff */
[----:B------:R-:W-:Y:S04]  /*bc110*/  STL [R1+0x2070], R10 ;  /* 0x0020700a01007387 */ /* 0x000fe80000100800 */
[----:B------:R1:W-:Y:S04]  /*bc120*/  STL [R1+0x2034], R51 ;  /* 0x0020343301007387 */ /* 0x0003e80000100800 */
[----:B------:R-:W-:Y:S04]  /*bc130*/  STL [R1+0x203c], R11 ;  /* 0x00203c0b01007387 */ /* 0x000fe80000100800 */
[----:B-1----:R-:W4:Y:S01]  /*bc140*/  LDL.LU R51, [R1+0x2010] ;  /* 0x0020100001337983 */ /* 0x002f220000300800 */
[----:B--2---:R-:W-:Y:S01]  /*bc150*/  IADD3.X R13, R13, R2, RZ, P3, !PT ;  /* 0x000000020d0d7210 */ /* 0x004fe20001ffe4ff */
[----:B------:R-:W-:Y:S01]  /*bc160*/  IMAD.X R0, R0, 0x1, R2, P4 ;  /* 0x0000000100007824 */ /* 0x000fe200020e0602 */
[-C--:B------:R-:W-:Y:S01]  /*bc170*/  IADD3 R14, P3, R14, R60.reuse, RZ ;  /* 0x0000003c0e0e7210 */ /* 0x080fe20007f7e0ff */
        /* <DEDUP_REMOVED lines=23> */
[----:B------:R-:W-:Y:S04]  /*bc2f0*/  STL [R1+0x2038], R31 ;  /* 0x0020381f01007387 */ /* 0x000fe80000100800 */
[----:B------:R-:W-:Y:S04]  /*bc300*/  STL [R1+0x2004], R34 ;  /* 0x0020042201007387 */ /* 0x000fe80000100800 */
[----:B------:R1:W-:Y:S04]  /*bc310*/  STL [R1+0x2028], R55 ;  /* 0x0020283701007387 */ /* 0x0003e80000100800 */
[----:B------:R-:W-:Y:S01]  /*bc320*/  STL [R1+0x2030], R35 ;  /* 0x0020302301007387 */ /* 0x000fe20000100800 */
[----:B------:R-:W-:-:S03]  /*bc330*/  IADD3 R58, P3, R58, R60, RZ ;  /* 0x0000003c3a3a7210 */ /* 0x000fc60007f7e0ff */
[----:B-1----:R-:W2:Y:S04]  /*bc340*/  LDL.LU R55, [R1+0x1fdc] ;  /* 0x001fdc0001377983 */ /* 0x002ea80000300800 */
[----:B------:R-:W-:Y:S04]  /*bc350*/  STL [R1+0x1ffc], R50 ;  /* 0x001ffc3201007387 */ /* 0x000fe80000100800 */
[----:B------:R1:W-:Y:S01]  /*bc360*/  STL [R1+0x1ff4], R58 ;  /* 0x001ff43a01007387 */ /* 0x0003e20000100800 */
[----:B------:R-:W-:-:S03]  /*bc370*/  IMAD.X R59, R59, 0x1, R2, P4 ;  /* 0x000000013b3b7824 */ /* 0x000fc600020e0602 */
[----:B-1----:R-:W2:Y:S04]  /*bc380*/  LDL.LU R58, [R1+0x2008] ;  /* 0x00200800013a7983 */ /* 0x002ea80000300800 */
        /* <DEDUP_REMOVED lines=9> */
[----:B------:R-:W4:Y:S04]  /*bc420*/  LDL.LU R3, [R1+0x1ff8] ;  /* 0x001ff80001037983 */ /* 0x000f280000300800 */
[----:B------:R-:W4:Y:S04]  /*bc430*/  LDL.LU R10, [R1+0x1fc4] ;  /* 0x001fc400010a7983 */ /* 0x000f280000300800 */
[----:B------:R-:W4:Y:S04]  /*bc440*/  LDL.LU R11, [R1+0x1ff0] ;  /* 0x001ff000010b7983 */ /* 0x000f280000300800 */
[----:B------:R1:W-:Y:S04]  /*bc450*/  STL [R1+0x1fe4], R37 ;  /* 0x001fe42501007387 */ /* 0x0003e80000100800 */
[----:B------:R-:W4:Y:S01]  /*bc460*/  LDL.LU R12, [R1+0x1fbc] ;  /* 0x001fbc00010c7983 */ /* 0x000f220000300800 */
[----:B------:R-:W-:-:S03]  /*bc470*/  IMAD.X R51, R51, 0x1, R2, P6 ;  /* 0x0000000133337824 */ /* 0x000fc600030e0602 */
[----:B-1----:R-:W4:Y:S04]  /*bc480*/  LDL.LU R37, [R1+0x1fe8] ;  /* 0x001fe80001257983 */ /* 0x002f280000300800 */
[----:B------:R-:W4:Y:S04]  /*bc490*/  LDL.LU R13, [R1+0x1fb4] ;  /* 0x001fb400010d7983 */ /* 0x000f280000300800 */
        /* <DEDUP_REMOVED lines=18> */
[----:B------:R-:W-:-:S05]  /*bc5c0*/  IMAD.X R58, R58, 0x1, R2, P0 ;  /* 0x000000013a3a7824 */ /* 0x000fca00000e0602 */
[----:B------:R1:W-:Y:S01]  /*bc5d0*/  STL [R1+0x2008], R58 ;  /* 0x0020083a01007387 */ /* 0x0003e20000100800 */
[----:B------:R-:W-:-:S03]  /*bc5e0*/  IADD3 R59, P0, R59, R60, RZ ;  /* 0x0000003c3b3b7210 */ /* 0x000fc60007f1e0ff */
[----:B-1----:R-:W2:Y:S04]  /*bc5f0*/  LDL.LU R58, [R1+0x1f74] ;  /* 0x001f7400013a7983 */ /* 0x002ea80000300800 */
[----:B------:R1:W-:Y:S01]  /*bc600*/  STL [R1+0x1fd4], R59 ;  /* 0x001fd43b01007387 */ /* 0x0003e20000100800 */
[----:B------:R-:W-:-:S03]  /*bc610*/  IMAD.X R42, R42, 0x1, R2, P1 ;  /* 0x000000012a2a7824 */ /* 0x000fc600008e0602 */
[----:B-1----:R-:W2:Y:S04]  /*bc620*/  LDL.LU R59, [R1+0x1fa0] ;  /* 0x001fa000013b7983 */ /* 0x002ea80000300800 */
[----:B------:R1:W-:Y:S04]  /*bc630*/  STL [R1+0x2000], R42 ;  /* 0x0020002a01007387 */ /* 0x0003e80000100800 */
[----:B-1----:R-:W2:Y:S01]  /*bc640*/  LDL.LU R42, [R1+0x1f6c] ;  /* 0x001f6c00012a7983 */ /* 0x002ea20000300800 */
[----:B---3--:R-:W-:Y:S01]  /*bc650*/  IADD3 R43, P1, R43, R60, RZ ;  /* 0x0000003c2b2b7210 */ /* 0x008fe20007f3e0ff */
[----:B----4-:R-:W-:-:S04]  /*bc660*/  IMAD.X R3, R3, 0x1, R2, P2 ;  /* 0x0000000103037824 */ /* 0x010fc800010e0602 */
[----:B------:R1:W-:Y:S01]  /*bc670*/  STL [R1+0x1fcc], R43 ;  /* 0x001fcc2b01007387 */ /* 0x0003e20000100800 */
[-C--:B------:R-:W-:Y:S01]  /*bc680*/  IADD3 R10, P2, R10, R60.reuse, RZ ;  /* 0x0000003c0a0a7210 */ /* 0x080fe20007f5e0ff */
[--C-:B------:R-:W-:Y:S02]  /*bc690*/  IMAD.X R11, R11, 0x1, R2.reuse, P3 ;  /* 0x000000010b0b7824 */ /* 0x100fe400018e0602 */
[----:B-1----:R-:W3:Y:S04]  /*bc6a0*/  LDL.LU R43, [R1+0x1f98] ;  /* 0x001f9800012b7983 */ /* 0x002ee80000300800 */
[----:B------:R-:W-:Y:S01]  /*bc6b0*/  STL [R1+0x1ff8], R3 ;  /* 0x001ff80301007387 */ /* 0x000fe20000100800 */
[----:B------:R-:W-:Y:S01]  /*bc6c0*/  IADD3 R12, P3, R12, R60, RZ ;  /* 0x0000003c0c0c7210 */ /* 0x000fe20007f7e0ff */
[----:B------:R-:W-:-:S02]  /*bc6d0*/  IMAD.X R37, R37, 0x1, R2, P4 ;  /* 0x0000000125257824 */ /* 0x000fc400020e0602 */
[----:B------:R-:W-:Y:S01]  /*bc6e0*/  STL [R1+0x1fc4], R10 ;  /* 0x001fc40a01007387 */ /* 0x000fe20000100800 */
[----:B------:R-:W-:-:S03]  /*bc6f0*/  IADD3 R13, P4, R13, R60, RZ ;  /* 0x0000003c0d0d7210 */ /* 0x000fc60007f9e0ff */
[----:B------:R1:W-:Y:S01]  /*bc700*/  STL [R1+0x1fe8], R37 ;  /* 0x001fe82501007387 */ /* 0x0003e20000100800 */
[----:B------:R-:W-:-:S03]  /*bc710*/  IMAD.X R14, R14, 0x1, R2, P5 ;  /* 0x000000010e0e7824 */ /* 0x000fc600028e0602 */
[----:B------:R-:W-:Y:S01]  /*bc720*/  STL [R1+0x1ff0], R11 ;  /* 0x001ff00b01007387 */ /* 0x000fe20000100800 */
[----:B------:R-:W-:-:S03]  /*bc730*/  IADD3 R0, P5, R0, R60, RZ ;  /* 0x0000003c00007210 */ /* 0x000fc60007fbe0ff */
[----:B-1----:R-:W4:Y:S04]  /*bc740*/  LDL.LU R37, [R1+0x1f64] ;  /* 0x001f640001257983 */ /* 0x002f280000300800 */
        /* <DEDUP_REMOVED lines=26> */
[----:B------:R-:W-:Y:S04]  /*bc8f0*/  STL [R1+0x1f84], R35 ;  /* 0x001f842301007387 */ /* 0x000fe80000100800 */
[----:B-1----:R-:W4:Y:S01]  /*bc900*/  LDL.LU R51, [R1+0x1f90] ;  /* 0x001f900001337983 */ /* 0x002f220000300800 */
[----:B--2---:R-:W-:-:S03]  /*bc910*/  IMAD.X R55, R55, 0x1, R2, P5 ;  /* 0x0000000137377824 */ /* 0x004fc600028e0602 */
[----:B------:R-:W-:Y:S04]  /*bc920*/  STL [R1+0x1fb0], R50 ;  /* 0x001fb03201007387 */ /* 0x000fe80000100800 */
[----:B------:R1:W-:Y:S01]  /*bc930*/  STL [R1+0x1fa8], R55 ;  /* 0x001fa83701007387 */ /* 0x0003e20000100800 */
[----:B------:R-:W-:-:S03]  /*bc940*/  IADD3 R58, P5, R58, R60, RZ ;  /* 0x0000003c3a3a7210 */ /* 0x000fc60007fbe0ff */
[----:B-1----:R-:W2:Y:S04]  /*bc950*/  LDL.LU R55, [R1+0x1f5c] ;  /* 0x001f5c0001377983 */ /* 0x002ea80000300800 */
[----:B------:R1:W-:Y:S01]  /*bc960*/  STL [R1+0x1f74], R58 ;  /* 0x001f743a01007387 */ /* 0x0003e20000100800 */
[----:B------:R-:W-:-:S03]  /*bc970*/  IMAD.X R59, R59, 0x1, R2, P6 ;  /* 0x000000013b3b7824 */ /* 0x000fc600030e0602 */
[----:B-1----:R-:W2:Y:S04]  /*bc980*/  LDL.LU R58, [R1+0x1f88] ;  /* 0x001f8800013a7983 */ /* 0x002ea80000300800 */
[----:B------:R1:W-:Y:S01]  /*bc990*/  STL [R1+0x1fa0], R59 ;  /* 0x001fa03b01007387 */ /* 0x0003e20000100800 */
[----:B------:R-:W-:-:S03]  /*bc9a0*/  IADD3 R42, P6, R42, R60, RZ ;  /* 0x0000003c2a2a7210 */ /* 0x000fc60007fde0ff */
[----:B-1----:R-:W2:Y:S04]  /*bc9b0*/  LDL.LU R59, [R1+0x1f54] ;  /* 0x001f5400013b7983 */ /* 0x002ea80000300800 */
[----:B------:R1:W-:Y:S04]  /*bc9c0*/  STL [R1+0x1f6c], R42 ;  /* 0x001f6c2a01007387 */ /* 0x0003e80000100800 */
[----:B-1----:R-:W2:Y:S04]  /*bc9d0*/  LDL.LU R42, [R1+0x1f80] ;  /* 0x001f8000012a7983 */ /* 0x002ea80000300800 */
[----:B------:R-:W2:Y:S04]  /*bc9e0*/  LDL.LU R3, [R1+0x1f4c] ;  /* 0x001f4c0001037983 */ /* 0x000ea80000300800 */
[----:B------:R-:W2:Y:S04]  /*bc9f0*/  LDL.LU R10, [R1+0x1f78] ;  /* 0x001f7800010a7983 */ /* 0x000ea80000300800 */
[----:B------:R-:W2:Y:S01]  /*bca00*/  LDL.LU R11, [R1+0x1f44] ;  /* 0x001f4400010b7983 */ /* 0x000ea20000300800 */
[----:B---3--:R-:W-:-:S05]  /*bca10*/  IMAD.X R43, R43, 0x1, R2, P0 ;  /* 0x000000012b2b7824 */ /* 0x008fca00000e0602 */
[----:B------:R1:W-:Y:S04]  /*bca20*/  STL [R1+0x1f98], R43 ;  /* 0x001f982b01007387 */ /* 0x0003e80000100800 */
[----:B------:R-:W3:Y:S04]  /*bca30*/  LDL.LU R12, [R1+0x1f70] ;  /* 0x001f7000010c7983 */ /* 0x000ee80000300800 */
[----:B-1----:R-:W3:Y:S04]  /*bca40*/  LDL.LU R43, [R1+0x1f3c] ;  /* 0x001f3c00012b7983 */ /* 0x002ee80000300800 */
[----:B------:R-:W3:Y:S04]  /*bca50*/  LDL.LU R13, [R1+0x1f68] ;  /* 0x001f6800010d7983 */ /* 0x000ee80000300800 */
[----:B------:R-:W3:Y:S01]  /*bca60*/  LDL.LU R14, [R1+0x1f34] ;  /* 0x001f3400010e7983 */ /* 0x000ee20000300800 */
[----:B----4-:R-:W-:-:S03]  /*bca70*/  IADD3 R37, P0, R37, R60, RZ ;  /* 0x0000003c25257210 */ /* 0x010fc60007f1e0ff */
        /* <DEDUP_REMOVED lines=19> */
[----:B------:R-:W-:-:S03]  /*bcbb0*/  IMAD.X R58, R58, 0x1, R2, P2 ;  /* 0x000000013a3a7824 */ /* 0x000fc600010e0602 */
[----:B-1----:R-:W2:Y:S04]  /*bcbc0*/  LDL.LU R55, [R1+0x1f28] ;  /* 0x001f280001377983 */ /* 0x002ea80000300800 */
[----:B------:R1:W-:Y:S01]  /*bcbd0*/  STL [R1+0x1f88], R58 ;  /* 0x001f883a01007387 */ /* 0x0003e20000100800 */
[----:B------:R-:W-:-:S03]  /*bcbe0*/  IADD3 R59, P2, R59, R60, RZ ;  /* 0x0000003c3b3b7210 */ /* 0x000fc60007f5e0ff */
[----:B-1----:R-:W2:Y:S04]  /*bcbf0*/  LDL.LU R58, [R1+0x1ef4] ;  /* 0x001ef400013a7983 */ /* 0x002ea80000300800 */
[----:B------:R1:W-:Y:S01]  /*bcc00*/  STL [R1+0x1f54], R59 ;  /* 0x001f543b01007387 */ /* 0x0003e20000100800 */
[----:B------:R-:W-:-:S03]  /*bcc10*/  IMAD.X R42, R42, 0x1, R2, P3 ;  /* 0x000000012a2a7824 */ /* 0x000fc600018e0602 */
[----:B-1----:R-:W2:Y:S01]  /*bcc20*/  LDL.LU R59, [R1+0x1f20] ;  /* 0x001f2000013b7983 */ /* 0x002ea20000300800 */
[----:B------:R-:W-:-:S03]  /*bcc30*/  IADD3 R3, P3, R3, R60, RZ ;  /* 0x0000003c03037210 */ /* 0x000fc60007f7e0ff */
[----:B------:R1:W-:Y:S01]  /*bcc40*/  STL [R1+0x1f80], R42 ;  /* 0x001f802a01007387 */ /* 0x0003e20000100800 */
[--C-:B------:R-:W-:Y:S01]  /*bcc50*/  IMAD.X R10, R10, 0x1, R2.reuse, P4 ;  /* 0x000000010a0a7824 */ /* 0x100fe200020e0602 */
[-C--:B------:R-:W-:Y:S02]  /*bcc60*/  IADD3 R11, P4, R11, R60.reuse, RZ ;  /* 0x0000003c0b0b7210 */ /* 0x080fe40007f9e0ff */
[----:B-1----:R-:W2:Y:S04]  /*bcc70*/  LDL.LU R42, [R1+0x1eec] ;  /* 0x001eec00012a7983 */ /* 0x002ea80000300800 */
[----:B------:R-:W-:Y:S04]  /*bcc80*/  STL [R1+0x1f4c], R3 ;  /* 0x001f4c0301007387 */ /* 0x000fe80000100800 */
[----:B------:R-:W-:Y:S01]  /*bcc90*/  STL [R1+0x1f78], R10 ;  /* 0x001f780a01007387 */ /* 0x000fe20000100800 */
[--C-:B---3--:R-:W-:Y:S01]  /*bcca0*/  IMAD.X R12, R12, 0x1, R2.reuse, P5 ;  /* 0x000000010c0c7824 */ /* 0x108fe200028e0602 */
[----:B------:R-:W-:Y:S01]  /*bccb0*/  IADD3 R43, P5, R43, R60, RZ ;  /* 0x0000003c2b2b7210 */ /* 0x000fe20007fbe0ff */
[----:B------:R-:W-:-:S04]  /*bccc0*/  IMAD.X R13, R13, 0x1, R2, P6 ;  /* 0x000000010d0d7824 */ /* 0x000fc800030e0602 */
[----:B------:R1:W-:Y:S01]  /*bccd0*/  STL [R1+0x1f3c], R43 ;  /* 0x001f3c2b01007387 */ /* 0x0003e20000100800 */
[----:B------:R-:W-:-:S03]  /*bcce0*/  IADD3 R14, P6, R14, R60, RZ ;  /* 0x0000003c0e0e7210 */ /* 0x000fc60007fde0ff */
[----:B------:R-:W-:Y:S01]  /*bccf0*/  STL [R1+0x1f44], R11 ;  /* 0x001f440b01007387 */ /* 0x000fe20000100800 */
[----:B----4-:R-:W-:-:S03]  /*bcd00*/  IMAD.X R0, R0, 0x1, R2, P0 ;  /* 0x0000000100007824 */ /* 0x010fc600000e0602 */
[----:B-1----:R-:W3:Y:S04]  /*bcd10*/  LDL.LU R43, [R1+0x1f18] ;  /* 0x001f1800012b7983 */ /* 0x002ee80000300800 */
        /* <DEDUP_REMOVED lines=25> */
[----:B------:R1:W-:Y:S04]  /*bceb0*/  STL [R1+0x1f30], R37 ;  /* 0x001f302501007387 */ /* 0x0003e80000100800 */
[----:B------:R-:W-:Y:S04]  /*bcec0*/  STL [R1+0x1f38], R35 ;  /* 0x001f382301007387 */ /* 0x000fe80000100800 */
[----:B-1----:R-:W4:Y:S04]  /*bced0*/  LDL.LU R37, [R1+0x1ee4] ;  /* 0x001ee40001257983 */ /* 0x002f280000300800 */
[----:B------:R-:W-:Y:S01]  /*bcee0*/  STL [R1+0x1f04], R50 ;  /* 0x001f043201007387 */ /* 0x000fe20000100800 */
[----:B------:R-:W-:-:S05]  /*bcef0*/  IADD3 R51, P6, R51, R60, RZ ;  /* 0x0000003c33337210 */ /* 0x000fca0007fde0ff */
[----:B------:R1:W-:Y:S04]  /*bcf00*/  STL [R1+0x1efc], R51 ;  /* 0x001efc3301007387 */ /* 0x0003e80000100800 */
[----:B-1----:R-:W4:Y:S01]  /*bcf10*/  LDL.LU R51, [R1+0x1f10] ;  /* 0x001f100001337983 */ /* 0x002f220000300800 */
[----:B--2---:R-:W-:-:S05]  /*bcf20*/  IMAD.X R55, R55, 0x1, R2, P0 ;  /* 0x0000000137377824 */ /* 0x004fca00000e0602 */
        /* <DEDUP_REMOVED lines=9> */
[----:B------:R-:W2:Y:S04]  /*bcfc0*/  LDL.LU R3, [R1+0x1f00] ;  /* 0x001f000001037983 */ /* 0x000ea80000300800 */
[----:B------:R-:W2:Y:S04]  /*bcfd0*/  LDL.LU R10, [R1+0x1ecc] ;  /* 0x001ecc00010a7983 */ /* 0x000ea80000300800 */
[----:B------:R-:W2:Y:S04]  /*bcfe0*/  LDL.LU R11, [R1+0x1ef8] ;  /* 0x001ef800010b7983 */ /* 0x000ea80000300800 */
[----:B------:R1:W-:Y:S04]  /*bcff0*/  STL [R1+0x1eec], R42 ;  /* 0x001eec2a01007387 */ /* 0x0003e80000100800 */
[----:B------:R-:W2:Y:S04]  /*bd000*/  LDL.LU R12, [R1+0x1ec4] ;  /* 0x001ec400010c7983 */ /* 0x000ea80000300800 */
[----:B-1----:R-:W2:Y:S04]  /*bd010*/  LDL.LU R42, [R1+0x1ef0] ;  /* 0x001ef000012a7983 */ /* 0x002ea80000300800 */
[----:B------:R-:W2:Y:S04]  /*bd020*/  LDL.LU R13, [R1+0x1ebc] ;  /* 0x001ebc00010d7983 */ /* 0x000ea80000300800 */
[----:B------:R-:W2:Y:S04]  /*bd030*/  LDL.LU R14, [R1+0x1ee8] ;  /* 0x001ee800010e7983 */ /* 0x000ea80000300800 */
        /* <DEDUP_REMOVED lines=27> */
[----:B-1----:R-:W2:Y:S01]  /*bd1f0*/  LDL.LU R58, [R1+0x1e74] ;  /* 0x001e7400013a7983 */ /* 0x002ea20000300800 */
[----:B------:R-:W-:-:S03]  /*bd200*/  IMAD.X R3, R3, 0x1, R2, P5 ;  /* 0x0000000103037824 */ /* 0x000fc600028e0602 */
[----:B------:R1:W-:Y:S01]  /*bd210*/  STL [R1+0x1ed4], R59 ;  /* 0x001ed43b01007387 */ /* 0x0003e20000100800 */
[-C--:B------:R-:W-:Y:S01]  /*bd220*/  IADD3 R10, P5, R10, R60.reuse, RZ ;  /* 0x0000003c0a0a7210 */ /* 0x080fe20007fbe0ff */
[--C-:B------:R-:W-:Y:S02]  /*bd230*/  IMAD.X R11, R11, 0x1, R2.reuse, P6 ;  /* 0x000000010b0b7824 */ /* 0x100fe400030e0602 */
[----:B-1----:R-:W2:Y:S04]  /*bd240*/  LDL.LU R59, [R1+0x1ea0] ;  /* 0x001ea000013b7983 */ /* 0x002ea80000300800 */
        /* <DEDUP_REMOVED lines=9> */
[----:B-1----:R-:W2:Y:S04]  /*bd2e0*/  LDL.LU R42, [R1+0x1e6c] ;  /* 0x001e6c00012a7983 */ /* 0x002ea80000300800 */
[----:B------:R-:W-:Y:S04]  /*bd2f0*/  STL [R1+0x1ec4], R12 ;  /* 0x001ec40c01007387 */ /* 0x000fe80000100800 */
[----:B------:R-:W-:Y:S04]  /*bd300*/  STL [R1+0x1ebc], R13 ;  /* 0x001ebc0d01007387 */ /* 0x000fe80000100800 */
[----:B------:R-:W-:Y:S04]  /*bd310*/  STL [R1+0x1ee8], R14 ;  /* 0x001ee80e01007387 */ /* 0x000fe80000100800 */
[----:B------:R-:W-:Y:S01]  /*bd320*/  STL [R1+0x1eb4], R0 ;  /* 0x001eb40001007387 */ /* 0x000fe20000100800 */
[----:B---3--:R-:W-:Y:S01]  /*bd330*/  IMAD.X R46, R46, 0x1, R2, P2 ;  /* 0x000000012e2e7824 */ /* 0x008fe200010e0602 */
[----:B------:R-:W-:-:S04]  /*bd340*/  IADD3 R47, P2, R47, R60, RZ ;  /* 0x0000003c2f2f7210 */ /* 0x000fc80007f5e0ff */
        /* <DEDUP_REMOVED lines=16> */
[----:B------:R-:W-:Y:S01]  /*bd450*/  IMAD.X R50, R50, 0x1, R2, P0 ;  /* 0x0000000132327824 */ /* 0x000fe200000e0602 */
[----:B------:R-:W-:Y:S01]  /*bd460*/  IADD3 R43, P0, R43, R60, RZ ;  /* 0x0000003c2b2b7210 */ /* 0x000fe20007f1e0ff */
[----:B------:R-:W-:Y:S04]  /*bd470*/  STL [R1+0x1ec0], R34 ;  /* 0x001ec02201007387 */ /* 0x000fe80000100800 */
[----:B------:R1:W-:Y:S04]  /*bd480*/  STL [R1+0x1e84], R43 ;  /* 0x001e842b01007387 */ /* 0x0003e80000100800 */
[----:B------:R-:W-:Y:S04]  /*bd490*/  STL [R1+0x1e8c], R35 ;  /* 0x001e8c2301007387 */ /* 0x000fe80000100800 */
[----:B-1----:R-:W3:Y:S04]  /*bd4a0*/  LDL.LU R43, [R1+0x1e98] ;  /* 0x001e9800012b7983 */ /* 0x002ee80000300800 */
[----:B------:R-:W-:Y:S01]  /*bd4b0*/  STL [R1+0x1eb8], R50 ;  /* 0x001eb83201007387 */ /* 0x000fe20000100800 */
[----:B----4-:R-:W-:-:S05]  /*bd4c0*/  IADD3.X R37, R37, R2, RZ, P1, !PT ;  /* 0x0000000225257210 */ /* 0x010fca0000ffe4ff */
[----:B------:R1:W-:Y:S04]  /*bd4d0*/  STL [R1+0x1eb0], R37 ;  /* 0x001eb02501007387 */ /* 0x0003e80000100800 */
[----:B-1----:R-:W4:Y:S01]  /*bd4e0*/  LDL.LU R37, [R1+0x1e64] ;  /* 0x001e640001257983 */ /* 0x002f220000300800 */
        /* <DEDUP_REMOVED lines=10> */
[----:B------:R-:W2:Y:S04]  /*bd590*/  LDL.LU R3, [R1+0x1e54] ;  /* 0x001e540001037983 */ /* 0x000ea80000300800 */
[----:B------:R-:W2:Y:S04]  /*bd5a0*/  LDL.LU R10, [R1+0x1e80] ;  /* 0x001e8000010a7983 */ /* 0x000ea80000300800 */
[----:B------:R-:W2:Y:S04]  /*bd5b0*/  LDL.LU R11, [R1+0x1e4c] ;  /* 0x001e4c00010b7983 */ /* 0x000ea80000300800 */
[----:B------:R1:W-:Y:S04]  /*bd5c0*/  STL [R1+0x1ea0], R59 ;  /* 0x001ea03b01007387 */ /* 0x0003e80000100800 */
[----:B------:R-:W2:Y:S01]  /*bd5d0*/  LDL.LU R12, [R1+0x1e78] ;  /* 0x001e7800010c7983 */ /* 0x000ea20000300800 */
[----:B------:R-:W-:-:S03]  /*bd5e0*/  IADD3 R42, P3, R42, R60, RZ ;  /* 0x0000003c2a2a7210 */ /* 0x000fc60007f7e0ff */
        /* <DEDUP_REMOVED lines=29> */
[----:B-1----:R-:W2:Y:S01]  /*bd7c0*/  LDL.LU R55, [R1+0x1e28] ;  /* 0x001e280001377983 */ /* 0x002ea20000300800 */
[----:B------:R-:W-:-:S03]  /*bd7d0*/  IADD3 R3, P6, R3, R60, RZ ;  /* 0x0000003c03037210 */ /* 0x000fc60007fde0ff */
[----:B------:R1:W-:Y:S01]  /*bd7e0*/  STL [R1+0x1e88], R58 ;  /* 0x001e883a01007387 */ /* 0x0003e20000100800 */
[--C-:B------:R-:W-:Y:S01]  /*bd7f0*/  IMAD.X R10, R10, 0x1, R2.reuse, P0 ;  /* 0x000000010a0a7824 */ /* 0x100fe200000e0602 */
[----:B------:R-:W-:Y:S02]  /*bd800*/  IADD3 R11, P0, R11, R60, RZ ;  /* 0x0000003c0b0b7210 */ /* 0x000fe40007f1e0ff */
[----:B-1----:R-:W2:Y:S01]  /*bd810*/  LDL.LU R58, [R1+0x1df4] ;  /* 0x001df400013a7983 */ /* 0x002ea20000300800 */
[----:B------:R-:W-:-:S03]  /*bd820*/  IMAD.X R12, R12, 0x1, R2, P1 ;  /* 0x000000010c0c7824 */ /* 0x000fc600008e0602 */
[----:B------:R-:W-:Y:S01]  /*bd830*/  STL [R1+0x1e54], R3 ;  /* 0x001e540301007387 */ /* 0x000fe20000100800 */
[----:B------:R-:W-:-:S03]  /*bd840*/  IADD3 R59, P1, R59, R60, RZ ;  /* 0x0000003c3b3b7210 */ /* 0x000fc60007f3e0ff */
[----:B------:R-:W-:Y:S01]  /*bd850*/  STL [R1+0x1e80], R10 ;  /* 0x001e800a01007387 */ /* 0x000fe20000100800 */
[----:B------:R-:W-:-:S03]  /*bd860*/  IMAD.X R13, R13, 0x1, R2, P2 ;  /* 0x000000010d0d7824 */ /* 0x000fc600010e0602 */
[----:B------:R1:W-:Y:S01]  /*bd870*/  STL [R1+0x1e44], R59 ;  /* 0x001e443b01007387 */ /* 0x0003e20000100800 */
[----:B------:R-:W-:-:S03]  /*bd880*/  IADD3 R14, P2, R14, R60, RZ ;  /* 0x0000003c0e0e7210 */ /* 0x000fc60007f5e0ff */
[----:B------:R-:W-:Y:S01]  /*bd890*/  STL [R1+0x1e4c], R11 ;  /* 0x001e4c0b01007387 */ /* 0x000fe20000100800 */
[----:B------:R-:W-:-:S03]  /*bd8a0*/  IMAD.X R0, R0, 0x1, R2, P3 ;  /* 0x0000000100007824 */ /* 0x000fc600018e0602 */
[----:B-1----:R-:W2:Y:S04]  /*bd8b0*/  LDL.LU R59, [R1+0x1e20] ;  /* 0x001e2000013b7983 */ /* 0x002ea80000300800 */
        /* <DEDUP_REMOVED lines=42> */
[----:B------:R-:W2:Y:S04]  /*bdb60*/  LDL.LU R3, [R1+0x1e08] ;  /* 0x001e080001037983 */ /* 0x000ea80000300800 */
[----:B------:R-:W2:Y:S04]  /*bdb70*/  LDL.LU R10, [R1+0x1dd4] ;  /* 0x001dd400010a7983 */ /* 0x000ea80000300800 */
[----:B------:R-:W2:Y:S04]  /*bdb80*/  LDL.LU R11, [R1+0x1e00] ;  /* 0x001e0000010b7983 */ /* 0x000ea80000300800 */
[----:B------:R1:W-:Y:S04]  /*bdb90*/  STL [R1+0x1df4], R58 ;  /* 0x001df43a01007387 */ /* 0x0003e80000100800 */
[----:B------:R-:W2:Y:S01]  /*bdba0*/  LDL.LU R12, [R1+0x1dcc] ;  /* 0x001dcc00010c7983 */ /* 0x000ea20000300800 */
[----:B------:R-:W-:-:S03]  /*bdbb0*/  IADD3.X R59, R59, R2, RZ, P5, !PT ;  /* 0x000000023b3b7210 */ /* 0x000fc60002ffe4ff */
        /* <DEDUP_REMOVED lines=29> */
[----:B--2---:R-:W-:Y:S01]  /*bdd90*/  IADD3 R55, P0, R55, R60, RZ ;  /* 0x0000003c37377210 */ /* 0x004fe20007f1e0ff */
[----:B------:R-:W-:-:S04]  /*bdda0*/  IMAD.X R3, R3, 0x1, R2, P1 ;  /* 0x0000000103037824 */ /* 0x000fc800008e0602 */
        /* <DEDUP_REMOVED lines=55> */
[----:B--2---:R-:W-:-:S03]  /*be120*/  IMAD.X R55, R55, 0x1, R2, P6 ;  /* 0x0000000137377824 */ /* 0x004fc600030e0602 */
[----:B------:R-:W2:Y:S04]  /*be130*/  LDL.LU R3, [R1+0x1d5c] ;  /* 0x001d5c0001037983 */ /* 0x000ea80000300800 */
[----:B------:R-:W2:Y:S04]  /*be140*/  LDL.LU R10, [R1+0x1d88] ;  /* 0x001d8800010a7983 */ /* 0x000ea80000300800 */
[----:B------:R-:W2:Y:S04]  /*be150*/  LDL.LU R11, [R1+0x1d54] ;  /* 0x001d5400010b7983 */ /* 0x000ea80000300800 */
[----:B------:R1:W-:Y:S04]  /*be160*/  STL [R1+0x1da8], R55 ;  /* 0x001da83701007387 */ /* 0x0003e80000100800 */
[----:B------:R-:W2:Y:S04]  /*be170*/  LDL.LU R12, [R1+0x1d80] ;  /* 0x001d8000010c7983 */ /* 0x000ea80000300800 */
[----:B-1----:R-:W2:Y:S01]  /*be180*/  LDL.LU R55, [R1+0x1d4c] ;  /* 0x001d4c0001377983 */ /* 0x002ea20000300800 */
[----:B------:R-:W-:-:S03]  /*be190*/  IADD3 R58, P6, R58, R60, RZ ;  /* 0x0000003c3a3a7210 */ /* 0x000fc60007fde0ff */
        /* <DEDUP_REMOVED lines=28> */
[----:B------:R-:W-:-:S05]  /*be360*/  IADD3.X R51, R51, R2, RZ, P2, !PT ;  /* 0x0000000233337210 */ /* 0x000fca00017fe4ff */
[----:B------:R1:W-:Y:S04]  /*be370*/  STL [R1+0x1d90], R51 ;  /* 0x001d903301007387 */ /* 0x0003e80000100800 */
[----:B-1----:R-:W4:Y:S01]  /*be380*/  LDL.LU R51, [R1+0x1cfc] ;  /* 0x001cfc0001337983 */ /* 0x002f220000300800 */
[-C--:B--2---:R-:W-:Y:S01]  /*be390*/  IADD3 R3, P2, R3, R60.reuse, RZ ;  /* 0x0000003c03037210 */ /* 0x084fe20007f5e0ff */
[--C-:B------:R-:W-:Y:S01]  /*be3a0*/  IMAD.X R10, R10, 0x1, R2.reuse, P3 ;  /* 0x000000010a0a7824 */ /* 0x100fe200018e0602 */
[-C--:B------:R-:W-:Y:S01]  /*be3b0*/  IADD3 R11, P3, R11, R60.reuse, RZ ;  /* 0x0000003c0b0b7210 */ /* 0x080fe20007f7e0ff */
[----:B------:R-:W-:Y:S02]  /*be3c0*/  IMAD.X R12, R12, 0x1, R2, P4 ;  /* 0x000000010c0c7824 */ /* 0x000fe400020e0602 */
        /* <DEDUP_REMOVED lines=35> */
[----:B------:R-:W-:Y:S04]  /*be600*/  STL [R1+0x1d48], R35 ;  /* 0x001d482301007387 */ /* 0x000fe80000100800 */
[----:B-1----:R-:W2:Y:S01]  /*be610*/  LDL.LU R58, [R1+0x1cf4] ;  /* 0x001cf400013a7983 */ /* 0x002ea20000300800 */
[----:B------:R-:W-:-:S03]  /*be620*/  IADD3 R59, P5, R59, R60, RZ ;  /* 0x0000003c3b3b7210 */ /* 0x000fc60007fbe0ff */
[----:B------:R-:W-:Y:S04]  /*be630*/  STL [R1+0x1d14], R50 ;  /* 0x001d143201007387 */ /* 0x000fe80000100800 */
[----:B------:R1:W-:Y:S04]  /*be640*/  STL [R1+0x1d0c], R59 ;  /* 0x001d0c3b01007387 */ /* 0x0003e80000100800 */
[----:B-1----:R-:W2:Y:S01]  /*be650*/  LDL.LU R59, [R1+0x1d20] ;  /* 0x001d2000013b7983 */ /* 0x002ea20000300800 */
[----:B------:R-:W-:-:S05]  /*be660*/  IMAD.X R42, R42, 0x1, R2, P6 ;  /* 0x000000012a2a7824 */ /* 0x000fca00030e0602 */
[----:B------:R1:W-:Y:S04]  /*be670*/  STL [R1+0x1d38], R42 ;  /* 0x001d382a01007387 */ /* 0x0003e80000100800 */
[----:B-1----:R-:W2:Y:S01]  /*be680*/  LDL.LU R42, [R1+0x1cec] ;  /* 0x001cec00012a7983 */ /* 0x002ea20000300800 */
[----:B---3--:R-:W-:-:S05]  /*be690*/  IADD3 R43, P6, R43, R60, RZ ;  /* 0x0000003c2b2b7210 */ /* 0x008fca0007fde0ff */
[----:B------:R1:W-:Y:S04]  /*be6a0*/  STL [R1+0x1d04], R43 ;  /* 0x001d042b01007387 */ /* 0x0003e80000100800 */
[----:B-1----:R-:W3:Y:S01]  /*be6b0*/  LDL.LU R43, [R1+0x1d18] ;  /* 0x001d1800012b7983 */ /* 0x002ee20000300800 */
[----:B----4-:R-:W-:-:S05]  /*be6c0*/  IMAD.X R37, R37, 0x1, R2, P0 ;  /* 0x0000000125257824 */ /* 0x010fca00000e0602 */
[----:B------:R1:W-:Y:S04]  /*be6d0*/  STL [R1+0x1d30], R37 ;  /* 0x001d302501007387 */ /* 0x0003e80000100800 */
[----:B-1----:R-:W4:Y:S04]  /*be6e0*/  LDL.LU R37, [R1+0x1ce4] ;  /* 0x001ce40001257983 */ /* 0x002f280000300800 */
[----:B------:R-:W4:Y:S04]  /*be6f0*/  LDL.LU R3, [R1+0x1d10] ;  /* 0x001d100001037983 */ /* 0x000f280000300800 */
[----:B------:R-:W4:Y:S01]  /*be700*/  LDL.LU R10, [R1+0x1cdc] ;  /* 0x001cdc00010a7983 */ /* 0x000f220000300800 */
[----:B------:R-:W-:-:S03]  /*be710*/  IADD3 R51, P0, R51, R60, RZ ;  /* 0x0000003c33337210 */ /* 0x000fc60007f1e0ff */
[----:B------:R-:W4:Y:S04]  /*be720*/  LDL.LU R11, [R1+0x1d08] ;  /* 0x001d0800010b7983 */ /* 0x000f280000300800 */
[----:B------:R1:W-:Y:S04]  /*be730*/  STL [R1+0x1cfc], R51 ;  /* 0x001cfc3301007387 */ /* 0x0003e80000100800 */
[----:B------:R-:W4:Y:S04]  /*be740*/  LDL.LU R12, [R1+0x1cd4] ;  /* 0x001cd400010c7983 */ /* 0x000f280000300800 */
[----:B-1----:R-:W4:Y:S04]  /*be750*/  LDL.LU R51, [R1+0x1d00] ;  /* 0x001d000001337983 */ /* 0x002f280000300800 */
[----:B------:R-:W4:Y:S04]  /*be760*/  LDL.LU R13, [R1+0x1ccc] ;  /* 0x001ccc00010d7983 */ /* 0x000f280000300800 */
[----:B------:R-:W4:Y:S01]  /*be770*/  LDL.LU R14, [R1+0x1cf8] ;  /* 0x001cf800010e7983 */ /* 0x000f220000300800 */
[----:B--2---:R-:W-:-:S03]  /*be780*/  IMAD.X R55, R55, 0x1, R2, P1 ;  /* 0x0000000137377824 */ /* 0x004fc600008e0602 */
        /* <DEDUP_REMOVED lines=26> */
[----:B----4-:R-:W-:Y:S01]  /*be930*/  IADD3 R37, P3, R37, R60, RZ ;  /* 0x0000003c25257210 */ /* 0x010fe20007f7e0ff */
[----:B------:R-:W-:-:S04]  /*be940*/  IMAD.X R3, R3, 0x1, R2, P4 ;  /* 0x0000000103037824 */ /* 0x000fc800020e0602 */
[----:B------:R1:W-:Y:S01]  /*be950*/  STL [R1+0x1ce4], R37 ;  /* 0x001ce42501007387 */ /* 0x0003e20000100800 */
[----:B------:R-:W-:Y:S01]  /*be960*/  IADD3 R10, P4, R10, R60, RZ ;  /* 0x0000003c0a0a7210 */ /* 0x000fe20007f9e0ff */
[----:B------:R-:W-:Y:S02]  /*be970*/  IMAD.X R11, R11, 0x1, R2, P5 ;  /* 0x000000010b0b7824 */ /* 0x000fe400028e0602 */
[----:B-1----:R-:W4:Y:S04]  /*be980*/  LDL.LU R37, [R1+0x1cb0] ;  /* 0x001cb00001257983 */ /* 0x002f280000300800 */
[----:B------:R-:W-:Y:S01]  /*be990*/  STL [R1+0x1d10], R3 ;  /* 0x001d100301007387 */ /* 0x000fe20000100800 */
[----:B------:R-:W-:-:S03]  /*be9a0*/  IADD3.X R51, R51, R2, RZ, P6, !PT ;  /* 0x0000000233337210 */ /* 0x000fc600037fe4ff */
[----:B------:R-:W-:Y:S04]  /*be9b0*/  STL [R1+0x1cdc], R10 ;  /* 0x001cdc0a01007387 */ /* 0x000fe80000100800 */
[----:B------:R1:W-:Y:S04]  /*be9c0*/  STL [R1+0x1d00], R51 ;  /* 0x001d003301007387 */ /* 0x0003e80000100800 */
[----:B------:R-:W-:Y:S04]  /*be9d0*/  STL [R1+0x1d08], R11 ;  /* 0x001d080b01007387 */ /* 0x000fe80000100800 */
[----:B-1----:R-:W4:Y:S01]  /*be9e0*/  LDL.LU R51, [R1+0x1c7c] ;  /* 0x001c7c0001337983 */ /* 0x002f220000300800 */
[-C--:B------:R-:W-:Y:S01]  /*be9f0*/  IADD3 R12, P5, R12, R60.reuse, RZ ;  /* 0x0000003c0c0c7210 */ /* 0x080fe20007fbe0ff */
[----:B------:R-:W-:Y:S01]  /*bea00*/  IMAD.X R14, R14, 0x1, R2, P0 ;  /* 0x000000010e0e7824 */ /* 0x000fe200000e0602 */
[----:B------:R-:W-:-:S02]  /*bea10*/  IADD3 R13, P6, R13, R60, RZ ;  /* 0x0000003c0d0d7210 */ /* 0x000fc40007fde0ff */
[-C--:B--2---:R-:W-:Y:S01]  /*bea20*/  IADD3 R0, P0, R0, R60.reuse, RZ ;  /* 0x0000003c00007210 */ /* 0x084fe20007f1e0ff */
        /* <DEDUP_REMOVED lines=29> */
[----:B------:R-:W-:-:S05]  /*bec00*/  IMAD.X R58, R58, 0x1, R2, P0 ;  /* 0x000000013a3a7824 */ /* 0x000fca00000e0602 */
[----:B------:R1:W-:Y:S04]  /*bec10*/  STL [R1+0x1cc0], R58 ;  /* 0x001cc03a01007387 */ /* 0x0003e80000100800 */
        /* <DEDUP_REMOVED lines=8> */
[----:B------:R1:W-:Y:S04]  /*beca0*/  STL [R1+0x1c84], R43 ;  /* 0x001c842b01007387 */ /* 0x0003e80000100800 */
[----:B-1----:R-:W3:Y:S04]  /*becb0*/  LDL.LU R43, [R1+0x1c98] ;  /* 0x001c9800012b7983 */ /* 0x002ee80000300800 */
[----:B------:R-:W3:Y:S04]  /*becc0*/  LDL.LU R3, [R1+0x1c64] ;  /* 0x001c640001037983 */ /* 0x000ee80000300800 */
[----:B------:R-:W3:Y:S04]  /*becd0*/  LDL.LU R10, [R1+0x1c90] ;  /* 0x001c9000010a7983 */ /* 0x000ee80000300800 */
[----:B------:R-:W3:Y:S01]  /*bece0*/  LDL.LU R11, [R1+0x1c5c] ;  /* 0x001c5c00010b7983 */ /* 0x000ee20000300800 */
[----:B----4-:R-:W-:-:S05]  /*becf0*/  IMAD.X R37, R37, 0x1, R2, P2 ;  /* 0x0000000125257824 */ /* 0x010fca00010e0602 */
[----:B------:R1:W-:Y:S04]  /*bed00*/  STL [R1+0x1cb0], R37 ;  /* 0x001cb02501007387 */ /* 0x0003e80000100800 */
[----:B------:R-:W4:Y:S04]  /*bed10*/  LDL.LU R12, [R1+0x1c88] ;  /* 0x001c8800010c7983 */ /* 0x000f280000300800 */
[----:B-1----:R-:W4:Y:S04]  /*bed20*/  LDL.LU R37, [R1+0x1c54] ;  /* 0x001c540001257983 */ /* 0x002f280000300800 */
[----:B------:R-:W4:Y:S04]  /*bed30*/  LDL.LU R13, [R1+0x1c80] ;  /* 0x001c8000010d7983 */ /* 0x000f280000300800 */
[----:B------:R-:W4:Y:S01]  /*bed40*/  LDL.LU R14, [R1+0x1c4c] ;  /* 0x001c4c00010e7983 */ /* 0x000f220000300800 */
[----:B------:R-:W-:-:S03]  /*bed50*/  IADD3 R51, P2, R51, R60, RZ ;  /* 0x0000003c33337210 */ /* 0x000fc60007f5e0ff */
        /* <DEDUP_REMOVED lines=14> */
[----:B--2---:R-:W-:-:S05]  /*bee40*/  IMAD.X R55, R55, 0x1, R2, P3 ;  /* 0x0000000137377824 */ /* 0x004fca00018e0602 */
        /* <DEDUP_REMOVED lines=11> */
[----:B---3--:R-:W-:Y:S01]  /*bef00*/  IMAD.X R43, R43, 0x1, R2, P5 ;  /* 0x000000012b2b7824 */ /* 0x008fe200028e0602 */
[----:B------:R-:W-:-:S04]  /*bef10*/  IADD3 R3, P5, R3, R60, RZ ;  /* 0x0000003c03037210 */ /* 0x000fc80007fbe0ff */
[----:B------:R1:W-:Y:S01]  /*bef20*/  STL [R1+0x1c98], R43 ;  /* 0x001c982b01007387 */ /* 0x0003e20000100800 */
[--C-:B------:R-:W-:Y:S01]  /*bef30*/  IMAD.X R10, R10, 0x1, R2.reuse, P6 ;  /* 0x000000010a0a7824 */ /* 0x100fe200030e0602 */
[----:B------:R-:W-:Y:S02]  /*bef40*/  IADD3 R11, P6, R11, R60, RZ ;  /* 0x0000003c0b0b7210 */ /* 0x000fe40007fde0ff */
[----:B-1----:R-:W3:Y:S04]  /*bef50*/  LDL.LU R43, [R1+0x1c04] ;  /* 0x001c0400012b7983 */ /* 0x002ee80000300800 */
[----:B------:R-:W-:Y:S01]  /*bef60*/  STL [R1+0x1c64], R3 ;  /* 0x001c640301007387 */ /* 0x000fe20000100800 */
[----:B----4-:R-:W-:-:S03]  /*bef70*/  IMAD.X R12, R12, 0x1, R2, P0 ;  /* 0x000000010c0c7824 */ /* 0x010fc600000e0602 */
[----:B------:R-:W-:Y:S01]  /*bef80*/  STL [R1+0x1c90], R10 ;  /* 0x001c900a01007387 */ /* 0x000fe20000100800 */
[----:B------:R-:W-:Y:S01]  /*bef90*/  IADD3 R37, P0, R37, R60, RZ ;  /* 0x0000003c25257210 */ /* 0x000fe20007f1e0ff */
[----:B------:R-:W-:-:S04]  /*befa0*/  IMAD.X R13, R13, 0x1, R2, P1 ;  /* 0x000000010d0d7824 */ /* 0x000fc800008e0602 */
[----:B------:R1:W-:Y:S01]  /*befb0*/  STL [R1+0x1c54], R37 ;  /* 0x001c542501007387 */ /* 0x0003e20000100800 */
[----:B------:R-:W-:-:S03]  /*befc0*/  IADD3 R14, P1, R14, R60, RZ ;  /* 0x0000003c0e0e7210 */ /* 0x000fc60007f3e0ff */
[----:B------:R-:W-:Y:S01]  /*befd0*/  STL [R1+0x1c5c], R11 ;  /* 0x001c5c0b01007387 */ /* 0x000fe20000100800 */
[----:B------:R-:W-:-:S03]  /*befe0*/  IMAD.X R0, R0, 0x1, R2, P2 ;  /* 0x0000000100007824 */ /* 0x000fc600010e0602 */
[----:B-1----:R-:W4:Y:S04]  /*beff0*/  LDL.LU R37, [R1+0x1c30] ;  /* 0x001c300001257983 */ /* 0x002f280000300800 */
        /* <DEDUP_REMOVED lines=24> */
[----:B------:R1:W-:Y:S04]  /*bf180*/  STL [R1+0x1c48], R51 ;  /* 0x001c483301007387 */ /* 0x0003e80000100800 */
[----:B------:R-:W-:Y:S04]  /*bf190*/  STL [R1+0x1c50], R35 ;  /* 0x001c502301007387 */ /* 0x000fe80000100800 */
[----:B-1----:R-:W4:Y:S01]  /*bf1a0*/  LDL.LU R51, [R1+0x1bfc] ;  /* 0x001bfc0001337983 */ /* 0x002f220000300800 */
[----:B------:R-:W-:-:S05]  /*bf1b0*/  IADD3 R50, P0, R50, R60, RZ ;  /* 0x0000003c32327210 */ /* 0x000fca0007f1e0ff */
[----:B------:R-:W-:Y:S01]  /*bf1c0*/  STL [R1+0x1c1c], R50 ;  /* 0x001c1c3201007387 */ /* 0x000fe20000100800 */
[----:B--2---:R-:W-:-:S05]  /*bf1d0*/  IADD3 R55, P1, R55, R60, RZ ;  /* 0x0000003c37377210 */ /* 0x004fca0007f3e0ff */
        /* <DEDUP_REMOVED lines=10> */
[----:B-1----:R-:W2:Y:S04]  /*bf280*/  LDL.LU R42, [R1+0x1bec] ;  /* 0x001bec00012a7983 */ /* 0x002ea80000300800 */
[----:B------:R-:W2:Y:S04]  /*bf290*/  LDL.LU R3, [R1+0x1c18] ;  /* 0x001c180001037983 */ /* 0x000ea80000300800 */
[----:B------:R-:W2:Y:S04]  /*bf2a0*/  LDL.LU R10, [R1+0x1be4] ;  /* 0x001be400010a7983 */ /* 0x000ea80000300800 */
[----:B------:R-:W2:Y:S01]  /*bf2b0*/  LDL.LU R11, [R1+0x1c10] ;  /* 0x001c1000010b7983 */ /* 0x000ea20000300800 */
[----:B---3--:R-:W-:-:S05]  /*bf2c0*/  IADD3 R43, P3, R43, R60, RZ ;  /* 0x0000003c2b2b7210 */ /* 0x008fca0007f7e0ff */
[----:B------:R1:W-:Y:S04]  /*bf2d0*/  STL [R1+0x1c04], R43 ;  /* 0x001c042b01007387 */ /* 0x0003e80000100800 */
[----:B------:R-:W3:Y:S04]  /*bf2e0*/  LDL.LU R12, [R1+0x1bdc] ;  /* 0x001bdc00010c7983 */ /* 0x000ee80000300800 */
[----:B-1----:R-:W3:Y:S04]  /*bf2f0*/  LDL.LU R43, [R1+0x1c08] ;  /* 0x001c0800012b7983 */ /* 0x002ee80000300800 */
[----:B------:R-:W3:Y:S04]  /*bf300*/  LDL.LU R13, [R1+0x1bd4] ;  /* 0x001bd400010d7983 */ /* 0x000ee80000300800 */
[----:B------:R-:W3:Y:S04]  /*bf310*/  LDL.LU R14, [R1+0x1c00] ;  /* 0x001c0000010e7983 */ /* 0x000ee80000300800 */
[----:B------:R-:W3:Y:S01]  /*bf320*/  LDL.LU R0, [R1+0x1bcc] ;  /* 0x001bcc0001007983 */ /* 0x000ee20000300800 */
[----:B----4-:R-:W-:-:S05]  /*bf330*/  IMAD.X R37, R37, 0x1, R2, P4 ;  /* 0x0000000125257824 */ /* 0x010fca00020e0602 */
        /* <DEDUP_REMOVED lines=25> */
[----:B------:R-:W-:Y:S01]  /*bf4d0*/  IADD3 R42, P6, R42, R60, RZ ;  /* 0x0000003c2a2a7210 */ /* 0x000fe20007fde0ff */
[----:B------:R-:W-:-:S04]  /*bf4e0*/  IMAD.X R3, R3, 0x1, R2, P0 ;  /* 0x0000000103037824 */ /* 0x000fc800000e0602 */
[----:B------:R1:W-:Y:S01]  /*bf4f0*/  STL [R1+0x1bec], R42 ;  /* 0x001bec2a01007387 */ /* 0x0003e20000100800 */
[-C--:B------:R-:W-:Y:S01]  /*bf500*/  IADD3 R10, P0, R10, R60.reuse, RZ ;  /* 0x0000003c0a0a7210 */ /* 0x080fe20007f1e0ff */
[--C-:B------:R-:W-:Y:S02]  /*bf510*/  IMAD.X R11, R11, 0x1, R2.reuse, P1 ;  /* 0x000000010b0b7824 */ /* 0x100fe400008e0602 */
[----:B-1----:R-:W2:Y:S04]  /*bf520*/  LDL.LU R42, [R1+0x1bb8] ;  /* 0x001bb800012a7983 */ /* 0x002ea80000300800 */
[----:B------:R-:W-:Y:S04]  /*bf530*/  STL [R1+0x1c18], R3 ;  /* 0x001c180301007387 */ /* 0x000fe80000100800 */
[----:B------:R-:W-:Y:S01]  /*bf540*/  STL [R1+0x1be4], R10 ;  /* 0x001be40a01007387 */ /* 0x000fe20000100800 */
[-C--:B---3--:R-:W-:Y:S01]  /*bf550*/  IADD3 R12, P1, R12, R60.reuse, RZ ;  /* 0x0000003c0c0c7210 */ /* 0x088fe20007f3e0ff */
[----:B------:R-:W-:Y:S01]  /*bf560*/  IMAD.X R43, R43, 0x1, R2, P2 ;  /* 0x000000012b2b7824 */ /* 0x000fe200010e0602 */
[----:B------:R-:W-:-:S04]  /*bf570*/  IADD3 R13, P2, R13, R60, RZ ;  /* 0x0000003c0d0d7210 */ /* 0x000fc80007f5e0ff */
[----:B------:R1:W-:Y:S01]  /*bf580*/  STL [R1+0x1c08], R43 ;  /* 0x001c082b01007387 */ /* 0x0003e20000100800 */
[----:B------:R-:W-:-:S03]  /*bf590*/  IMAD.X R14, R14, 0x1, R2, P3 ;  /* 0x000000010e0e7824 */ /* 0x000fc600018e0602 */
[----:B------:R-:W-:Y:S01]  /*bf5a0*/  STL [R1+0x1c10], R11 ;  /* 0x001c100b01007387 */ /* 0x000fe20000100800 */
[----:B------:R-:W-:-:S03]  /*bf5b0*/  IADD3 R0, P3, R0, R60, RZ ;  /* 0x0000003c00007210 */ /* 0x000fc60007f7e0ff */
[----:B-1----:R-:W3:Y:S04]  /*bf5c0*/  LDL.LU R43, [R1+0x1b84] ;  /* 0x001b8400012b7983 */ /* 0x002ee80000300800 */
[----:B------:R-:W-:Y:S01]  /*bf5d0*/  STL [R1+0x1bdc], R12 ;  /* 0x001bdc0c01007387 */ /* 0x000fe20000100800 */
[----:B----4-:R-:W-:-:S03]  /*bf5e0*/  IMAD.X R46, R46, 0x1, R2, P4 ;  /* 0x000000012e2e7824 */ /* 0x010fc600020e0602 */
        /* <DEDUP_REMOVED lines=27> */
[----:B------:R-:W-:-:S05]  /*bf7a0*/  IMAD.X R51, R51, 0x1, R2, P3 ;  /* 0x0000000133337824 */ /* 0x000fca00018e0602 */
[----:B------:R1:W-:Y:S04]  /*bf7b0*/  STL [R1+0x1bc8], R51 ;  /* 0x001bc83301007387 */ /* 0x0003e80000100800 */
[----:B-1----:R-:W4:Y:S01]  /*bf7c0*/  LDL.LU R51, [R1+0x1b7c] ;  /* 0x001b7c0001337983 */ /* 0x002f220000300800 */
        /* <DEDUP_REMOVED lines=9> */
[----:B------:R-:W-:-:S03]  /*bf860*/  IMAD.X R42, R42, 0x1, R2, P5 ;  /* 0x000000012a2a7824 */ /* 0x000fc600028e0602 */
        /* <DEDUP_REMOVED lines=9> */
[----:B---3--:R-:W-:-:S05]  /*bf900*/  IADD3 R43, P5, R43, R60, RZ ;  /* 0x0000003c2b2b7210 */ /* 0x008fca0007fbe0ff */
        /* <DEDUP_REMOVED lines=25> */
[----:B------:R-:W-:Y:S01]  /*bfaa0*/  IMAD.X R59, R59, 0x1, R2, P1 ;  /* 0x000000013b3b7824 */ /* 0x000fe200008e0602 */
[----:B------:R-:W-:-:S04]  /*bfab0*/  IADD3 R3, P1, R3, R60, RZ ;  /* 0x0000003c03037210 */ /* 0x000fc80007f3e0ff */
        /* <DEDUP_REMOVED lines=14> */
[----:B------:R-:W-:Y:S04]  /*bfba0*/  STL [R1+0x1b90], R12 ;  /* 0x001b900c01007387 */ /* 0x000fe80000100800 */
[----:B------:R-:W-:Y:S04]  /*bfbb0*/  STL [R1+0x1b88], R13 ;  /* 0x001b880d01007387 */ /* 0x000fe80000100800 */
[----:B------:R-:W-:Y:S04]  /*bfbc0*/  STL [R1+0x1b54], R14 ;  /* 0x001b540e01007387 */ /* 0x000fe80000100800 */
[----:B------:R-:W-:Y:S01]  /*bfbd0*/  STL [R1+0x1b80], R0 ;  /* 0x001b800001007387 */ /* 0x000fe20000100800 */
[----:B---3--:R-:W-:Y:S01]  /*bfbe0*/  IADD3 R46, P5, R46, R60, RZ ;  /* 0x0000003c2e2e7210 */ /* 0x008fe20007fbe0ff */
[----:B------:R-:W-:-:S04]  /*bfbf0*/  IMAD.X R47, R47, 0x1, R2, P6 ;  /* 0x000000012f2f7824 */ /* 0x000fc800030e0602 */
        /* <DEDUP_REMOVED lines=17> */
[----:B------:R-:W-:Y:S02]  /*bfd10*/  IADD3.X R43, R43, R2, RZ, P4, !PT ;  /* 0x000000022b2b7210 */ /* 0x000fe400027fe4ff */
[----:B------:R-:W-:-:S03]  /*bfd20*/  IADD3 R50, P3, R50, R60, RZ ;  /* 0x0000003c32327210 */ /* 0x000fc60007f7e0ff */
[----:B------:R1:W-:Y:S04]  /*bfd30*/  STL [R1+0x1b50], R43 ;  /* 0x001b502b01007387 */ /* 0x0003e80000100800 */
[----:B------:R-:W-:Y:S04]  /*bfd40*/  STL [R1+0x1b58], R35 ;  /* 0x001b582301007387 */ /* 0x000fe80000100800 */
[----:B-1----:R-:W3:Y:S04]  /*bfd50*/  LDL.LU R43, [R1+0x1b04] ;  /* 0x001b0400012b7983 */ /* 0x002ee80000300800 */
[----:B------:R-:W-:Y:S01]  /*bfd60*/  STL [R1+0x1b24], R50 ;  /* 0x001b243201007387 */ /* 0x000fe20000100800 */
[----:B----4-:R-:W-:-:S05]  /*bfd70*/  IADD3 R37, P4, R37, R60, RZ ;  /* 0x0000003c25257210 */ /* 0x010fca0007f9e0ff */
        /* <DEDUP_REMOVED lines=11> */
[----:B------:R-:W-:-:S03]  /*bfe30*/  IADD3 R59, P6, R59, R60, RZ ;  /* 0x0000003c3b3b7210 */ /* 0x000fc60007fde0ff */
[----:B------:R-:W2:Y:S04]  /*bfe40*/  LDL.LU R3, [R1+0x1b20] ;  /* 0x001b200001037983 */ /* 0x000ea80000300800 */
[----:B------:R-:W2:Y:S04]  /*bfe50*/  LDL.LU R10, [R1+0x1aec] ;  /* 0x001aec00010a7983 */ /* 0x000ea80000300800 */
[----:B------:R-:W2:Y:S04]  /*bfe60*/  LDL.LU R11, [R1+0x1b18] ;  /* 0x001b1800010b7983 */ /* 0x000ea80000300800 */
[----:B------:R1:W-:Y:S04]  /*bfe70*/  STL [R1+0x1b0c], R59 ;  /* 0x001b0c3b01007387 */ /* 0x0003e80000100800 */
[----:B------:R-:W2:Y:S04]  /*bfe80*/  LDL.LU R12, [R1+0x1ae4] ;  /* 0x001ae400010c7983 */ /* 0x000ea80000300800 */
[----:B-1----:R-:W2:Y:S01]  /*bfe90*/  LDL.LU R59, [R1+0x1b10] ;  /* 0x001b1000013b7983 */ /* 0x002ea20000300800 */
[----:B------:R-:W-:-:S03]  /*bfea0*/  IMAD.X R42, R42, 0x1, R2, P0 ;  /* 0x000000012a2a7824 */ /* 0x000fc600000e0602 */
        /* <DEDUP_REMOVED lines=85> */
[----:B------:R-:W2:Y:S04]  /*c0400*/  LDL.LU R3, [R1+0x1a74] ;  /* 0x001a740001037983 */ /* 0x000ea80000300800 */
[----:B------:R-:W2:Y:S01]  /*c0410*/  LDL.LU R10, [R1+0x1aa0] ;  /* 0x001aa000010a7983 */ /* 0x000ea20000300800 */
[----:B------:R-:W-:-:S03]  /*c0420*/  IADD3.X R58, R58, R2, RZ, P1, !PT ;  /* 0x000000023a3a7210 */ /* 0x000fc60000ffe4ff */
[----:B------:R-:W2:Y:S04]  /*c0430*/  LDL.LU R11, [R1+0x1a6c] ;  /* 0x001a6c00010b7983 */ /* 0x000ea80000300800 */
[----:B------:R1:W-:Y:S04]  /*c0440*/  STL [R1+0x1ac0], R58 ;  /* 0x001ac03a01007387 */ /* 0x0003e80000100800 */
[----:B------:R-:W2:Y:S04]  /*c0450*/  LDL.LU R12, [R1+0x1a98] ;  /* 0x001a9800010c7983 */ /* 0x000ea80000300800 */
[----:B-1----:R-:W2:Y:S04]  /*c0460*/  LDL.LU R58, [R1+0x1a64] ;  /* 0x001a6400013a7983 */ /* 0x002ea80000300800 */
[----:B------:R-:W2:Y:S04]  /*c0470*/  LDL.LU R13, [R1+0x1a90] ;  /* 0x001a9000010d7983 */ /* 0x000ea80000300800 */
[----:B------:R-:W2:Y:S01]  /*c0480*/  LDL.LU R14, [R1+0x1a5c] ;  /* 0x001a5c00010e7983 */ /* 0x000ea20000300800 */
[----:B------:R-:W-:-:S03]  /*c0490*/  IADD3 R59, P1, R59, R60, RZ ;  /* 0x0000003c3b3b7210 */ /* 0x000fc60007f3e0ff */
        /* <DEDUP_REMOVED lines=26> */
[----:B--2---:R-:W-:Y:S01]  /*c0640*/  IMAD.X R55, R55, 0x1, R2, P4 ;  /* 0x0000000137377824 */ /* 0x004fe200020e0602 */
        /* <DEDUP_REMOVED lines=42> */
[----:B-1----:R-:W2:Y:S04]  /*c08f0*/  LDL.LU R59, [R1+0x1a0c] ;  /* 0x001a0c00013b7983 */ /* 0x002ea80000300800 */
[----:B------:R-:W-:Y:S01]  /*c0900*/  STL [R1+0x1a2c], R50 ;  /* 0x001a2c3201007387 */ /* 0x000fe20000100800 */
        /* <DEDUP_REMOVED lines=11> */
[----:B-1----:R-:W4:Y:S04]  /*c09c0*/  LDL.LU R51, [R1+0x19fc] ;  /* 0x0019fc0001337983 */ /* 0x002f280000300800 */
[----:B------:R-:W4:Y:S04]  /*c09d0*/  LDL.LU R3, [R1+0x1a28] ;  /* 0x001a280001037983 */ /* 0x000f280000300800 */
[----:B------:R-:W4:Y:S01]  /*c09e0*/  LDL.LU R10, [R1+0x19f4] ;  /* 0x0019f400010a7983 */ /* 0x000f220000300800 */
[----:B--2---:R-:W-:-:S03]  /*c09f0*/  IADD3 R55, P2, R55, R60, RZ ;  /* 0x0000003c37377210 */ /* 0x004fc60007f5e0ff */
[----:B------:R-:W2:Y:S04]  /*c0a00*/  LDL.LU R11, [R1+0x1a20] ;  /* 0x001a2000010b7983 */ /* 0x000ea80000300800 */
[----:B------:R1:W-:Y:S04]  /*c0a10*/  STL [R1+0x1a14], R55 ;  /* 0x001a143701007387 */ /* 0x0003e80000100800 */
[----:B------:R-:W2:Y:S04]  /*c0a20*/  LDL.LU R12, [R1+0x19ec] ;  /* 0x0019ec00010c7983 */ /* 0x000ea80000300800 */
[----:B-1----:R-:W2:Y:S04]  /*c0a30*/  LDL.LU R55, [R1+0x1a18] ;  /* 0x001a180001377983 */ /* 0x002ea80000300800 */
[----:B------:R-:W2:Y:S04]  /*c0a40*/  LDL.LU R13, [R1+0x19e4] ;  /* 0x0019e400010d7983 */ /* 0x000ea80000300800 */
[----:B------:R-:W2:Y:S01]  /*c0a50*/  LDL.LU R14, [R1+0x1a10] ;  /* 0x001a1000010e7983 */ /* 0x000ea20000300800 */
[----:B------:R-:W-:-:S03]  /*c0a60*/  IMAD.X R58, R58, 0x1, R2, P3 ;  /* 0x000000013a3a7824 */ /* 0x000fc600018e0602 */
        /* <DEDUP_REMOVED lines=23> */
[----:B----4-:R-:W-:-:S05]  /*c0be0*/  IADD3.X R37, R37, R2, RZ, P5, !PT ;  /* 0x0000000225257210 */ /* 0x010fca0002ffe4ff */
[----:B------:R1:W-:Y:S04]  /*c0bf0*/  STL [R1+0x1a30], R37 ;  /* 0x001a302501007387 */ /* 0x0003e80000100800 */
[----:B-1----:R-:W4:Y:S01]  /*c0c00*/  LDL.LU R37, [R1+0x199c] ;  /* 0x00199c0001257983 */ /* 0x002f220000300800 */
[----:B------:R-:W-:-:S05]  /*c0c10*/  IADD3 R51, P5, R51, R60, RZ ;  /* 0x0000003c33337210 */ /* 0x000fca0007fbe0ff */
[----:B------:R1:W-:Y:S04]  /*c0c20*/  STL [R1+0x19fc], R51 ;  /* 0x0019fc3301007387 */ /* 0x0003e80000100800 */
[----:B-1----:R-:W4:Y:S01]  /*c0c30*/  LDL.LU R51, [R1+0x19c8] ;  /* 0x0019c80001337983 */ /* 0x002f220000300800 */
[--C-:B------:R-:W-:Y:S01]  /*c0c40*/  IMAD.X R3, R3, 0x1, R2.reuse, P6 ;  /* 0x0000000103037824 */ /* 0x100fe200030e0602 */
[-C--:B------:R-:W-:Y:S01]  /*c0c50*/  IADD3 R10, P6, R10, R60.reuse, RZ ;  /* 0x0000003c0a0a7210 */ /* 0x080fe20007fde0ff */
[--C-:B--2---:R-:W-:Y:S01]  /*c0c60*/  IMAD.X R11, R11, 0x1, R2.reuse, P0 ;  /* 0x000000010b0b7824 */ /* 0x104fe200000e0602 */
[----:B------:R-:W-:Y:S02]  /*c0c70*/  IADD3 R12, P0, R12, R60, RZ ;  /* 0x0000003c0c0c7210 */ /* 0x000fe40007f1e0ff */
        /* <DEDUP_REMOVED lines=50> */
[----:B------:R-:W4:Y:S04]  /*c0fa0*/  LDL.LU R3, [R1+0x197c] ;  /* 0x00197c0001037983 */ /* 0x000f280000300800 */
[----:B------:R-:W4:Y:S04]  /*c0fb0*/  LDL.LU R10, [R1+0x19a8] ;  /* 0x0019a800010a7983 */ /* 0x000f280000300800 */
[----:B------:R-:W4:Y:S01]  /*c0fc0*/  LDL.LU R11, [R1+0x1974] ;  /* 0x00197400010b7983 */ /* 0x000f220000300800 */
[----:B------:R-:W-:-:S05]  /*c0fd0*/  IMAD.X R51, R51, 0x1, R2, P4 ;  /* 0x0000000133337824 */ /* 0x000fca00020e0602 */
[----:B------:R1:W-:Y:S04]  /*c0fe0*/  STL [R1+0x19c8], R51 ;  /* 0x0019c83301007387 */ /* 0x0003e80000100800 */
[----:B------:R-:W4:Y:S04]  /*c0ff0*/  LDL.LU R12, [R1+0x19a0] ;  /* 0x0019a000010c7983 */ /* 0x000f280000300800 */
[----:B-1----:R-:W4:Y:S04]  /*c1000*/  LDL.LU R51, [R1+0x196c] ;  /* 0x00196c0001337983 */ /* 0x002f280000300800 */
[----:B------:R-:W4:Y:S04]  /*c1010*/  LDL.LU R13, [R1+0x1998] ;  /* 0x00199800010d7983 */ /* 0x000f280000300800 */
[----:B------:R-:W4:Y:S01]  /*c1020*/  LDL.LU R14, [R1+0x1964] ;  /* 0x00196400010e7983 */ /* 0x000f220000300800 */
[----:B--2---:R-:W-:-:S03]  /*c1030*/  IADD3 R55, P4, R55, R60, RZ ;  /* 0x0000003c37377210 */ /* 0x004fc60007f9e0ff */
        /* <DEDUP_REMOVED lines=26> */
[----:B----4-:R-:W-:Y:S01]  /*c11e0*/  IMAD.X R37, R37, 0x1, R2, P0 ;  /* 0x0000000125257824 */ /* 0x010fe200000e0602 */
[----:B------:R-:W-:-:S04]  /*c11f0*/  IADD3 R3, P0, R3, R60, RZ ;  /* 0x0000003c03037210 */ /* 0x000fc80007f1e0ff */
[----:B------:R1:W-:Y:S01]  /*c1200*/  STL [R1+0x19b0], R37 ;  /* 0x0019b02501007387 */ /* 0x0003e20000100800 */
[----:B------:R-:W-:Y:S01]  /*c1210*/  IMAD.X R10, R10, 0x1, R2, P1 ;  /* 0x000000010a0a7824 */ /* 0x000fe200008e0602 */
[----:B------:R-:W-:Y:S02]  /*c1220*/  IADD3 R11, P1, R11, R60, RZ ;  /* 0x0000003c0b0b7210 */ /* 0x000fe40007f3e0ff */
[----:B-1----:R-:W4:Y:S04]  /*c1230*/  LDL.LU R37, [R1+0x191c] ;  /* 0x00191c0001257983 */ /* 0x002f280000300800 */
[----:B------:R-:W-:Y:S01]  /*c1240*/  STL [R1+0x197c], R3 ;  /* 0x00197c0301007387 */ /* 0x000fe20000100800 */
[----:B------:R-:W-:-:S03]  /*c1250*/  IADD3.X R12, R12, R2, RZ, P2, !PT ;  /* 0x000000020c0c7210 */ /* 0x000fc600017fe4ff */
[----:B------:R-:W-:Y:S01]  /*c1260*/  STL [R1+0x19a8], R10 ;  /* 0x0019a80a01007387 */ /* 0x000fe20000100800 */
[----:B------:R-:W-:-:S05]  /*c1270*/  IADD3 R51, P2, R51, R60, RZ ;  /* 0x0000003c33337210 */ /* 0x000fca0007f5e0ff */
[----:B------:R1:W-:Y:S04]  /*c1280*/  STL [R1+0x196c], R51 ;  /* 0x00196c3301007387 */ /* 0x0003e80000100800 */
[----:B------:R-:W-:Y:S04]  /*c1290*/  STL [R1+0x1974], R11 ;  /* 0x0019740b01007387 */ /* 0x000fe80000100800 */
[----:B-1----:R-:W4:Y:S01]  /*c12a0*/  LDL.LU R51, [R1+0x1948] ;  /* 0x0019480001337983 */ /* 0x002f220000300800 */
[--C-:B------:R-:W-:Y:S01]  /*c12b0*/  IMAD.X R13, R13, 0x1, R2.reuse, P3 ;  /* 0x000000010d0d7824 */ /* 0x100fe200018e0602 */
[-C--:B------:R-:W-:Y:S01]  /*c12c0*/  IADD3 R14, P3, R14, R60.reuse, RZ ;  /* 0x0000003c0e0e7210 */ /* 0x080fe20007f7e0ff */
[----:B--2---:R-:W-:Y:S01]  /*c12d0*/  IMAD.X R0, R0, 0x1, R2, P4 ;  /* 0x0000000100007824 */ /* 0x004fe200020e0602 */
        /* <DEDUP_REMOVED lines=40> */
[----:B-1----:R-:W3:Y:S04]  /*c1560*/  LDL.LU R43, [R1+0x1904] ;  /* 0x00190400012b7983 */ /* 0x002ee80000300800 */
[----:B------:R-:W3:Y:S04]  /*c1570*/  LDL.LU R3, [R1+0x1930] ;  /* 0x0019300001037983 */ /* 0x000ee80000300800 */
[----:B------:R-:W3:Y:S04]  /*c1580*/  LDL.LU R10, [R1+0x18fc] ;  /* 0x0018fc00010a7983 */ /* 0x000ee80000300800 */
[----:B------:R-:W3:Y:S01]  /*c1590*/  LDL.LU R11, [R1+0x1928] ;  /* 0x00192800010b7983 */ /* 0x000ee20000300800 */
[----:B----4-:R-:W-:-:S05]  /*c15a0*/  IADD3 R37, P5, R37, R60, RZ ;  /* 0x0000003c25257210 */ /* 0x010fca0007fbe0ff */
[----:B------:R1:W-:Y:S04]  /*c15b0*/  STL [R1+0x191c], R37 ;  /* 0x00191c2501007387 */ /* 0x0003e80000100800 */
[----:B------:R-:W4:Y:S04]  /*c15c0*/  LDL.LU R12, [R1+0x18f4] ;  /* 0x0018f400010c7983 */ /* 0x000f280000300800 */
[----:B-1----:R-:W4:Y:S04]  /*c15d0*/  LDL.LU R37, [R1+0x1920] ;  /* 0x0019200001257983 */ /* 0x002f280000300800 */
[----:B------:R-:W4:Y:S04]  /*c15e0*/  LDL.LU R13, [R1+0x18ec] ;  /* 0x0018ec00010d7983 */ /* 0x000f280000300800 */
[----:B------:R-:W4:Y:S04]  /*c15f0*/  LDL.LU R14, [R1+0x1918] ;  /* 0x00191800010e7983 */ /* 0x000f280000300800 */
        /* <DEDUP_REMOVED lines=27> */
[----:B---3--:R-:W-:Y:S01]  /*c17b0*/  IADD3 R43, P1, R43, R60, RZ ;  /* 0x0000003c2b2b7210 */ /* 0x008fe20007f3e0ff */
[----:B------:R-:W-:-:S04]  /*c17c0*/  IMAD.X R3, R3, 0x1, R2, P2 ;  /* 0x0000000103037824 */ /* 0x000fc800010e0602 */
[----:B------:R1:W-:Y:S01]  /*c17d0*/  STL [R1+0x1904], R43 ;  /* 0x0019042b01007387 */ /* 0x0003e20000100800 */
[-C--:B------:R-:W-:Y:S01]  /*c17e0*/  IADD3 R10, P2, R10, R60.reuse, RZ ;  /* 0x0000003c0a0a7210 */ /* 0x080fe20007f5e0ff */
[--C-:B------:R-:W-:Y:S02]  /*c17f0*/  IMAD.X R11, R11, 0x1, R2.reuse, P3 ;  /* 0x000000010b0b7824 */ /* 0x100fe400018e0602 */
[----:B-1----:R-:W3:Y:S04]  /*c1800*/  LDL.LU R43, [R1+0x18d0] ;  /* 0x0018d000012b7983 */ /* 0x002ee80000300800 */
[----:B------:R-:W-:Y:S04]  /*c1810*/  STL [R1+0x1930], R3 ;  /* 0x0019300301007387 */ /* 0x000fe80000100800 */
[----:B------:R-:W-:Y:S01]  /*c1820*/  STL [R1+0x18fc], R10 ;  /* 0x0018fc0a01007387 */ /* 0x000fe20000100800 */
[-C--:B----4-:R-:W-:Y:S01]  /*c1830*/  IADD3 R12, P3, R12, R60.reuse, RZ ;  /* 0x0000003c0c0c7210 */ /* 0x090fe20007f7e0ff */
[----:B------:R-:W-:Y:S01]  /*c1840*/  IMAD.X R37, R37, 0x1, R2, P4 ;  /* 0x0000000125257824 */ /* 0x000fe200020e0602 */
[----:B------:R-:W-:-:S04]  /*c1850*/  IADD3 R13, P4, R13, R60, RZ ;  /* 0x0000003c0d0d7210 */ /* 0x000fc80007f9e0ff */
[----:B------:R1:W-:Y:S01]  /*c1860*/  STL [R1+0x1920], R37 ;  /* 0x0019202501007387 */ /* 0x0003e20000100800 */
[----:B------:R-:W-:-:S03]  /*c1870*/  IMAD.X R14, R14, 0x1, R2, P5 ;  /* 0x000000010e0e7824 */ /* 0x000fc600028e0602 */
[----:B------:R-:W-:Y:S01]  /*c1880*/  STL [R1+0x1928], R11 ;  /* 0x0019280b01007387 */ /* 0x000fe20000100800 */
[----:B------:R-:W-:-:S03]  /*c1890*/  IADD3 R0, P5, R0, R60, RZ ;  /* 0x0000003c00007210 */ /* 0x000fc60007fbe0ff */
[----:B-1----:R-:W4:Y:S04]  /*c18a0*/  LDL.LU R37, [R1+0x189c] ;  /* 0x00189c0001257983 */ /* 0x002f280000300800 */
        /* <DEDUP_REMOVED lines=49> */
[----:B------:R-:W3:Y:S04]  /*c1bc0*/  LDL.LU R14, [R1+0x186c] ;  /* 0x00186c00010e7983 */ /* 0x000ee80000300800 */
        /* <DEDUP_REMOVED lines=41> */
[----:B------:R-:W-:-:S03]  /*c1e60*/  IMAD.X R0, R0, 0x1, R2, P0 ;  /* 0x0000000100007824 */ /* 0x000fc600000e0602 */
[----:B-1----:R-:W3:Y:S04]  /*c1e70*/  LDL.LU R43, [R1+0x1850] ;  /* 0x00185000012b7983 */ /* 0x002ee80000300800 */
[----:B------:R-:W-:Y:S01]  /*c1e80*/  STL [R1+0x18a8], R12 ;  /* 0x0018a80c01007387 */ /* 0x000fe20000100800 */
[----:B----4-:R-:W-:-:S03]  /*c1e90*/  IADD3 R46, P0, R46, R60, RZ ;  /* 0x0000003c2e2e7210 */ /* 0x010fc60007f1e0ff */
        /* <DEDUP_REMOVED lines=18> */
[----:B------:R-:W-:Y:S04]  /*c1fc0*/  STL [R1+0x184c], R30 ;  /* 0x00184c1e01007387 */ /* 0x000fe80000100800 */
[----:B------:R-:W-:Y:S01]  /*c1fd0*/  STL [R1+0x1878], R31 ;  /* 0x0018781f01007387 */ /* 0x000fe20000100800 */
[----:B------:R-:W-:-:S03]  /*c1fe0*/  IMAD.X R37, R37, 0x1, R2, P6 ;  /* 0x0000000125257824 */ /* 0x000fc600030e0602 */
[----:B------:R-:W-:Y:S01]  /*c1ff0*/  STL [R1+0x1844], R34 ;  /* 0x0018442201007387 */ /* 0x000fe20000100800 */
[----:B------:R-:W-:-:S03]  /*c2000*/  IADD3 R50, P5, R50, R60, RZ ;  /* 0x0000003c32327210 */ /* 0x000fc60007fbe0ff */
        /* <DEDUP_REMOVED lines=89> */
[----:B------:R-:W-:Y:S02]  /*c25a0*/  IADD3 R35, P6, R35, R60, RZ ;  /* 0x0000003c23237210 */ /* 0x000fe40007fde0ff */
[----:B------:R-:W-:Y:S02]  /*c25b0*/  IADD3.X R50, R50, R2, RZ, P0, !PT ;  /* 0x0000000232327210 */ /* 0x000fe400007fe4ff */
[----:B------:R-:W-:Y:S01]  /*c25c0*/  IADD3 R43, P0, R43, R60, RZ ;  /* 0x0000003c2b2b7210 */ /* 0x000fe20007f1e0ff */
[----:B------:R-:W-:Y:S04]  /*c25d0*/  STL [R1+0x17f8], R34 ;  /* 0x0017f82201007387 */ /* 0x000fe80000100800 */
[----:B------:R1:W-:Y:S04]  /*c25e0*/  STL [R1+0x17bc], R43 ;  /* 0x0017bc2b01007387 */ /* 0x0003e80000100800 */
[----:B------:R-:W-:Y:S04]  /*c25f0*/  STL [R1+0x17c4], R35 ;  /* 0x0017c42301007387 */ /* 0x000fe80000100800 */
[----:B-1----:R-:W3:Y:S04]  /*c2600*/  LDL.LU R43, [R1+0x17d0] ;  /* 0x0017d000012b7983 */ /* 0x002ee80000300800 */
[----:B------:R-:W-:Y:S01]  /*c2610*/  STL [R1+0x17f0], R50 ;  /* 0x0017f03201007387 */ /* 0x000fe20000100800 */
        /* <DEDUP_REMOVED lines=11> */
[----:B-1----:R-:W2:Y:S04]  /*c26d0*/  LDL.LU R58, [R1+0x17c0] ;  /* 0x0017c000013a7983 */ /* 0x002ea80000300800 */
[----:B------:R-:W2:Y:S04]  /*c26e0*/  LDL.LU R3, [R1+0x3ce0] ;  /* 0x003ce00001037983 */ /* 0x000ea80000300800 */
[----:B------:R-:W2:Y:S01]  /*c26f0*/  LDL.LU R10, [R1+0x17b8] ;  /* 0x0017b800010a7983 */ /* 0x000ea20000300800 */
[----:B------:R-:W-:-:S03]  /*c2700*/  IMAD.X R59, R59, 0x1, R2, P3 ;  /* 0x000000013b3b7824 */ /* 0x000fc600018e0602 */
        /* <DEDUP_REMOVED lines=87> */
[----:B--2---:R-:W-:-:S05]  /*c2c80*/  IADD3.X R55, R55, R2, RZ, P4, !PT ;  /* 0x0000000237377210 */ /* 0x004fca00027fe4ff */
        /* <DEDUP_REMOVED lines=94> */
[----:B-1----:R-:W4:Y:S04]  /*c3270*/  LDL.LU R51, [R1+0x3d88] ;  /* 0x003d880001337983 */ /* 0x002f280000300800 */
[----:B------:R-:W4:Y:S04]  /*c3280*/  LDL.LU R3, [R1+0x3dcc] ;  /* 0x003dcc0001037983 */ /* 0x000f280000300800 */
[----:B------:R-:W4:Y:S04]  /*c3290*/  LDL.LU R10, [R1+0x3d90] ;  /* 0x003d9000010a7983 */ /* 0x000f280000300800 */
[----:B------:R-:W4:Y:S01]  /*c32a0*/  LDL.LU R11, [R1+0x3dd4] ;  /* 0x003dd400010b7983 */ /* 0x000f220000300800 */
[----:B--2---:R-:W-:-:S05]  /*c32b0*/  IMAD.X R55, R55, 0x1, R2, P6 ;  /* 0x0000000137377824 */ /* 0x004fca00030e0602 */
        /* <DEDUP_REMOVED lines=35> */
[-C--:B------:R-:W-:Y:S01]  /*c34f0*/  IADD3 R3, P2, R3, R60.reuse, RZ ;  /* 0x0000003c03037210 */ /* 0x080fe20007f5e0ff */
[----:B------:R-:W-:Y:S01]  /*c3500*/  IMAD.X R10, R10, 0x1, R2, P3 ;  /* 0x000000010a0a7824 */ /* 0x000fe200018e0602 */
[----:B------:R-:W-:-:S03]  /*c3510*/  IADD3 R11, P3, R11, R60, RZ ;  /* 0x0000003c0b0b7210 */ /* 0x000fc60007f7e0ff */
[----:B------:R-:W-:Y:S01]  /*c3520*/  STL [R1+0x3dcc], R3 ;  /* 0x003dcc0301007387 */ /* 0x000fe20000100800 */
[----:B--2---:R-:W-:-:S03]  /*c3530*/  IMAD.X R12, R12, 0x1, R2, P4 ;  /* 0x000000010c0c7824 */ /* 0x004fc600020e0602 */
[----:B------:R-:W-:Y:S01]  /*c3540*/  STL [R1+0x3d90], R10 ;  /* 0x003d900a01007387 */ /* 0x000fe20000100800 */
[----:B------:R-:W-:Y:S01]  /*c3550*/  IADD3 R55, P4, R55, R60, RZ ;  /* 0x0000003c37377210 */ /* 0x000fe20007f9e0ff */
[----:B------:R-:W-:-:S04]  /*c3560*/  IMAD.X R13, R13, 0x1, R2, P5 ;  /* 0x000000010d0d7824 */ /* 0x000fc800028e0602 */
        /* <DEDUP_REMOVED lines=47> */
[----:B------:R-:W4:Y:S04]  /*c3860*/  LDL.LU R10, [R1+0x3e4c] ;  /* 0x003e4c00010a7983 */ /* 0x000f280000300800 */
[----:B------:R-:W4:Y:S01]  /*c3870*/  LDL.LU R11, [R1+0x3e10] ;  /* 0x003e1000010b7983 */ /* 0x000f220000300800 */
[----:B------:R-:W-:-:S05]  /*c3880*/  IADD3 R51, P0, R51, R60, RZ ;  /* 0x0000003c33337210 */ /* 0x000fca0007f1e0ff */
[----:B------:R1:W-:Y:S04]  /*c3890*/  STL [R1+0x3e2c], R51 ;  /* 0x003e2c3301007387 */ /* 0x0003e80000100800 */
[----:B------:R-:W4:Y:S04]  /*c38a0*/  LDL.LU R12, [R1+0x3e54] ;  /* 0x003e5400010c7983 */ /* 0x000f280000300800 */
[----:B-1----:R-:W4:Y:S04]  /*c38b0*/  LDL.LU R51, [R1+0x3e18] ;  /* 0x003e180001337983 */ /* 0x002f280000300800 */
[----:B------:R-:W4:Y:S04]  /*c38c0*/  LDL.LU R13, [R1+0x3e5c] ;  /* 0x003e5c00010d7983 */ /* 0x000f280000300800 */
[----:B------:R-:W4:Y:S04]  /*c38d0*/  LDL.LU R14, [R1+0x3e20] ;  /* 0x003e2000010e7983 */ /* 0x000f280000300800 */
[----:B------:R-:W4:Y:S01]  /*c38e0*/  LDL.LU R0, [R1+0x3e64] ;  /* 0x003e640001007983 */ /* 0x000f220000300800 */
[----:B--2---:R-:W-:-:S05]  /*c38f0*/  IMAD.X R55, R55, 0x1, R2, P1 ;  /* 0x0000000137377824 */ /* 0x004fca00008e0602 */
        /* <DEDUP_REMOVED lines=28> */
[----:B------:R-:W-:Y:S02]  /*c3ac0*/  IADD3 R10, P4, R10, R60, RZ ;  /* 0x0000003c0a0a7210 */ /* 0x000fe40007f9e0ff */
[----:B------:R-:W-:Y:S01]  /*c3ad0*/  IADD3.X R11, R11, R2, RZ, P5, !PT ;  /* 0x000000020b0b7210 */ /* 0x000fe20002ffe4ff */
[----:B-1----:R-:W4:Y:S04]  /*c3ae0*/  LDL.LU R37, [R1+0x3e68] ;  /* 0x003e680001257983 */ /* 0x002f280000300800 */
[----:B------:R-:W-:Y:S04]  /*c3af0*/  STL [R1+0x3e08], R3 ;  /* 0x003e080301007387 */ /* 0x000fe80000100800 */
[----:B------:R-:W-:Y:S01]  /*c3b00*/  STL [R1+0x3e4c], R10 ;  /* 0x003e4c0a01007387 */ /* 0x000fe20000100800 */
[----:B------:R-:W-:-:S05]  /*c3b10*/  IMAD.X R51, R51, 0x1, R2, P6 ;  /* 0x0000000133337824 */ /* 0x000fca00030e0602 */
[----:B------:R1:W-:Y:S04]  /*c3b20*/  STL [R1+0x3e18], R51 ;  /* 0x003e183301007387 */ /* 0x0003e80000100800 */
[----:B------:R-:W-:Y:S04]  /*c3b30*/  STL [R1+0x3e10], R11 ;  /* 0x003e100b01007387 */ /* 0x000fe80000100800 */
[----:B-1----:R-:W4:Y:S01]  /*c3b40*/  LDL.LU R51, [R1+0x3eac] ;  /* 0x003eac0001337983 */ /* 0x002f220000300800 */
[-C--:B------:R-:W-:Y:S01]  /*c3b50*/  IADD3 R12, P5, R12, R60.reuse, RZ ;  /* 0x0000003c0c0c7210 */ /* 0x080fe20007fbe0ff */
[----:B------:R-:W-:Y:S01]  /*c3b60*/  IMAD.X R14, R14, 0x1, R2, P0 ;  /* 0x000000010e0e7824 */ /* 0x000fe200000e0602 */
[----:B------:R-:W-:-:S02]  /*c3b70*/  IADD3 R13, P6, R13, R60, RZ ;  /* 0x0000003c0d0d7210 */ /* 0x000fc40007fde0ff */
[----:B------:R-:W-:Y:S01]  /*c3b80*/  IADD3 R0, P0, R0, R60, RZ ;  /* 0x0000003c00007210 */ /* 0x000fe20007f1e0ff */
[----:B------:R-:W-:Y:S01]  /*c3b90*/  STL [R1+0x3e54], R12 ;  /* 0x003e540c01007387 */ /* 0x000fe20000100800 */
[----:B--2---:R-:W-:-:S03]  /*c3ba0*/  IMAD.X R46, R46, 0x1, R2, P1 ;  /* 0x000000012e2e7824 */ /* 0x004fc600008e0602 */
        /* <DEDUP_REMOVED lines=47> */
[----:B------:R-:W4:Y:S04]  /*c3ea0*/  LDL.LU R14, [R1+0x3edc] ;  /* 0x003edc00010e7983 */ /* 0x000f280000300800 */
        /* <DEDUP_REMOVED lines=41> */
[----:B------:R-:W-:-:S03]  /*c4140*/  IADD3.X R0, R0, R2, RZ, P2, !PT ;  /* 0x0000000200007210 */ /* 0x000fc600017fe4ff */
[----:B-1----:R-:W4:Y:S04]  /*c4150*/  LDL.LU R37, [R1+0x3ee8] ;  /* 0x003ee80001257983 */ /* 0x002f280000300800 */
[----:B------:R-:W-:Y:S01]  /*c4160*/  STL [R1+0x3e90], R12 ;  /* 0x003e900c01007387 */ /* 0x000fe20000100800 */
[----:B------:R-:W-:-:S03]  /*c4170*/  IADD3 R46, P2, R46, R60, RZ ;  /* 0x0000003c2e2e7210 */ /* 0x000fc60007f5e0ff */
[----:B------:R-:W-:Y:S01]  /*c4180*/  STL [R1+0x3e98], R13 ;  /* 0x003e980d01007387 */ /* 0x000fe20000100800 */
[----:B------:R-:W-:-:S03]  /*c4190*/  IMAD.X R47, R47, 0x1, R2, P3 ;  /* 0x000000012f2f7824 */ /* 0x000fc600018e0602 */
[----:B------:R1:W-:Y:S01]  /*c41a0*/  STL [R1+0x3edc], R14 ;  /* 0x003edc0e01007387 */ /* 0x0003e20000100800 */
[----:B------:R-:W-:-:S03]  /*c41b0*/  IADD3 R6, P3, R6, R60, RZ ;  /* 0x0000003c06067210 */ /* 0x000fc60007f7e0ff */
[----:B------:R0:W-:Y:S01]  /*c41c0*/  STL [R1+0x3ea0], R0 ;  /* 0x003ea00001007387 */ /* 0x0001e20000100800 */
[----:B------:R-:W-:-:S03]  /*c41d0*/  IMAD.X R7, R7, 0x1, R2, P4 ;  /* 0x0000000107077824 */ /* 0x000fc600020e0602 */
[----:B------:R0:W-:Y:S01]  /*c41e0*/  STL [R1+0x3ee4], R46 ;  /* 0x003ee42e01007387 */ /* 0x0001e20000100800 */
[----:B------:R-:W-:-:S03]  /*c41f0*/  IADD3 R18, P4, R18, R60, RZ ;  /* 0x0000003c12127210 */ /* 0x000fc60007f9e0ff */
[----:B------:R3:W-:Y:S01]  /*c4200*/  STL [R1+0x3ea8], R47 ;  /* 0x003ea82f01007387 */ /* 0x0007e20000100800 */
        /* <DEDUP_REMOVED lines=10> */
[----:B------:R3:W-:Y:S04]  /*c42b0*/  STL [R1+0x3f04], R34 ;  /* 0x003f042201007387 */ /* 0x0007e80000100800 */
[----:B-1----:R-:W4:Y:S01]  /*c42c0*/  LDL.LU R14, [R1+0x3f2c] ;  /* 0x003f2c00010e7983 */ /* 0x002f220000300800 */
[--C-:B------:R-:W-:Y:S01]  /*c42d0*/  IMAD.X R35, R35, 0x1, R2.reuse, P0 ;  /* 0x0000000123237824 */ /* 0x100fe200000e0602 */
[----:B------:R-:W-:Y:S01]  /*c42e0*/  IADD3 R50, P0, R50, R60, RZ ;  /* 0x0000003c32327210 */ /* 0x000fe20007f1e0ff */
[----:B------:R-:W-:-:S03]  /*c42f0*/  IMAD.X R51, R51, 0x1, R2, P1 ;  /* 0x0000000133337824 */ /* 0x000fc600008e0602 */
[----:B------:R1:W-:Y:S04]  /*c4300*/  STL [R1+0x3ec8], R35 ;  /* 0x003ec82301007387 */ /* 0x0003e80000100800 */
[----:B------:R1:W-:Y:S04]  /*c4310*/  STL [R1+0x3f0c], R50 ;  /* 0x003f0c3201007387 */ /* 0x0003e80000100800 */
[----:B------:R-:W4:Y:S04]  /*c4320*/  LDL.LU R13, [R1+0x3f34] ;  /* 0x003f3400010d7983 */ /* 0x000f280000300800 */
[----:B------:R1:W-:Y:S04]  /*c4330*/  STL [R1+0x3ed0], R51 ;  /* 0x003ed03301007387 */ /* 0x0003e80000100800 */
[----:B------:R-:W4:Y:S01]  /*c4340*/  LDL.LU R12, [R1+0x3f3c] ;  /* 0x003f3c00010c7983 */ /* 0x000f220000300800 */
[----:B--2---:R-:W-:-:S05]  /*c4350*/  IADD3 R55, P1, R55, R60, RZ ;  /* 0x0000003c37377210 */ /* 0x004fca0007f3e0ff */
[----:B------:R2:W-:Y:S04]  /*c4360*/  STL [R1+0x3f14], R55 ;  /* 0x003f143701007387 */ /* 0x0005e80000100800 */
[----:B------:R-:W2:Y:S01]  /*c4370*/  LDL.LU R11, [R1+0x3f44] ;  /* 0x003f4400010b7983 */ /* 0x000ea20000300800 */
[----:B------:R-:W-:-:S05]  /*c4380*/  IMAD.X R58, R58, 0x1, R2, P2 ;  /* 0x000000013a3a7824 */ /* 0x000fca00010e0602 */
[----:B------:R2:W-:Y:S04]  /*c4390*/  STL [R1+0x3ed8], R58 ;  /* 0x003ed83a01007387 */ /* 0x0005e80000100800 */
[----:B------:R-:W2:Y:S01]  /*c43a0*/  LDL.LU R10, [R1+0x3f4c] ;  /* 0x003f4c00010a7983 */ /* 0x000ea20000300800 */
[----:B------:R-:W-:-:S05]  /*c43b0*/  IADD3 R59, P2, R59, R60, RZ ;  /* 0x0000003c3b3b7210 */ /* 0x000fca0007f5e0ff */
[----:B------:R2:W-:Y:S04]  /*c43c0*/  STL [R1+0x3f1c], R59 ;  /* 0x003f1c3b01007387 */ /* 0x0005e80000100800 */
[----:B------:R-:W2:Y:S01]  /*c43d0*/  LDL.LU R3, [R1+0x3f54] ;  /* 0x003f540001037983 */ /* 0x000ea20000300800 */
[----:B------:R-:W-:-:S05]  /*c43e0*/  IMAD.X R42, R42, 0x1, R2, P3 ;  /* 0x000000012a2a7824 */ /* 0x000fca00018e0602 */
[----:B------:R2:W-:Y:S04]  /*c43f0*/  STL [R1+0x3ee0], R42 ;  /* 0x003ee02a01007387 */ /* 0x0005e80000100800 */
[----:B0-----:R-:W2:Y:S04]  /*c4400*/  LDL.LU R0, [R1+0x3f18] ;  /* 0x003f180001007983 */ /* 0x001ea80000300800 */
[----:B------:R-:W2:Y:S01]  /*c4410*/  LDL.LU R46, [R1+0x3f5c] ;  /* 0x003f5c00012e7983 */ /* 0x000ea20000300800 */
[----:B---3--:R-:W-:-:S05]  /*c4420*/  IADD3 R43, P3, R43, R60, RZ ;  /* 0x0000003c2b2b7210 */ /* 0x008fca0007f7e0ff */
[----:B------:R0:W-:Y:S04]  /*c4430*/  STL [R1+0x3f24], R43 ;  /* 0x003f242b01007387 */ /* 0x0001e80000100800 */
[----:B------:R-:W3:Y:S04]  /*c4440*/  LDL.LU R47, [R1+0x3f20] ;  /* 0x003f2000012f7983 */ /* 0x000ee80000300800 */
[----:B------:R-:W3:Y:S04]  /*c4450*/  LDL.LU R31, [R1+0x3f64] ;  /* 0x003f6400011f7983 */ /* 0x000ee80000300800 */
[----:B------:R-:W3:Y:S04]  /*c4460*/  LDL.LU R6, [R1+0x3f28] ;  /* 0x003f280001067983 */ /* 0x000ee80000300800 */
[----:B------:R-:W3:Y:S04]  /*c4470*/  LDL.LU R7, [R1+0x3f6c] ;  /* 0x003f6c0001077983 */ /* 0x000ee80000300800 */
[----:B------:R-:W3:Y:S01]  /*c4480*/  LDL.LU R34, [R1+0x3f30] ;  /* 0x003f300001227983 */ /* 0x000ee20000300800 */
[----:B----4-:R-:W-:-:S05]  /*c4490*/  IMAD.X R37, R37, 0x1, R2, P4 ;  /* 0x0000000125257824 */ /* 0x010fca00020e0602 */
[----:B------:R4:W-:Y:S04]  /*c44a0*/  STL [R1+0x3ee8], R37 ;  /* 0x003ee82501007387 */ /* 0x0009e80000100800 */
[----:B------:R-:W3:Y:S04]  /*c44b0*/  LDL.LU R18, [R1+0x3f74] ;  /* 0x003f740001127983 */ /* 0x000ee80000300800 */
[----:B------:R-:W3:Y:S04]  /*c44c0*/  LDL.LU R19, [R1+0x3f38] ;  /* 0x003f380001137983 */ /* 0x000ee80000300800 */
[----:B------:R-:W3:Y:S04]  /*c44d0*/  LDL.LU R30, [R1+0x3f7c] ;  /* 0x003f7c00011e7983 */ /* 0x000ee80000300800 */
[----:B-1----:R-:W3:Y:S04]  /*c44e0*/  LDL.LU R35, [R1+0x3f40] ;  /* 0x003f400001237983 */ /* 0x002ee80000300800 */
[----:B------:R-:W3:Y:S04]  /*c44f0*/  LDL.LU R50, [R1+0x3f80] ;  /* 0x003f800001327983 */ /* 0x000ee80000300800 */
[----:B------:R-:W3:Y:S04]  /*c4500*/  LDL.LU R51, [R1+0x3f48] ;  /* 0x003f480001337983 */ /* 0x000ee80000300800 */
[----:B--2---:R-:W2:Y:S04]  /*c4510*/  LDL.LU R55, [R1+0x3f50] ;  /* 0x003f500001377983 */ /* 0x004ea80000300800 */
[----:B------:R-:W2:Y:S04]  /*c4520*/  LDL.LU R58, [R1+0x3f58] ;  /* 0x003f5800013a7983 */ /* 0x000ea80000300800 */
[----:B------:R-:W2:Y:S04]  /*c4530*/  LDL.LU R59, [R1+0x3f60] ;  /* 0x003f6000013b7983 */ /* 0x000ea80000300800 */
[----:B------:R-:W2:Y:S04]  /*c4540*/  LDL.LU R42, [R1+0x3f68] ;  /* 0x003f6800012a7983 */ /* 0x000ea80000300800 */
[----:B0-----:R-:W2:Y:S04]  /*c4550*/  LDL.LU R43, [R1+0x3f70] ;  /* 0x003f7000012b7983 */ /* 0x001ea80000300800 */
[----:B----4-:R-:W4:Y:S01]  /*c4560*/  LDL.LU R37, [R1+0x3f78] ;  /* 0x003f780001257983 */ /* 0x010f220000300800 */
[----:B------:R-:W-:-:S05]  /*c4570*/  IADD3 R14, P4, R14, R60, RZ ;  /* 0x0000003c0e0e7210 */ /* 0x000fca0007f9e0ff */
[----:B------:R0:W-:Y:S04]  /*c4580*/  STL [R1+0x3f2c], R14 ;  /* 0x003f2c0e01007387 */ /* 0x0001e80000100800 */
[----:B0-----:R0:W5:Y:S04]  /*c4590*/  LDL.LU R14, [R1+0x3fac] ;  /* 0x003fac00010e7983 */ /* 0x0011680000300800 */
[----:B------:R-:W3:Y:S02]  /*c45a0*/  LDL.LU R60, [R1+0x3ef0] ;  /* 0x003ef000013c7983 */ /* 0x000ee40000300800 */
[----:B---3--:R-:W-:-:S05]  /*c45b0*/  IMAD.X R60, R60, 0x1, R2, P5 ;  /* 0x000000013c3c7824 */ /* 0x008fca00028e0602 */
[----:B------:R1:W-:Y:S02]  /*c45c0*/  STL [R1+0x3ef0], R60 ;  /* 0x003ef03c01007387 */ /* 0x0003e40000100800 */
[----:B-1----:R-:W1:Y:S02]  /*c45d0*/  LDC R60, c[0x0][0x23c] ;  /* 0x00008f00ff3c7b82 */ /* 0x002e640000000800 */
[----:B-1----:R-:W-:-:S04]  /*c45e0*/  IMAD.SHL.U32 R60, R60, 0x80, RZ ;  /* 0x000000803c3c7824 */ /* 0x002fc800078e00ff */
[----:B------:R-:W-:-:S05]  /*c45f0*/  IMAD.SHL.U32 R60, R60, 0x2, RZ ;  /* 0x000000023c3c7824 */ /* 0x000fca00078e00ff */
[----:B------:R-:W-:-:S05]  /*c4600*/  IADD3 R13, P5, R13, R60, RZ ;  /* 0x0000003c0d0d7210 */ /* 0x000fca0007fbe0ff */
[----:B------:R1:W-:Y:S04]  /*c4610*/  STL [R1+0x3f34], R13 ;  /* 0x003f340d01007387 */ /* 0x0003e80000100800 */
[----:B-1----:R0:W5:Y:S04]  /*c4620*/  LDL.LU R13, [R1+0x3fa8] ;  /* 0x003fa800010d7983 */ /* 0x0021680000300800 */
        /* <DEDUP_REMOVED lines=13> */
[----:B-1----:R-:W-:-:S05]  /*c4700*/  IMAD.SHL.U32 R60, R60, 0x80, RZ ;  /* 0x000000803c3c7824 */ /* 0x002fca00078e00ff */
[----:B------:R-:W-:-:S04]  /*c4710*/  SHF.L.U32 R60, R60, 0x1, RZ ;  /* 0x000000013c3c7819 */ /* 0x000fc800000006ff */
        /* <DEDUP_REMOVED lines=12> */
[----:B------:R-:W3:Y:S01]  /*c47e0*/  LDL.LU R60, [R1+0x3f10] ;  /* 0x003f1000013c7983 */ /* 0x000ee20000300800 */
[--C-:B------:R-:W-:Y:S02]  /*c47f0*/  IMAD.X R0, R0, 0x1, R2.reuse, P3 ;  /* 0x0000000100007824 */ /* 0x100fe400018e0602 */
[----:B------:R-:W-:-:S02]  /*c4800*/  IMAD.X R47, R47, 0x1, R2, P4 ;  /* 0x000000012f2f7824 */ /* 0x000fc400020e0602 */
[--C-:B------:R-:W-:Y:S02]  /*c4810*/  IMAD.X R34, R34, 0x1, R2.reuse, P6 ;  /* 0x0000000122227824 */ /* 0x100fe400030e0602 */
[--C-:B------:R-:W-:Y:S02]  /*c4820*/  IMAD.X R6, R6, 0x1, R2.reuse, P5 ;  /* 0x0000000106067824 */ /* 0x100fe400028e0602 */
[--C-:B------:R-:W-:Y:S02]  /*c4830*/  IMAD.X R19, R19, 0x1, R2.reuse, P0 ;  /* 0x0000000113137824 */ /* 0x100fe400000e0602 */
[--C-:B------:R-:W-:Y:S02]  /*c4840*/  IMAD.X R35, R35, 0x1, R2.reuse, P1 ;  /* 0x0000000123237824 */ /* 0x100fe400008e0602 */
[----:B---3--:R-:W-:-:S05]  /*c4850*/  IMAD.X R60, R60, 0x1, R2, P2 ;  /* 0x000000013c3c7824 */ /* 0x008fca00010e0602 */
[----:B------:R1:W-:Y:S02]  /*c4860*/  STL [R1+0x3f10], R60 ;  /* 0x003f103c01007387 */ /* 0x0003e40000100800 */
[----:B-1----:R-:W1:Y:S02]  /*c4870*/  LDC R60, c[0x0][0x23c] ;  /* 0x00008f00ff3c7b82 */ /* 0x002e640000000800 */
[----:B-1----:R-:W-:-:S04]  /*c4880*/  IMAD.SHL.U32 R60, R60, 0x80, RZ ;  /* 0x000000803c3c7824 */ /* 0x002fc800078e00ff */
[----:B------:R-:W-:-:S05]  /*c4890*/  IMAD.SHL.U32 R60, R60, 0x2, RZ ;  /* 0x000000023c3c7824 */ /* 0x000fca00078e00ff */
[-C--:B------:R-:W-:Y:S02]  /*c48a0*/  IADD3 R3, P2, R3, R60.reuse, RZ ;  /* 0x0000003c03037210 */ /* 0x080fe40007f5e0ff */
[----:B------:R-:W-:-:S03]  /*c48b0*/  IADD3 R31, P4, R31, R60, RZ ;  /* 0x0000003c1f1f7210 */ /* 0x000fc60007f9e0ff */
[----:B------:R1:W-:Y:S04]  /*c48c0*/  STL [R1+0x3f54], R3 ;  /* 0x003f540301007387 */ /* 0x0003e80000100800 */
[----:B-1----:R0:W5:Y:S04]  /*c48d0*/  LDL.LU R3, [R1+0x3f98] ;  /* 0x003f980001037983 */ /* 0x0021680000300800 */
[----:B------:R-:W-:Y:S04]  /*c48e0*/  STL [R1+0x3f18], R0 ;  /* 0x003f180001007387 */ /* 0x000fe80000100800 */
[----:B------:R1:W-:Y:S02]  /*c48f0*/  STL [R1+0x3f64], R31 ;  /* 0x003f641f01007387 */ /* 0x0003e40000100800 */
[----:B-1----:R-:W1:Y:S01]  /*c4900*/  LDC R31, c[0x0][0x230] ;  /* 0x00008c00ff1f7b82 */ /* 0x002e620000000800 */
[----:B------:R-:W-:-:S05]  /*c4910*/  IADD3 R46, P3, R46, R60, RZ ;  /* 0x0000003c2e2e7210 */ /* 0x000fca0007f7e0ff */
[----:B------:R-:W-:Y:S04]  /*c4920*/  STL [R1+0x3f5c], R46 ;  /* 0x003f5c2e01007387 */ /* 0x000fe80000100800 */
[----:B------:R-:W-:Y:S01]  /*c4930*/  STL [R1+0x3f20], R47 ;  /* 0x003f202f01007387 */ /* 0x000fe20000100800 */
[----:B------:R-:W-:-:S03]  /*c4940*/  IADD3 R7, P5, R7, R60, RZ ;  /* 0x0000003c07077210 */ /* 0x000fc60007fbe0ff */
[----:B------:R3:W-:Y:S01]  /*c4950*/  STL [R1+0x3f30], R34 ;  /* 0x003f302201007387 */ /* 0x0007e20000100800 */
[-C--:B------:R-:W-:Y:S01]  /*c4960*/  IADD3 R18, P6, R18, R60.reuse, RZ ;  /* 0x0000003c12127210 */ /* 0x080fe20007fde0ff */
[----:B-1----:R-:W-:Y:S02]  /*c4970*/  VIADD R31, R31, 0x7f ;  /* 0x0000007f1f1f7836 */ /* 0x002fe40000000000 */
[----:B------:R1:W-:Y:S03]  /*c4980*/  STL [R1+0x3f28], R6 ;  /* 0x003f280601007387 */ /* 0x0003e60000100800 */
[----:B---3--:R-:W-:Y:S01]  /*c4990*/  SHF.R.S32.HI R34, RZ, 0x1f, R31 ;  /* 0x0000001fff227819 */ /* 0x008fe2000001141f */
[----:B------:R-:W3:Y:S01]  /*c49a0*/  S2R R0, SR_TID.X ;  /* 0x0000000000007919 */ /* 0x000ee20000002100 */
[-C--:B------:R-:W-:Y:S02]  /*c49b0*/  IADD3 R30, P0, R30, R60.reuse, RZ ;  /* 0x0000003c1e1e7210 */ /* 0x080fe40007f1e0ff */
[----:B-1----:R-:W-:Y:S01]  /*c49c0*/  LEA.HI R6, R34, R31, RZ, 0x7 ;  /* 0x0000001f22067211 */ /* 0x002fe200078f38ff */
[----:B------:R1:W-:Y:S01]  /*c49d0*/  STL [R1+0x3f6c], R7 ;  /* 0x003f6c0701007387 */ /* 0x0003e20000100800 */
[----:B------:R-:W-:Y:S01]  /*c49e0*/  IADD3 R50, P1, R50, R60, RZ ;  /* 0x0000003c32327210 */ /* 0x000fe20007f3e0ff */
[----:B------:R-:W-:Y:S01]  /*c49f0*/  IMAD.X R51, R51, 0x1, R2, P2 ;  /* 0x0000000133337824 */ /* 0x000fe200010e0602 */
[----:B------:R-:W-:Y:S01]  /*c4a00*/  SHF.R.S32.HI R6, RZ, 0x7, R6 ;  /* 0x00000007ff067819 */ /* 0x000fe20000011406 */
[----:B------:R0:W-:Y:S01]  /*c4a10*/  STL [R1+0x3f74], R18 ;  /* 0x003f741201007387 */ /* 0x0001e20000100800 */
[--C-:B--2---:R-:W-:Y:S01]  /*c4a20*/  IMAD.X R55, R55, 0x1, R2.reuse, P3 ;  /* 0x0000000137377824 */ /* 0x104fe200018e0602 */
[----:B------:R-:W-:Y:S01]  /*c4a30*/  IADD3.X R59, R59, R2, RZ, P5, !PT ;  /* 0x000000023b3b7210 */ /* 0x000fe20002ffe4ff */
[--C-:B------:R-:W-:Y:S01]  /*c4a40*/  IMAD.X R58, R58, 0x1, R2.reuse, P4 ;  /* 0x000000013a3a7824 */ /* 0x100fe200020e0602 */
[----:B------:R0:W-:Y:S01]  /*c4a50*/  STL [R1+0x3f38], R19 ;  /* 0x003f381301007387 */ /* 0x0001e20000100800 */
[----:B------:R-:W-:Y:S01]  /*c4a60*/  ISETP.NE.U32.AND P2, PT, R54, R6, PT ;  /* 0x000000063600720c */ /* 0x000fe20003f45070 */
[----:B------:R-:W-:-:S02]  /*c4a70*/  IMAD.X R42, R42, 0x1, R2, P6 ;  /* 0x000000012a2a7824 */ /* 0x000fc400030e0602 */
[----:B------:R0:W-:Y:S01]  /*c4a80*/  STL [R1+0x3f7c], R30 ;  /* 0x003f7c1e01007387 */ /* 0x0001e20000100800 */
[----:B------:R-:W-:-:S03]  /*c4a90*/  IMAD.X R43, R43, 0x1, R2, P0 ;  /* 0x000000012b2b7824 */ /* 0x000fc600000e0602 */
[----:B------:R0:W-:Y:S01]  /*c4aa0*/  STL [R1+0x3f40], R35 ;  /* 0x003f402301007387 */ /* 0x0001e20000100800 */
[----:B------:R-:W-:-:S03]  /*c4ab0*/  IMAD.MOV.U32 R6, RZ, RZ, R5 ;  /* 0x000000ffff067224 */ /* 0x000fc600078e0005 */
[----:B------:R0:W-:Y:S01]  /*c4ac0*/  STL [R1+0x3f80], R50 ;  /* 0x003f803201007387 */ /* 0x0001e20000100800 */
[----:B------:R-:W-:-:S03]  /*c4ad0*/  IMAD.MOV.U32 R5, RZ, RZ, R9 ;  /* 0x000000ffff057224 */ /* 0x000fc600078e0009 */
[----:B------:R0:W-:Y:S01]  /*c4ae0*/  STL [R1+0x3f48], R51 ;  /* 0x003f483301007387 */ /* 0x0001e20000100800 */
[----:B----4-:R-:W-:-:S03]  /*c4af0*/  IMAD.X R37, R37, 0x1, R2, P1 ;  /* 0x0000000125257824 */ /* 0x010fc600008e0602 */
[----:B------:R0:W-:Y:S01]  /*c4b00*/  STL [R1+0x3f50], R55 ;  /* 0x003f503701007387 */ /* 0x0001e20000100800 */
[----:B-1----:R-:W-:-:S03]  /*c4b10*/  IMAD.MOV.U32 R7, RZ, RZ, R8 ;  /* 0x000000ffff077224 */ /* 0x002fc600078e0008 */
[----:B------:R0:W-:Y:S04]  /*c4b20*/  STL [R1+0x3f58], R58 ;  /* 0x003f583a01007387 */ /* 0x0001e80000100800 */
[----:B------:R0:W-:Y:S04]  /*c4b30*/  STL [R1+0x3f60], R59 ;  /* 0x003f603b01007387 */ /* 0x0001e80000100800 */
[----:B------:R0:W-:Y:S04]  /*c4b40*/  STL [R1+0x3f68], R42 ;  /* 0x003f682a01007387 */ /* 0x0001e80000100800 */
[----:B------:R0:W-:Y:S04]  /*c4b50*/  STL [R1+0x3f70], R43 ;  /* 0x003f702b01007387 */ /* 0x0001e80000100800 */
[----:B------:R0:W-:Y:S04]  /*c4b60*/  STL.64 [R1+0x9c8], R4 ;  /* 0x0009c80401007387 */ /* 0x0001e80000100a00 */
[----:B------:R0:W-:Y:S04]  /*c4b70*/  STL [R1+0x3f78], R37 ;  /* 0x003f782501007387 */ /* 0x0001e80000100800 */
[----:B------:R0:W-:Y:S01]  /*c4b80*/  STL.64 [R1+0x9d0], R6 ;  /* 0x0009d00601007387 */ /* 0x0001e20000100a00 */
[----:B---3--:R-:W-:-:S05]  /*c4b90*/  LOP3.LUT R0, R0, 0x1f, RZ, 0xc0, !PT ;  /* 0x0000001f00007812 */ /* 0x008fca00078ec0ff */
[----:B------:R-:W-:Y:S01]  /*c4ba0*/  IMAD.SHL.U32 R0, R0, 0x2, RZ ;  /* 0x0000000200007824 */ /* 0x000fe200078e00ff */
[----:B------:R-:W-:Y:S06]  /*c4bb0*/  @P2 BRA `(.L_x_1) ;  /* 0xfffff74800cc2947 */ /* 0x000fec000383ffff */
        /* <DEDUP_REMOVED lines=15> */
[----:B-----5:R-:W-:-:S02]  /*c4cb0*/  F2FP.BF16.F32.PACK_AB R57, R41, R57 ;  /* 0x000000392939723e */ /* 0x020fc400000010ff */
[----:B------:R-:W-:Y:S02]  /*c4cc0*/  F2FP.BF16.F32.PACK_AB R56, R40, R56 ;  /* 0x000000382838723e */ /* 0x000fe400000010ff */
[----:B------:R-:W-:Y:S02]  /*c4cd0*/  F2FP.BF16.F32.PACK_AB R53, R39, R53 ;  /* 0x000000352735723e */ /* 0x000fe400000010ff */
[----:B------:R-:W-:Y:S02]  /*c4ce0*/  F2FP.BF16.F32.PACK_AB R52, R38, R52 ;  /* 0x000000342634723e */ /* 0x000fe400000010ff */
[----:B--2---:R-:W-:Y:S02]  /*c4cf0*/  F2FP.BF16.F32.PACK_AB R59, R45, R59 ;  /* 0x0000003b2d3b723e */ /* 0x004fe400000010ff */
[----:B---3--:R-:W-:-:S03]  /*c4d00*/  F2FP.BF16.F32.PACK_AB R58, R44, R58 ;  /* 0x0000003a2c3a723e */ /* 0x008fc600000010ff */
[----:B------:R-:W-:Y:S01]  /*c4d10*/  STL [R1+0x3f98], R59 ;  /* 0x003f983b01007387 */ /* 0x000fe20000100800 */
[----:B----4-:R-:W-:-:S03]  /*c4d20*/  F2FP.BF16.F32.PACK_AB R55, R27, R42 ;  /* 0x0000002a1b37723e */ /* 0x010fc600000010ff */
[----:B------:R-:W-:Y:S01]  /*c4d30*/  STL [R1+0x3f9c], R58 ;  /* 0x003f9c3a01007387 */ /* 0x000fe20000100800 */
[----:B------:R-:W-:-:S03]  /*c4d40*/  F2FP.BF16.F32.PACK_AB R54, R26, R43 ;  /* 0x0000002b1a36723e */ /* 0x000fc600000010ff */
[----:B------:R-:W-:Y:S04]  /*c4d50*/  STL [R1+0x3fa0], R57 ;  /* 0x003fa03901007387 */ /* 0x000fe80000100800 */
[----:B------:R-:W-:Y:S04]  /*c4d60*/  STL [R1+0x3fa4], R56 ;  /* 0x003fa43801007387 */ /* 0x000fe80000100800 */
[----:B------:R-:W-:Y:S04]  /*c4d70*/  STL [R1+0x3fa8], R55 ;  /* 0x003fa83701007387 */ /* 0x000fe80000100800 */
[----:B------:R-:W-:Y:S04]  /*c4d80*/  STL [R1+0x3fac], R54 ;  /* 0x003fac3601007387 */ /* 0x000fe80000100800 */
[----:B------:R-:W-:Y:S04]  /*c4d90*/  STL [R1+0x3fb0], R53 ;  /* 0x003fb03501007387 */ /* 0x000fe80000100800 */
[----:B------:R-:W2:Y:S04]  /*c4da0*/  LDL.LU R43, [R1+0xa7c] ;  /* 0x000a7c00012b7983 */ /* 0x000ea80000300800 */
[----:B------:R-:W3:Y:S04]  /*c4db0*/  LDL.LU R42, [R1+0xa74] ;  /* 0x000a7400012a7983 */ /* 0x000ee80000300800 */
[----:B------:R-:W4:Y:S04]  /*c4dc0*/  LDL.LU R26, [R1+0xa6c] ;  /* 0x000a6c00011a7983 */ /* 0x000f280000300800 */
[----:B------:R-:W4:Y:S01]  /*c4dd0*/  LDL.LU R41, [R1+0xa8c] ;  /* 0x000a8c0001297983 */ /* 0x000f220000300800 */
[----:B------:R-:W-:-:S03]  /*c4de0*/  F2FP.BF16.F32.PACK_AB R51, R6, R51 ;  /* 0x000000330633723e */ /* 0x000fc600000010ff */
[----:B------:R-:W4:Y:S01]  /*c4df0*/  LDL.LU R27, [R1+0xa64] ;  /* 0x000a6400011b7983 */ /* 0x000f220000300800 */
[----:B------:R-:W-:-:S03]  /*c4e00*/  F2FP.BF16.F32.PACK_AB R50, R7, R50 ;  /* 0x000000320732723e */ /* 0x000fc600000010ff */
[----:B------:R-:W4:Y:S01]  /*c4e10*/  LDL.LU R40, [R1+0xa84] ;  /* 0x000a840001287983 */ /* 0x000f220000300800 */
[----:B------:R-:W-:-:S03]  /*c4e20*/  F2FP.BF16.F32.PACK_AB R49, R18, R49 ;  /* 0x000000311231723e */ /* 0x000fc600000010ff */
[----:B------:R-:W4:Y:S01]  /*c4e30*/  LDL.LU R39, [R1+0xa78] ;  /* 0x000a780001277983 */ /* 0x000f220000300800 */
[----:B------:R-:W-:Y:S02]  /*c4e40*/  F2FP.BF16.F32.PACK_AB R48, R19, R48 ;  /* 0x000000301330723e */ /* 0x000fe400000010ff */
[----:B------:R-:W-:Y:S01]  /*c4e50*/  F2FP.BF16.F32.PACK_AB R47, R11, R30 ;  /* 0x0000001e0b2f723e */ /* 0x000fe200000010ff */
[----:B------:R-:W4:Y:S01]  /*c4e60*/  LDL.LU R38, [R1+0xa70] ;  /* 0x000a700001267983 */ /* 0x000f220000300800 */
[----:B------:R-:W-:Y:S02]  /*c4e70*/  F2FP.BF16.F32.PACK_AB R46, R10, R31 ;  /* 0x0000001f0a2e723e */ /* 0x000fe400000010ff */
[----:B------:R-:W-:Y:S01]  /*c4e80*/  F2FP.BF16.F32.PACK_AB R45, R34, R35 ;  /* 0x00000023222d723e */ /* 0x000fe200000010ff */
[----:B------:R-:W-:Y:S01]  /*c4e90*/  STL [R1+0x3fb4], R52 ;  /* 0x003fb43401007387 */ /* 0x000fe20000100800 */
[----:B------:R-:W-:-:S03]  /*c4ea0*/  F2FP.BF16.F32.PACK_AB R44, R36, R37 ;  /* 0x00000025242c723e */ /* 0x000fc600000010ff */
[----:B------:R-:W-:Y:S04]  /*c4eb0*/  STL [R1+0x3fb8], R51 ;  /* 0x003fb83301007387 */ /* 0x000fe80000100800 */
[----:B------:R-:W-:Y:S04]  /*c4ec0*/  STL [R1+0x3fbc], R50 ;  /* 0x003fbc3201007387 */ /* 0x000fe80000100800 */
[----:B------:R-:W-:Y:S04]  /*c4ed0*/  STL [R1+0x3fc0], R49 ;  /* 0x003fc03101007387 */ /* 0x000fe80000100800 */
[----:B------:R-:W-:Y:S04]  /*c4ee0*/  STL [R1+0x3fc4], R48 ;  /* 0x003fc43001007387 */ /* 0x000fe80000100800 */
[----:B------:R-:W-:Y:S04]  /*c4ef0*/  STL [R1+0x3fc8], R47 ;  /* 0x003fc82f01007387 */ /* 0x000fe80000100800 */
[----:B------:R-:W-:Y:S04]  /*c4f00*/  STL [R1+0x3fcc], R46 ;  /* 0x003fcc2e01007387 */ /* 0x000fe80000100800 */
[----:B------:R-:W-:Y:S04]  /*c4f10*/  STL [R1+0x3fd0], R45 ;  /* 0x003fd02d01007387 */ /* 0x000fe80000100800 */
        /* <DEDUP_REMOVED lines=15> */
[----:B--2---:R-:W-:-:S02]  /*c5010*/  F2FP.BF16.F32.PACK_AB R43, R23, R43 ;  /* 0x0000002b172b723e */ /* 0x004fc400000010ff */
[----:B---3--:R-:W-:-:S03]  /*c5020*/  F2FP.BF16.F32.PACK_AB R42, R22, R42 ;  /* 0x0000002a162a723e */ /* 0x008fc600000010ff */
[----:B------:R-:W-:Y:S04]  /*c5030*/  STL [R1+0x3fd8], R43 ;  /* 0x003fd82b01007387 */ /* 0x000fe80000100800 */
[----:B------:R-:W-:Y:S01]  /*c5040*/  STL [R1+0x3fdc], R42 ;  /* 0x003fdc2a01007387 */ /* 0x000fe20000100800 */
[----:B----4-:R-:W-:-:S05]  /*c5050*/  F2FP.BF16.F32.PACK_AB R41, R26, R41 ;  /* 0x000000291a29723e */ /* 0x010fca00000010ff */
[----:B------:R-:W-:Y:S01]  /*c5060*/  STL [R1+0x3fe0], R41 ;  /* 0x003fe02901007387 */ /* 0x000fe20000100800 */
[----:B------:R-:W-:Y:S02]  /*c5070*/  F2FP.BF16.F32.PACK_AB R40, R27, R40 ;  /* 0x000000281b28723e */ /* 0x000fe400000010ff */
[----:B------:R-:W-:-:S03]  /*c5080*/  F2FP.BF16.F32.PACK_AB R39, R15, R39 ;  /* 0x000000270f27723e */ /* 0x000fc600000010ff */
[----:B------:R-:W-:Y:S01]  /*c5090*/  STL [R1+0x3fe4], R40 ;  /* 0x003fe42801007387 */ /* 0x000fe20000100800 */
[----:B------:R-:W-:-:S03]  /*c50a0*/  F2FP.BF16.F32.PACK_AB R38, R14, R38 ;  /* 0x000000260e26723e */ /* 0x000fc600000010ff */
[----:B------:R-:W-:Y:S04]  /*c50b0*/  STL [R1+0x3fe8], R39 ;  /* 0x003fe82701007387 */ /* 0x000fe80000100800 */
[----:B------:R-:W2:Y:S04]  /*c50c0*/  LDL.LU R5, [R1+0xab8] ;  /* 0x000ab80001057983 */ /* 0x000ea80000300800 */
[----:B------:R-:W3:Y:S04]  /*c50d0*/  LDL.LU R8, [R1+0xab0] ;  /* 0x000ab00001087983 */ /* 0x000ee80000300800 */
[----:B------:R-:W4:Y:S04]  /*c50e0*/  LDL.LU R6, [R1+0x97c] ;  /* 0x00097c0001067983 */ /* 0x000f280000300800 */
[----:B------:R-:W4:Y:S04]  /*c50f0*/  LDL.LU R27, [R1+0xadc] ;  /* 0x000adc00011b7983 */ /* 0x000f280000300800 */
[----:B------:R-:W4:Y:S04]  /*c5100*/  LDL.LU R7, [R1+0x974] ;  /* 0x0009740001077983 */ /* 0x000f280000300800 */
[----:B------:R-:W4:Y:S04]  /*c5110*/  LDL.LU R26, [R1+0xad4] ;  /* 0x000ad400011a7983 */ /* 0x000f280000300800 */
[----:B------:R-:W4:Y:S04]  /*c5120*/  LDL.LU R10, [R1+0xaec] ;  /* 0x000aec00010a7983 */ /* 0x000f280000300800 */
[----:B------:R-:W4:Y:S04]  /*c5130*/  LDL.LU R11, [R1+0xae4] ;  /* 0x000ae400010b7983 */ /* 0x000f280000300800 */
[----:B------:R-:W4:Y:S01]  /*c5140*/  LDL.LU R14, [R1+0x978] ;  /* 0x00097800010e7983 */ /* 0x000f220000300800 */
[----:B------:R-:W-:-:S03]  /*c5150*/  F2FP.BF16.F32.PACK_AB R37, R18, R37 ;  /* 0x000000251225723e */ /* 0x000fc600000010ff */
[----:B------:R-:W4:Y:S04]  /*c5160*/  LDL.LU R23, [R1+0xad8] ;  /* 0x000ad80001177983 */ /* 0x000f280000300800 */
[----:B------:R-:W4:Y:S04]  /*c5170*/  LDL.LU R15, [R1+0x970] ;  /* 0x00097000010f7983 */ /* 0x000f280000300800 */
[----:B------:R-:W4:Y:S01]  /*c5180*/  LDL.LU R22, [R1+0xad0] ;  /* 0x000ad00001167983 */ /* 0x000f220000300800 */
[----:B------:R-:W-:-:S03]  /*c5190*/  F2FP.BF16.F32.PACK_AB R36, R19, R36 ;  /* 0x000000241324723e */ /* 0x000fc600000010ff */
[----:B------:R-:W-:Y:S04]  /*c51a0*/  STL [R1+0x3fec], R38 ;  /* 0x003fec2601007387 */ /* 0x000fe80000100800 */
[----:B------:R-:W-:Y:S04]  /*c51b0*/  STL [R1+0x3ff0], R37 ;  /* 0x003ff02501007387 */ /* 0x000fe80000100800 */
[----:B------:R-:W4:Y:S04]  /*c51c0*/  LDL.LU R18, [R1+0xae8] ;  /* 0x000ae80001127983 */ /* 0x000f280000300800 */
[----:B------:R-:W4:Y:S01]  /*c51d0*/  LDL.LU R19, [R1+0xae0] ;  /* 0x000ae00001137983 */ /* 0x000f220000300800 */
[----:B------:R-:W-:-:S02]  /*c51e0*/  F2FP.BF16.F32.PACK_AB R35, R0, R35 ;  /* 0x000000230023723e */ /* 0x000fc400000010ff */
[----:B------:R-:W-:Y:S01]  /*c51f0*/  F2FP.BF16.F32.PACK_AB R34, R2, R34 ;  /* 0x000000220222723e */ /* 0x000fe200000010ff */
[----:B------:R-:W-:Y:S01]  /*c5200*/  STL [R1+0x3ff4], R36 ;  /* 0x003ff42401007387 */ /* 0x000fe20000100800 */
[----:B------:R-:W-:Y:S02]  /*c5210*/  F2FP.BF16.F32.PACK_AB R33, R60, R33 ;  /* 0x000000213c21723e */ /* 0x000fe400000010ff */
[----:B------:R-:W-:Y:S01]  /*c5220*/  F2FP.BF16.F32.PACK_AB R32, R3, R32 ;  /* 0x000000200320723e */ /* 0x000fe200000010ff */
[----:B------:R-:W-:Y:S04]  /*c5230*/  STL [R1+0x3ff8], R35 ;  /* 0x003ff82301007387 */ /* 0x000fe80000100800 */
[----:B------:R-:W-:Y:S01]  /*c5240*/  STL [R1+0x3ffc], R34 ;  /* 0x003ffc2201007387 */ /* 0x000fe20000100800 */
[----:B------:R-:W-:-:S03]  /*c5250*/  F2FP.BF16.F32.PACK_AB R31, R4, R31 ;  /* 0x0000001f041f723e */ /* 0x000fc600000010ff */
[----:B------:R0:W-:Y:S04]  /*c5260*/  STL [R1+0x4000], R33 ;  /* 0x0040002101007387 */ /* 0x0001e80000100800 */
[----:B------:R-:W-:Y:S01]  /*c5270*/  STL [R1+0x4004], R32 ;  /* 0x0040042001007387 */ /* 0x000fe20000100800 */
[----:B------:R-:W-:-:S03]  /*c5280*/  F2FP.BF16.F32.PACK_AB R30, R9, R30 ;  /* 0x0000001e091e723e */ /* 0x000fc600000010ff */
[----:B------:R-:W-:Y:S04]  /*c5290*/  STL [R1+0x4008], R31 ;  /* 0x0040081f01007387 */ /* 0x000fe80000100800 */
[----:B------:R-:W-:Y:S01]  /*c52a0*/  STL [R1+0x400c], R30 ;  /* 0x00400c1e01007387 */ /* 0x000fe20000100800 */
[----:B--2---:R-:W-:Y:S02]  /*c52b0*/  F2FP.BF16.F32.PACK_AB R29, R5, R29 ;  /* 0x0000001d051d723e */ /* 0x004fe400000010ff */
        /* <DEDUP_REMOVED lines=10> */
[----:B------:R-:W-:Y:S01]  /*c5360*/  STL [R1+0x4024], R24 ;  /* 0x0040241801007387 */ /* 0x000fe20000100800 */
[----:B------:R-:W-:-:S05]  /*c5370*/  F2FP.BF16.F32.PACK_AB R23, R14, R23 ;  /* 0x000000170e17723e */ /* 0x000fca00000010ff */
[----:B------:R-:W-:Y:S01]  /*c5380*/  STL [R1+0x4028], R23 ;  /* 0x0040281701007387 */ /* 0x000fe20000100800 */
[----:B------:R-:W-:-:S05]  /*c5390*/  F2FP.BF16.F32.PACK_AB R22, R15, R22 ;  /* 0x000000160f16723e */ /* 0x000fca00000010ff */
[----:B------:R-:W-:Y:S01]  /*c53a0*/  STL [R1+0x402c], R22 ;  /* 0x00402c1601007387 */ /* 0x000fe20000100800 */
[----:B------:R-:W-:Y:S02]  /*c53b0*/  F2FP.BF16.F32.PACK_AB R21, R18, R21 ;  /* 0x000000151215723e */ /* 0x000fe400000010ff */
[----:B------:R-:W-:-:S03]  /*c53c0*/  F2FP.BF16.F32.PACK_AB R20, R19, R20 ;  /* 0x000000141314723e */ /* 0x000fc600000010ff */
[----:B------:R-:W-:Y:S04]  /*c53d0*/  STL [R1+0x4030], R21 ;  /* 0x0040301501007387 */ /* 0x000fe80000100800 */
        /* <DEDUP_REMOVED lines=45> */
[----:B--2---:R-:W-:-:S05]  /*c56b0*/  F2FP.BF16.F32.PACK_AB R19, R33, R19 ;  /* 0x000000132113723e */ /* 0x004fca00000010ff */
[----:B------:R-:W-:Y:S01]  /*c56c0*/  STL [R1+0x4038], R19 ;  /* 0x0040381301007387 */ /* 0x000fe20000100800 */
[----:B---3--:R-:W-:Y:S02]  /*c56d0*/  F2FP.BF16.F32.PACK_AB R18, R34, R18 ;  /* 0x000000122212723e */ /* 0x008fe400000010ff */
[----:B----4-:R-:W-:-:S03]  /*c56e0*/  F2FP.BF16.F32.PACK_AB R17, R35, R17 ;  /* 0x000000112311723e */ /* 0x010fc600000010ff */
[----:B------:R-:W-:Y:S01]  /*c56f0*/  STL [R1+0x403c], R18 ;  /* 0x00403c1201007387 */ /* 0x000fe20000100800 */
[----:B------:R-:W-:-:S03]  /*c5700*/  F2FP.BF16.F32.PACK_AB R16, R36, R16 ;  /* 0x000000102410723e */ /* 0x000fc600000010ff */
[----:B------:R-:W-:Y:S04]  /*c5710*/  STL [R1+0x4040], R17 ;  /* 0x0040401101007387 */ /* 0x000fe80000100800 */
[----:B------:R-:W-:Y:S01]  /*c5720*/  STL [R1+0x4044], R16 ;  /* 0x0040441001007387 */ /* 0x000fe20000100800 */
[----:B------:R-:W-:-:S05]  /*c5730*/  F2FP.BF16.F32.PACK_AB R15, R37, R15 ;  /* 0x0000000f250f723e */ /* 0x000fca00000010ff */
        /* <DEDUP_REMOVED lines=18> */
[----:B------:R0:W-:Y:S01]  /*c5860*/  STL [R1+0x406c], R6 ;  /* 0x00406c0601007387 */ /* 0x0001e20000100800 */
[----:B------:R-:W-:-:S05]  /*c5870*/  F2FP.BF16.F32.PACK_AB R5, R47, R5 ;  /* 0x000000052f05723e */ /* 0x000fca00000010ff */
[----:B------:R1:W-:Y:S01]  /*c5880*/  STL [R1+0x4070], R5 ;  /* 0x0040700501007387 */ /* 0x0003e20000100800 */
[----:B------:R-:W-:-:S05]  /*c5890*/  F2FP.BF16.F32.PACK_AB R4, R48, R4 ;  /* 0x000000043004723e */ /* 0x000fca00000010ff */
[----:B------:R2:W-:Y:S01]  /*c58a0*/  STL [R1+0x4074], R4 ;  /* 0x0040740401007387 */ /* 0x0005e20000100800 */
[----:B0-----:R-:W-:-:S05]  /*c58b0*/  F2FP.BF16.F32.PACK_AB R6, R49, R50 ;  /* 0x000000323106723e */ /* 0x001fca00000010ff */
[----:B------:R0:W-:Y:S01]  /*c58c0*/  STL [R1+0xc], R6 ;  /* 0x00000c0601007387 */ /* 0x0001e20000100800 */
[----:B-1----:R-:W-:-:S05]  /*c58d0*/  F2FP.BF16.F32.PACK_AB R5, R51, R52 ;  /* 0x000000343305723e */ /* 0x002fca00000010ff */
[----:B------:R1:W-:Y:S01]  /*c58e0*/  STL [R1+0x8], R5 ;  /* 0x0000080501007387 */ /* 0x0003e20000100800 */
[----:B--2---:R-:W-:-:S05]  /*c58f0*/  F2FP.BF16.F32.PACK_AB R4, R53, R54 ;  /* 0x000000363504723e */ /* 0x004fca00000010ff */
[----:B------:R2:W-:Y:S01]  /*c5900*/  STL [R1+0x4], R4 ;  /* 0x0000040401007387 */ /* 0x0005e20000100800 */
[----:B0-----:R-:W-:-:S05]  /*c5910*/  F2FP.BF16.F32.PACK_AB R6, R55, R56 ;  /* 0x000000383706723e */ /* 0x001fca00000010ff */
[----:B------:R-:W-:Y:S01]  /*c5920*/  STL [R1], R6 ;  /* 0x0000000601007387 */ /* 0x000fe20000100800 */
[----:B-1----:R-:W-:-:S05]  /*c5930*/  F2FP.BF16.F32.PACK_AB R5, R57, R58 ;  /* 0x0000003a3905723e */ /* 0x002fca00000010ff */
[----:B------:R-:W-:Y:S01]  /*c5940*/  STL [R1+0x1c], R5 ;  /* 0x00001c0501007387 */ /* 0x000fe20000100800 */
[----:B--2---:R-:W-:-:S05]  /*c5950*/  F2FP.BF16.F32.PACK_AB R4, R59, R61 ;  /* 0x0000003d3b04723e */ /* 0x004fca00000010ff */
[----:B------:R0:W-:Y:S01]  /*c5960*/  STL [R1+0x18], R4 ;  /* 0x0000180401007387 */ /* 0x0001e20000100800 */
[----:B------:R-:W-:-:S03]  /*c5970*/  F2FP.BF16.F32.PACK_AB R2, R0, R2 ;  /* 0x000000020002723e */ /* 0x000fc600000010ff */
[----:B0-----:R-:W2:Y:S01]  /*c5980*/  LDL.LU R4, [R1+0xbc4] ;  /* 0x000bc40001047983 */ /* 0x001ea20000300800 */
[----:B------:R-:W-:-:S03]  /*c5990*/  F2FP.BF16.F32.PACK_AB R0, R60, R3 ;  /* 0x000000033c00723e */ /* 0x000fc600000010ff */
[----:B------:R-:W-:Y:S04]  /*c59a0*/  STL [R1+0x14], R2 ;  /* 0x0000140201007387 */ /* 0x000fe80000100800 */
[----:B--2---:R0:W-:Y:S04]  /*c59b0*/  STL [R1+0x40b8], R4 ;  /* 0x0040b80401007387 */ /* 0x0041e80000100800 */
[----:B------:R-:W-:Y:S04]  /*c59c0*/  STL [R1+0x10], R0 ;  /* 0x0000100001007387 */ /* 0x000fe80000100800 */
[----:B0-----:R-:W2:Y:S04]  /*c59d0*/  LDL.LU R4, [R1+0xbcc] ;  /* 0x000bcc0001047983 */ /* 0x001ea80000300800 */
[----:B------:R-:W3:Y:S04]  /*c59e0*/  LDL.LU R5, [R1+0xbdc] ;  /* 0x000bdc0001057983 */ /* 0x000ee80000300800 */
[----:B---3--:R0:W-:Y:S04]  /*c59f0*/  STL [R1+0x40b4], R5 ;  /* 0x0040b40501007387 */ /* 0x0081e80000100800 */
[----:B0-----:R-:W3:Y:S04]  /*c5a00*/  LDL.LU R5, [R1+0x9b4] ;  /* 0x0009b40001057983 */ /* 0x001ee80000300800 */
[----:B---3--:R0:W-:Y:S04]  /*c5a10*/  STL [R1+0x40bc], R5 ;  /* 0x0040bc0501007387 */ /* 0x0081e80000100800 */
        /* <DEDUP_REMOVED lines=60> */
[----:B--2---:R-:W-:-:S03]  /*c5de0*/  F2FP.BF16.F32.PACK_AB R4, R5, R4 ;  /* 0x000000040504723e */ /* 0x004fc600000010ff */
[----:B------:R-:W2:Y:S04]  /*c5df0*/  LDL.LU R5, [R1+0x40bc] ;  /* 0x0040bc0001057983 */ /* 0x000ea80000300800 */
[----:B------:R0:W-:Y:S04]  /*c5e00*/  STL [R1+0x2c], R4 ;  /* 0x00002c0401007387 */ /* 0x0001e80000100800 */
[----:B0-----:R-:W2:Y:S02]  /*c5e10*/  LDL.LU R4, [R1+0x40b8] ;  /* 0x0040b80001047983 */ /* 0x001ea40000300800 */
[----:B--2---:R-:W-:-:S02]  /*c5e20*/  F2FP.BF16.F32.PACK_AB R4, R5, R4 ;  /* 0x000000040504723e */ /* 0x004fc400000010ff */
[----:B------:R-:W3:Y:S04]  /*c5e30*/  LDL.LU R5, [R1+0x40b4] ;  /* 0x0040b40001057983 */ /* 0x000ee80000300800 */
[----:B------:R3:W-:Y:S02]  /*c5e40*/  STL [R1+0x28], R4 ;  /* 0x0000280401007387 */ /* 0x0007e40000100800 */
[----:B---3--:R-:W-:Y:S02]  /*c5e50*/  F2FP.BF16.F32.PACK_AB R4, R5, R6 ;  /* 0x000000060504723e */ /* 0x008fe400000010ff */
[----:B----4-:R-:W-:Y:S02]  /*c5e60*/  F2FP.BF16.F32.PACK_AB R6, R7, R8 ;  /* 0x000000080706723e */ /* 0x010fe400000010ff */
[----:B------:R-:W-:Y:S01]  /*c5e70*/  F2FP.BF16.F32.PACK_AB R5, R9, R10 ;  /* 0x0000000a0905723e */ /* 0x000fe200000010ff */
[----:B------:R0:W-:Y:S04]  /*c5e80*/  STL [R1+0x24], R4 ;  /* 0x0000240401007387 */ /* 0x0001e80000100800 */
[----:B------:R1:W-:Y:S01]  /*c5e90*/  STL [R1+0x20], R6 ;  /* 0x0000200601007387 */ /* 0x0003e20000100800 */
[----:B0-----:R-:W-:-:S03]  /*c5ea0*/  F2FP.BF16.F32.PACK_AB R4, R11, R12 ;  /* 0x0000000c0b04723e */ /* 0x001fc600000010ff */
[----:B------:R0:W-:Y:S01]  /*c5eb0*/  STL [R1+0x3c], R5 ;  /* 0x00003c0501007387 */ /* 0x0001e20000100800 */
[----:B-1----:R-:W-:-:S03]  /*c5ec0*/  F2FP.BF16.F32.PACK_AB R6, R13, R14 ;  /* 0x0000000e0d06723e */ /* 0x002fc600000010ff */
[----:B------:R1:W-:Y:S01]  /*c5ed0*/  STL [R1+0x38], R4 ;  /* 0x0000380401007387 */ /* 0x0003e20000100800 */
[----:B0-----:R-:W-:-:S03]  /*c5ee0*/  F2FP.BF16.F32.PACK_AB R5, R15, R16 ;  /* 0x000000100f05723e */ /* 0x001fc600000010ff */
[----:B------:R0:W-:Y:S01]  /*c5ef0*/  STL [R1+0x34], R6 ;  /* 0x0000340601007387 */ /* 0x0001e20000100800 */
[----:B-1----:R-:W-:-:S03]  /*c5f00*/  F2FP.BF16.F32.PACK_AB R4, R17, R18 ;  /* 0x000000121104723e */ /* 0x002fc600000010ff */
[----:B------:R1:W-:Y:S04]  /*c5f10*/  STL [R1+0x30], R5 ;  /* 0x0000300501007387 */ /* 0x0003e80000100800 */
[----:B------:R2:W-:Y:S01]  /*c5f20*/  STL [R1+0x4c], R4 ;  /* 0x00004c0401007387 */ /* 0x0005e20000100800 */
[----:B0-----:R-:W-:Y:S02]  /*c5f30*/  F2FP.BF16.F32.PACK_AB R6, R19, R20 ;  /* 0x000000141306723e */ /* 0x001fe400000010ff */
[----:B-1----:R-:W-:-:S03]  /*c5f40*/  F2FP.BF16.F32.PACK_AB R5, R21, R22 ;  /* 0x000000161505723e */ /* 0x002fc600000010ff */
[----:B------:R0:W-:Y:S01]  /*c5f50*/  STL [R1+0x48], R6 ;  /* 0x0000480601007387 */ /* 0x0001e20000100800 */
[----:B--2---:R-:W-:-:S03]  /*c5f60*/  F2FP.BF16.F32.PACK_AB R4, R23, R24 ;  /* 0x000000181704723e */ /* 0x004fc600000010ff */
        /* <DEDUP_REMOVED lines=34> */
[----:B------:R-:W-:Y:S01]  /*c6190*/  STL [R1+0x80], R6 ;  /* 0x0000800601007387 */ /* 0x000fe20000100800 */
[----:B--2---:R-:W-:-:S03]  /*c61a0*/  F2FP.BF16.F32.PACK_AB R4, R59, R61 ;  /* 0x0000003d3b04723e */ /* 0x004fc600000010ff */
[----:B------:R-:W-:Y:S04]  /*c61b0*/  STL [R1+0x9c], R5 ;  /* 0x00009c0501007387 */ /* 0x000fe80000100800 */
[----:B------:R0:W-:Y:S04]  /*c61c0*/  STL [R1+0x98], R4 ;  /* 0x0000980401007387 */ /* 0x0001e80000100800 */
[----:B0-----:R-:W2:Y:S01]  /*c61d0*/  LDL.LU R4, [R1+0xca4] ;  /* 0x000ca40001047983 */ /* 0x001ea20000300800 */
[----:B------:R-:W-:Y:S02]  /*c61e0*/  F2FP.BF16.F32.PACK_AB R2, R0, R2 ;  /* 0x000000020002723e */ /* 0x000fe400000010ff */
        /* <DEDUP_REMOVED lines=605> */
[----:B--2---:R-:W-:-:S03]  /*c87c0*/  F2FP.BF16.F32.PACK_AB R4, R5, R4 ;  /* 0x000000040504723e */ /* 0x004fc600000010ff */
[----:B------:R-:W2:Y:S04]  /*c87d0*/  LDL.LU R5, [R1+0x4080] ;  /* 0x0040800001057983 */ /* 0x000ea80000300800 */
[----:B------:R0:W-:Y:S04]  /*c87e0*/  STL [R1+0x2ac], R4 ;  /* 0x0002ac0401007387 */ /* 0x0001e80000100800 */
[----:B0-----:R-:W2:Y:S02]  /*c87f0*/  LDL.LU R4, [R1+0x407c] ;  /* 0x00407c0001047983 */ /* 0x001ea40000300800 */
[----:B--2---:R-:W-:-:S02]  /*c8800*/  F2FP.BF16.F32.PACK_AB R4, R5, R4 ;  /* 0x000000040504723e */ /* 0x004fc400000010ff */
[----:B------:R-:W2:Y:S01]  /*c8810*/  LDL.LU R5, [R1+0x4078] ;  /* 0x0040780001057983 */ /* 0x000ea20000300800 */
[----:B----4-:R-:W-:-:S03]  /*c8820*/  F2FP.BF16.F32.PACK_AB R8, R7, R8 ;  /* 0x000000080708723e */ /* 0x010fc600000010ff */
[----:B------:R0:W-:Y:S01]  /*c8830*/  STL [R1+0x2a8], R4 ;  /* 0x0002a80401007387 */ /* 0x0001e20000100800 */
[----:B---3--:R-:W-:Y:S02]  /*c8840*/  F2FP.BF16.F32.PACK_AB R10, R9, R10 ;  /* 0x0000000a090a723e */ /* 0x008fe400000010ff */
[----:B------:R-:W-:Y:S01]  /*c8850*/  F2FP.BF16.F32.PACK_AB R12, R11, R12 ;  /* 0x0000000c0b0c723e */ /* 0x000fe200000010ff */
[----:B0-----:R1:W5:Y:S01]  /*c8860*/  LDL.LU R4, [R1+0x4074] ;  /* 0x0040740001047983 */ /* 0x0013620000300800 */
[----:B------:R-:W-:Y:S02]  /*c8870*/  F2FP.BF16.F32.PACK_AB R14, R13, R14 ;  /* 0x0000000e0d0e723e */ /* 0x000fe400000010ff */
[----:B------:R-:W-:Y:S02]  /*c8880*/  F2FP.BF16.F32.PACK_AB R16, R15, R16 ;  /* 0x000000100f10723e */ /* 0x000fe400000010ff */
[----:B------:R-:W-:Y:S02]  /*c8890*/  F2FP.BF16.F32.PACK_AB R18, R17, R18 ;  /* 0x000000121112723e */ /* 0x000fe400000010ff */
[----:B------:R-:W-:-:S02]  /*c88a0*/  F2FP.BF16.F32.PACK_AB R20, R19, R20 ;  /* 0x000000141314723e */ /* 0x000fc400000010ff */
[----:B------:R-:W-:Y:S02]  /*c88b0*/  F2FP.BF16.F32.PACK_AB R22, R21, R22 ;  /* 0x000000161516723e */ /* 0x000fe400000010ff */
[----:B------:R-:W-:Y:S02]  /*c88c0*/  F2FP.BF16.F32.PACK_AB R24, R23, R24 ;  /* 0x000000181718723e */ /* 0x000fe400000010ff */
        /* <DEDUP_REMOVED lines=20> */
[----:B--2---:R-:W-:Y:S02]  /*c8a10*/  F2FP.BF16.F32.PACK_AB R6, R5, R6 ;  /* 0x000000060506723e */ /* 0x004fe400000010ff */
[----:B------:R1:W5:Y:S04]  /*c8a20*/  LDL.LU R5, [R1+0x4070] ;  /* 0x0040700001057983 */ /* 0x0003680000300800 */
[----:B------:R0:W-:Y:S04]  /*c8a30*/  STL [R1+0x2a4], R6 ;  /* 0x0002a40601007387 */ /* 0x0001e80000100800 */
[----:B0-----:R1:W5:Y:S04]  /*c8a40*/  LDL.LU R6, [R1+0x406c] ;  /* 0x00406c0001067983 */ /* 0x0013680000300800 */
        /* <DEDUP_REMOVED lines=80> */
[----:B------:R1:W-:Y:S04]  /*c8f50*/  STL [R1+0x310], R0 ;  /* 0x0003100001007387 */ /* 0x0003e80000100800 */
[----:B------:R1:W-:Y:S02]  /*c8f60*/  STL [R1+0x314], R2 ;  /* 0x0003140201007387 */ /* 0x0003e40000100800 */
.L_x_0:
[----:B-1----:R-:W2:Y:S01]  /*c8f70*/  LDL.LU R61, [R1+0x310] ;  /* 0x00031000013d7983 */ /* 0x002ea20000300800 */
[----:B------:R-:W1:Y:S01]  /*c8f80*/  S2UR UR5, SR_CgaCtaId ;  /* 0x00000000000579c3 */ /* 0x000e620000008800 */
[----:B------:R-:W-:Y:S01]  /*c8f90*/  UMOV UR4, 0x400 ;  /* 0x0000040000047882 */ /* 0x000fe20000000000 */
[----:B------:R-:W-:Y:S01]  /*c8fa0*/  ULDC.64 UR26, c[0x0][0x228] ;  /* 0x00008a00001a7ab9 */ /* 0x000fe20000000a00 */
[----:B------:R-:W3:Y:S01]  /*c8fb0*/  LDL.LU R60, [R1+0x314] ;  /* 0x00031400013c7983 */ /* 0x000ee20000300800 */
[----:B------:R-:W-:Y:S01]  /*c8fc0*/  ULDC.64 UR10, c[0x0][0x228] ;  /* 0x00008a00000a7ab9 */ /* 0x000fe20000000a00 */
[----:B------:R-:W-:Y:S01]  /*c8fd0*/  ULDC.64 UR8, c[0x0][0x220] ;  /* 0x0000880000087ab9 */ /* 0x000fe20000000a00 */
[----:B------:R-:W-:Y:S01]  /*c8fe0*/  ULDC.64 UR28, c[0x0][0x228] ;  /* 0x00008a00001c7ab9 */ /* 0x000fe20000000a00 */
[----:B-----5:R-:W4:Y:S01]  /*c8ff0*/  LDL.LU R3, [R1+0x318] ;  /* 0x0003180001037983 */ /* 0x020f220000300800 */
[----:B------:R-:W-:Y:S01]  /*c9000*/  ULDC UR24, c[0x0][0x248] ;  /* 0x0000920000187ab9 */ /* 0x000fe20000000800 */
[----:B------:R-:W-:Y:S01]  /*c9010*/  ULDC.64 UR12, c[0x0][0x228] ;  /* 0x00008a00000c7ab9 */ /* 0x000fe20000000a00 */
[----:B------:R-:W-:Y:S01]  /*c9020*/  ULDC.64 UR30, c[0x0][0x228] ;  /* 0x00008a00001e7ab9 */ /* 0x000fe20000000a00 */
[----:B------:R-:W4:Y:S01]  /*c9030*/  LDL.LU R2, [R1+0x31c] ;  /* 0x00031c0001027983 */ /* 0x000f220000300800 */
[----:B------:R-:W-:Y:S01]  /*c9040*/  ULDC.64 UR22, c[0x0][0x228] ;  /* 0x00008a0000167ab9 */ /* 0x000fe20000000a00 */
[----:B------:R-:W-:Y:S01]  /*c9050*/  ULDC.64 UR20, c[0x0][0x228] ;  /* 0x00008a0000147ab9 */ /* 0x000fe20000000a00 */
[----:B------:R-:W-:Y:S01]  /*c9060*/  ULDC.64 UR18, c[0x0][0x228] ;  /* 0x00008a0000127ab9 */ /* 0x000fe20000000a00 */
[----:B------:R-:W4:Y:S01]  /*c9070*/  LDL R0, [R1+0x9c0] ;  /* 0x0009c00001007983 */ /* 0x000f220000100800 */
[----:B------:R-:W-:Y:S01]  /*c9080*/  ULDC.64 UR16, c[0x0][0x228] ;  /* 0x00008a0000107ab9 */ /* 0x000fe20000000a00 */
[----:B------:R-:W-:-:S02]  /*c9090*/  ULDC.64 UR14, c[0x0][0x228] ;  /* 0x00008a00000e7ab9 */ /* 0x000fc40000000a00 */
[----:B------:R-:W-:Y:S04]  /*c90a0*/  STL.64 [R1+0x4040], R26 ;  /* 0x0040401a01007387 */ /* 0x000fe80000100a00 */
[----:B------:R0:W-:Y:S04]  /*c90b0*/  STL.64 [R1+0x4038], R24 ;  /* 0x0040381801007387 */ /* 0x0001e80000100a00 */
[----:B0-----:R-:W4:Y:S04]  /*c90c0*/  LDL.LU R24, [R1+0x300] ;  /* 0x0003000001187983 */ /* 0x001f280000300800 */
[----:B------:R-:W4:Y:S04]  /*c90d0*/  LDL.LU R25, [R1+0x304] ;  /* 0x0003040001197983 */ /* 0x000f280000300800 */
[----:B------:R-:W4:Y:S04]  /*c90e0*/  LDL.LU R26, [R1+0x308] ;  /* 0x00030800011a7983 */ /* 0x000f280000300800 */
[----:B------:R-:W4:Y:S01]  /*c90f0*/  LDL.LU R27, [R1+0x30c] ;  /* 0x00030c00011b7983 */ /* 0x000f220000300800 */
[----:B-1----:R-:W-:-:S03]  /*c9100*/  ULEA UR4, UR5, UR4, 0x18 ;  /* 0x0000000405047291 */ /* 0x002fc6000f8ec03f */
[----:B------:R-:W-:Y:S04]  /*c9110*/  STL.64 [R1+0x4030], R30 ;  /* 0x0040301e01007387 */ /* 0x000fe80000100a00 */
[----:B------:R2:W-:Y:S04]  /*c9120*/  STL.64 [R1+0x4028], R28 ;  /* 0x0040281c01007387 */ /* 0x0005e80000100a00 */
        /* <DEDUP_REMOVED lines=13> */
[----:B------:R-:W-:Y:S01]  /*c9200*/  STL.64 [R1+0x3fb8], R56 ;  /* 0x003fb83801007387 */ /* 0x000fe20000100a00 */
[----:B--2---:R-:W-:-:S02]  /*c9210*/  IMAD.MOV.U32 R28, RZ, RZ, R61 ;  /* 0x000000ffff1c7224 */ /* 0x004fc400078e003d */
[----:B---3--:R-:W-:Y:S02]  /*c9220*/  IMAD.MOV.U32 R29, RZ, RZ, R60 ;  /* 0x000000ffff1d7224 */ /* 0x008fe400078e003c */
[----:B----4-:R-:W-:Y:S02]  /*c9230*/  IMAD.MOV.U32 R30, RZ, RZ, R3 ;  /* 0x000000ffff1e7224 */ /* 0x010fe400078e0003 */
[----:B------:R-:W-:Y:S02]  /*c9240*/  IMAD.MOV.U32 R31, RZ, RZ, R2 ;  /* 0x000000ffff1f7224 */ /* 0x000fe400078e0002 */
[----:B------:R-:W0:Y:S01]  /*c9250*/  S2R R2, SR_TID.X ;  /* 0x0000000000027919 */ /* 0x000e220000002100 */
[----:B------:R-:W-:Y:S01]  /*c9260*/  VIADD R0, R0, 0xff ;  /* 0x000000ff00007836 */ /* 0x000fe20000000000 */
[----:B------:R-:W-:Y:S04]  /*c9270*/  BAR.SYNC.DEFER_BLOCKING 0x0 ;  /* 0x0000000000007b1d */ /* 0x000fe80000010000 */
[----:B------:R-:W-:-:S02]  /*c9280*/  ISETP.GE.AND P3, PT, R0, UR27, PT ;  /* 0x0000001b00007c0c */ /* 0x000fc4000bf66270 */
[----:B0-----:R-:W-:-:S04]  /*c9290*/  LOP3.LUT R2, R2, 0x1f, RZ, 0xc0, !PT ;  /* 0x0000001f02027812 */ /* 0x001fc800078ec0ff */
[----:B------:R-:W-:Y:S01]  /*c92a0*/  LEA R0, R2, UR4, 0x4 ;  /* 0x0000000402007c11 */ /* 0x000fe2000f8e20ff */
[----:B------:R-:W-:-:S04]  /*c92b0*/  ULDC UR4, c[0x0][0x244] ;  /* 0x0000910000047ab9 */ /* 0x000fc80000000800 */
[----:B------:R-:W-:Y:S01]  /*c92c0*/  STSM.16.M88.4 [R0], R28 ;  /* 0x0000001c00007844 */ /* 0x000fe20000000200 */
[----:B------:R-:W-:-:S03]  /*c92d0*/  NOP ;  /* 0x0000000000007918 */ /* 0x000fc60000000000 */
[----:B------:R-:W0:Y:S01]  /*c92e0*/  LDS.128 R28, [R0] ;  /* 0x00000000001c7984 */ /* 0x000e220000000c00 */
[----:B------:R-:W-:-:S03]  /*c92f0*/  NOP ;  /* 0x0000000000007918 */ /* 0x000fc60000000000 */
[----:B------:R-:W-:Y:S01]  /*c9300*/  STSM.16.M88.4 [R0], R24 ;  /* 0x0000001800007844 */ /* 0x000fe20000000200 */
[----:B------:R-:W-:-:S03]  /*c9310*/  NOP ;  /* 0x0000000000007918 */ /* 0x000fc60000000000 */
[----:B------:R-:W1:Y:S04]  /*c9320*/  LDS.128 R56, [R0] ;  /* 0x0000000000387984 */ /* 0x000e680000000c00 */
[----:B0-----:R0:W-:Y:S04]  /*c9330*/  STL.64 [R1+0x310], R28 ;  /* 0x0003101c01007387 */ /* 0x0011e80000100a00 */
[----:B------:R2:W-:Y:S04]  /*c9340*/  STL.64 [R1+0x318], R30 ;  /* 0x0003181e01007387 */ /* 0x0005e80000100a00 */
[----:B------:R-:W3:Y:S04]  /*c9350*/  LDL.LU R52, [R1+0x2f0] ;  /* 0x0002f00001347983 */ /* 0x000ee80000300800 */
[----:B------:R-:W3:Y:S04]  /*c9360*/  LDL.LU R53, [R1+0x2f4] ;  /* 0x0002f40001357983 */ /* 0x000ee80000300800 */
[----:B------:R-:W3:Y:S04]  /*c9370*/  LDL.LU R54, [R1+0x2f8] ;  /* 0x0002f80001367983 */ /* 0x000ee80000300800 */
[----:B------:R-:W3:Y:S01]  /*c9380*/  LDL.LU R55, [R1+0x2fc] ;  /* 0x0002fc0001377983 */ /* 0x000ee20000300800 */
[----:B------:R-:W-:-:S03]  /*c9390*/  NOP ;  /* 0x0000000000007918 */ /* 0x000fc60000000000 */
        /* <DEDUP_REMOVED lines=22> */
[----:B--2---:R-:W2:Y:S04]  /*c9500*/  LDL.LU R30, [R1+0x298] ;  /* 0x00029800011e7983 */ /* 0x004ea80000300800 */
[----:B------:R-:W2:Y:S04]  /*c9510*/  LDL.LU R31, [R1+0x29c] ;  /* 0x00029c00011f7983 */ /* 0x000ea80000300800 */
[----:B------:R-:W2:Y:S04]  /*c9520*/  LDL.LU R24, [R1+0x280] ;  /* 0x0002800001187983 */ /* 0x000ea80000300800 */
[----:B------:R-:W2:Y:S04]  /*c9530*/  LDL.LU R25, [R1+0x284] ;  /* 0x0002840001197983 */ /* 0x000ea80000300800 */
[----:B------:R-:W2:Y:S04]  /*c9540*/  LDL.LU R26, [R1+0x288] ;  /* 0x00028800011a7983 */ /* 0x000ea80000300800 */
[----:B------:R-:W2:Y:S04]  /*c9550*/  LDL.LU R27, [R1+0x28c] ;  /* 0x00028c00011b7983 */ /* 0x000ea80000300800 */
[----:B-1----:R-:W-:Y:S04]  /*c9560*/  STL.64 [R1+0x300], R56 ;  /* 0x0003003801007387 */ /* 0x002fe80000100a00 */
[----:B------:R-:W-:Y:S04]  /*c9570*/  STL.64 [R1+0x308], R58 ;  /* 0x0003083a01007387 */ /* 0x000fe80000100a00 */
[----:B---3--:R-:W-:Y:S01]  /*c9580*/  STSM.16.M88.4 [R0], R52 ;  /* 0x0000003400007844 */ /* 0x008fe20000000200 */
[----:B------:R-:W-:-:S03]  /*c9590*/  NOP ;  /* 0x0000000000007918 */ /* 0x000fc60000000000 */
[----:B------:R-:W0:Y:S01]  /*c95a0*/  LDS.128 R52, [R0] ;  /* 0x0000000000347984 */ /* 0x000e220000000c00 */
[----:B------:R-:W-:-:S03]  /*c95b0*/  NOP ;  /* 0x0000000000007918 */ /* 0x000fc60000000000 */
[----:B----4-:R-:W-:Y:S01]  /*c95c0*/  STSM.16.M88.4 [R0], R48 ;  /* 0x0000003000007844 */ /* 0x010fe20000000200 */
[----:B------:R-:W-:-:S03]  /*c95d0*/  NOP ;  /* 0x0000000000007918 */ /* 0x000fc60000000000 */
[----:B------:R-:W1:Y:S01]  /*c95e0*/  LDS.128 R48, [R0] ;  /* 0x0000000000307984 */ /* 0x000e620000000c00 */
[----:B------:R-:W-:-:S03]  /*c95f0*/  NOP ;  /* 0x0000000000007918 */ /* 0x000fc60000000000 */
[----:B------:R-:W-:Y:S01]  /*c9600*/  STSM.16.M88.4 [R0], R44 ;  /* 0x0000002c00007844 */ /* 0x000fe20000000200 */
[----:B------:R-:W-:-:S03]  /*c9610*/  NOP ;  /* 0x0000000000007918 */ /* 0x000fc60000000000 */
[----:B------:R-:W3:Y:S01]  /*c9620*/  LDS.128 R44, [R0] ;  /* 0x00000000002c7984 */ /* 0x000ee20000000c00 */
[----:B------:R-:W-:-:S03]  /*c9630*/  NOP ;  /* 0x0000000000007918 */ /* 0x000fc60000000000 */
[----:B0-----:R-:W-:Y:S04]  /*c9640*/  STL.64 [R1+0x2f0], R52 ;  /* 0x0002f03401007387 */ /* 0x001fe80000100a00 */
[----:B------:R-:W-:Y:S01]  /*c9650*/  STSM.16.M88.4 [R0], R40 ;  /* 0x0000002800007844 */ /* 0x000fe20000000200 */
[----:B------:R-:W-:-:S03]  /*c9660*/  NOP ;  /* 0x0000000000007918 */ /* 0x000fc60000000000 */
[----:B------:R-:W0:Y:S01]  /*c9670*/  LDS.128 R40, [R0] ;  /* 0x0000000000287984 */ /* 0x000e220000000c00 */
[----:B------:R-:W-:-:S03]  /*c9680*/  NOP ;  /* 0x0000000000007918 */ /* 0x000fc60000000000 */
[----:B------:R-:W-:Y:S01]  /*c9690*/  STSM.16.M88.4 [R0], R36 ;  /* 0x0000002400007844 */ /* 0x000fe20000000200 */
[----:B------:R-:W-:-:S03]  /*c96a0*/  NOP ;  /* 0x0000000000007918 */ /* 0x000fc60000000000 */
[----:B------:R-:W4:Y:S01]  /*c96b0*/  LDS.128 R36, [R0] ;  /* 0x0000000000247984 */ /* 0x000f220000000c00 */
[----:B------:R-:W-:-:S03]  /*c96c0*/  NOP ;  /* 0x0000000000007918 */ /* 0x000fc60000000000 */
[----:B------:R-:W-:Y:S04]  /*c96d0*/  STL.64 [R1+0x2f8], R54 ;  /* 0x0002f83601007387 */ /* 0x000fe80000100a00 */
[----:B------:R-:W-:Y:S01]  /*c96e0*/  STSM.16.M88.4 [R0], R32 ;  /* 0x0000002000007844 */ /* 0x000fe20000000200 */
[----:B------:R-:W-:-:S03]  /*c96f0*/  NOP ;  /* 0x0000000000007918 */ /* 0x000fc60000000000 */
[----:B------:R-:W4:Y:S01]  /*c9700*/  LDS.128 R32, [R0] ;  /* 0x0000000000207984 */ /* 0x000f220000000c00 */
[----:B------:R-:W-:-:S03]  /*c9710*/  NOP ;  /* 0x0000000000007918 */ /* 0x000fc60000000000 */
[----:B--2---:R-:W-:Y:S01]  /*c9720*/  STSM.16.M88.4 [R0], R28 ;  /* 0x0000001c00007844 */ /* 0x004fe20000000200 */
[----:B------:R-:W-:-:S03]  /*c9730*/  NOP ;  /* 0x0000000000007918 */ /* 0x000fc60000000000 */
[----:B------:R-:W2:Y:S01]  /*c9740*/  LDS.128 R28, [R0] ;  /* 0x00000000001c7984 */ /* 0x000ea20000000c00 */
[----:B------:R-:W-:-:S03]  /*c9750*/  NOP ;  /* 0x0000000000007918 */ /* 0x000fc60000000000 */
[----:B-1----:R1:W-:Y:S04]  /*c9760*/  STL.64 [R1+0x2e0], R48 ;  /* 0x0002e03001007387 */ /* 0x0023e80000100a00 */
[----:B------:R1:W-:Y:S04]  /*c9770*/  STL.64 [R1+0x2e8], R50 ;  /* 0x0002e83201007387 */ /* 0x0003e80000100a00 */
[----:B---3--:R3:W-:Y:S04]  /*c9780*/  STL.64 [R1+0x2d0], R44 ;  /* 0x0002d02c01007387 */ /* 0x0087e80000100a00 */
[----:B------:R3:W-:Y:S04]  /*c9790*/  STL.64 [R1+0x2d8], R46 ;  /* 0x0002d82e01007387 */ /* 0x0007e80000100a00 */
[----:B0-----:R0:W-:Y:S04]  /*c97a0*/  STL.64 [R1+0x2c0], R40 ;  /* 0x0002c02801007387 */ /* 0x0011e80000100a00 */
[----:B------:R0:W-:Y:S04]  /*c97b0*/  STL.64 [R1+0x2c8], R42 ;  /* 0x0002c82a01007387 */ /* 0x0001e80000100a00 */
[----:B----4-:R4:W-:Y:S04]  /*c97c0*/  STL.64 [R1+0x2b0], R36 ;  /* 0x0002b02401007387 */ /* 0x0109e80000100a00 */
[----:B------:R4:W-:Y:S04]  /*c97d0*/  STL.64 [R1+0x2b8], R38 ;  /* 0x0002b82601007387 */ /* 0x0009e80000100a00 */
[----:B------:R4:W-:Y:S04]  /*c97e0*/  STL.64 [R1+0x2a0], R32 ;  /* 0x0002a02001007387 */ /* 0x0009e80000100a00 */
[----:B------:R4:W-:Y:S04]  /*c97f0*/  STL.64 [R1+0x2a8], R34 ;  /* 0x0002a82201007387 */ /* 0x0009e80000100a00 */
[----:B--2---:R2:W-:Y:S04]  /*c9800*/  STL.64 [R1+0x290], R28 ;  /* 0x0002901c01007387 */ /* 0x0045e80000100a00 */
        /* <DEDUP_REMOVED lines=9> */
[----:B---3--:R-:W3:Y:S04]  /*c98a0*/  LDL.LU R44, [R1+0x250] ;  /* 0x00025000012c7983 */ /* 0x008ee80000300800 */
[----:B------:R-:W3:Y:S04]  /*c98b0*/  LDL.LU R45, [R1+0x254] ;  /* 0x00025400012d7983 */ /* 0x000ee80000300800 */
[----:B------:R-:W3:Y:S04]  /*c98c0*/  LDL.LU R46, [R1+0x258] ;  /* 0x00025800012e7983 */ /* 0x000ee80000300800 */
[----:B------:R-:W3:Y:S04]  /*c98d0*/  LDL.LU R47, [R1+0x25c] ;  /* 0x00025c00012f7983 */ /* 0x000ee80000300800 */
[----:B0-----:R-:W3:Y:S04]  /*c98e0*/  LDL.LU R40, [R1+0x240] ;  /* 0x0002400001287983 */ /* 0x001ee80000300800 */
[----:B------:R-:W3:Y:S04]  /*c98f0*/  LDL.LU R41, [R1+0x244] ;  /* 0x0002440001297983 */ /* 0x000ee80000300800 */
[----:B------:R-:W3:Y:S04]  /*c9900*/  LDL.LU R42, [R1+0x248] ;  /* 0x00024800012a7983 */ /* 0x000ee80000300800 */
[----:B------:R-:W3:Y:S04]  /*c9910*/  LDL.LU R43, [R1+0x24c] ;  /* 0x00024c00012b7983 */ /* 0x000ee80000300800 */
        /* <DEDUP_REMOVED lines=10> */
[----:B------:R-:W2:Y:S04]  /*c99c0*/  LDL.LU R30, [R1+0x218] ;  /* 0x00021800011e7983 */ /* 0x000ea80000300800 */
[----:B------:R-:W2:Y:S04]  /*c99d0*/  LDL.LU R31, [R1+0x21c] ;  /* 0x00021c00011f7983 */ /* 0x000ea80000300800 */
[----:B------:R0:W-:Y:S01]  /*c99e0*/  STSM.16.M88.4 [R0], R24 ;  /* 0x0000001800007844 */ /* 0x0001e20000000200 */
[----:B------:R-:W-:-:S03]  /*c99f0*/  NOP ;  /* 0x0000000000007918 */ /* 0x000fc60000000000 */
[----:B------:R-:W1:Y:S01]  /*c9a00*/  LDS.128 R56, [R0] ;  /* 0x0000000000387984 */ /* 0x000e620000000c00 */
[----:B------:R-:W-:-:S03]  /*c9a10*/  NOP ;  /* 0x0000000000007918 */ /* 0x000fc60000000000 */
[----:B0-----:R-:W2:Y:S04]  /*c9a20*/  LDL.LU R24, [R1+0x200] ;  /* 0x0002000001187983 */ /* 0x001ea80000300800 */
[----:B------:R-:W2:Y:S04]  /*c9a30*/  LDL.LU R25, [R1+0x204] ;  /* 0x0002040001197983 */ /* 0x000ea80000300800 */
[----:B------:R-:W2:Y:S04]  /*c9a40*/  LDL.LU R26, [R1+0x208] ;  /* 0x00020800011a7983 */ /* 0x000ea80000300800 */
[----:B------:R-:W2:Y:S04]  /*c9a50*/  LDL.LU R27, [R1+0x20c] ;  /* 0x00020c00011b7983 */ /* 0x000ea80000300800 */
[----:B-1----:R-:W-:Y:S04]  /*c9a60*/  STL.64 [R1+0x280], R56 ;  /* 0x0002803801007387 */ /* 0x002fe80000100a00 */
[----:B------:R-:W-:Y:S04]  /*c9a70*/  STL.64 [R1+0x288], R58 ;  /* 0x0002883a01007387 */ /* 0x000fe80000100a00 */
[----:B------:R-:W-:Y:S01]  /*c9a80*/  STSM.16.M88.4 [R0], R52 ;  /* 0x0000003400007844 */ /* 0x000fe20000000200 */
[----:B------:R-:W-:-:S03]  /*c9a90*/  NOP ;  /* 0x0000000000007918 */ /* 0x000fc60000000000 */
[----:B------:R-:W0:Y:S01]  /*c9aa0*/  LDS.128 R52, [R0] ;  /* 0x0000000000347984 */ /* 0x000e220000000c00 */
[----:B------:R-:W-:-:S03]  /*c9ab0*/  NOP ;  /* 0x0000000000007918 */ /* 0x000fc60000000000 */
[----:B------:R-:W-:Y:S01]  /*c9ac0*/  STSM.16.M88.4 [R0], R48 ;  /* 0x0000003000007844 */ /* 0x000fe20000000200 */
[----:B------:R-:W-:-:S03]  /*c9ad0*/  NOP ;  /* 0x0000000000007918 */ /* 0x000fc60000000000 */
[----:B------:R-:W1:Y:S01]  /*c9ae0*/  LDS.128 R48, [R0] ;  /* 0x0000000000307984 */ /* 0x000e620000000c00 */
[----:B------:R-:W-:-:S03]  /*c9af0*/  NOP ;  /* 0x0000000000007918 */ /* 0x000fc60000000000 */
[----:B---3--:R-:W-:Y:S01]  /*c9b00*/  STSM.16.M88.4 [R0], R44 ;  /* 0x0000002c00007844 */ /* 0x008fe20000000200 */
[----:B------:R-:W-:-:S03]  /*c9b10*/  NOP ;  /* 0x0000000000007918 */ /* 0x000fc60000000000 */
[----:B------:R-:W3:Y:S01]  /*c9b20*/  LDS.128 R44, [R0] ;  /* 0x00000000002c7984 */ /* 0x000ee20000000c00 */
[----:B------:R-:W-:-:S03]  /*c9b30*/  NOP ;  /* 0x0000000000007918 */ /* 0x000fc60000000000 */
[----:B------:R-:W-:Y:S01]  /*c9b40*/  STSM.16.M88.4 [R0], R40 ;  /* 0x0000002800007844 */ /* 0x000fe20000000200 */
[----:B------:R-:W-:-:S03]  /*c9b50*/  NOP ;  /* 0x0000000000007918 */ /* 0x000fc60000000000 */
[----:B------:R-:W3:Y:S01]  /*c9b60*/  LDS.128 R40, [R0] ;  /* 0x0000000000287984 */ /* 0x000ee20000000c00 */
[----:B------:R-:W-:-:S03]  /*c9b70*/  NOP ;  /* 0x0000000000007918 */ /* 0x000fc60000000000 */
[----:B----4-:R-:W-:Y:S01]  /*c9b80*/  STSM.16.M88.4 [R0], R36 ;  /* 0x0000002400007844 */ /* 0x010fe20000000200 */
[----:B------:R-:W-:-:S03]  /*c9b90*/  NOP ;  /* 0x0000000000007918 */ /* 0x000fc60000000000 */
[----:B------:R-:W4:Y:S01]  /*c9ba0*/  LDS.128 R36, [R0] ;  /* 0x0000000000247984 */ /* 0x000f220000000c00 */
[----:B------:R-:W-:-:S03]  /*c9bb0*/  NOP ;  /* 0x0000000000007918 */ /* 0x000fc60000000000 */
        /* <DEDUP_REMOVED lines=8> */
[----:B0-----:R0:W-:Y:S04]  /*c9c40*/  STL.64 [R1+0x270], R52 ;  /* 0x0002703401007387 */ /* 0x0011e80000100a00 */
[----:B------:R0:W-:Y:S04]  /*c9c50*/  STL.64 [R1+0x278], R54 ;  /* 0x0002783601007387 */ /* 0x0001e80000100a00 */
[----:B-1----:R1:W-:Y:S04]  /*c9c60*/  STL.64 [R1+0x260], R48 ;  /* 0x0002603001007387 */ /* 0x0023e80000100a00 */
[----:B------:R1:W-:Y:S04]  /*c9c70*/  STL.64 [R1+0x268], R50 ;  /* 0x0002683201007387 */ /* 0x0003e80000100a00 */
[----:B---3--:R3:W-:Y:S04]  /*c9c80*/  STL.64 [R1+0x250], R44 ;  /* 0x0002502c01007387 */ /* 0x0087e80000100a00 */
[----:B------:R3:W-:Y:S04]  /*c9c90*/  STL.64 [R1+0x258], R46 ;  /* 0x0002582e01007387 */ /* 0x0007e80000100a00 */
[----:B------:R3:W-:Y:S04]  /*c9ca0*/  STL.64 [R1+0x240], R40 ;  /* 0x0002402801007387 */ /* 0x0007e80000100a00 */
[----:B------:R3:W-:Y:S04]  /*c9cb0*/  STL.64 [R1+0x248], R42 ;  /* 0x0002482a01007387 */ /* 0x0007e80000100a00 */
[----:B----4-:R4:W-:Y:S04]  /*c9cc0*/  STL.64 [R1+0x230], R36 ;  /* 0x0002302401007387 */ /* 0x0109e80000100a00 */
[----:B------:R4:W-:Y:S04]  /*c9cd0*/  STL.64 [R1+0x238], R38 ;  /* 0x0002382601007387 */ /* 0x0009e80000100a00 */
[----:B------:R4:W-:Y:S04]  /*c9ce0*/  STL.64 [R1+0x220], R32 ;  /* 0x0002202001007387 */ /* 0x0009e80000100a00 */
[----:B------:R4:W-:Y:S04]  /*c9cf0*/  STL.64 [R1+0x228], R34 ;  /* 0x0002282201007387 */ /* 0x0009e80000100a00 */
[----:B--2---:R2:W-:Y:S04]  /*c9d00*/  STL.64 [R1+0x210], R28 ;  /* 0x0002101c01007387 */ /* 0x0045e80000100a00 */
[----:B------:R2:W-:Y:S04]  /*c9d10*/  STL.64 [R1+0x218], R30 ;  /* 0x0002181e01007387 */ /* 0x0005e80000100a00 */
[----:B0-----:R-:W2:Y:S04]  /*c9d20*/  LDL.LU R52, [R1+0x1f0] ;  /* 0x0001f00001347983 */ /* 0x001ea80000300800 */
        /* <DEDUP_REMOVED lines=225> */
[----:B0-----:R-:W-:Y:S04]  /*cab40*/  STL.64 [R1+0xf0], R52 ;  /* 0x0000f03401007387 */ /* 0x001fe80000100a00 */
[----:B------:R-:W-:Y:S04]  /*cab50*/  STL.64 [R1+0xf8], R54 ;  /* 0x0000f83601007387 */ /* 0x000fe80000100a00 */
[----:B-1----:R-:W-:Y:S04]  /*cab60*/  STL.64 [R1+0xe0], R48 ;  /* 0x0000e03001007387 */ /* 0x002fe80000100a00 */
[----:B------:R-:W-:Y:S04]  /*cab70*/  STL.64 [R1+0xe8], R50 ;  /* 0x0000e83201007387 */ /* 0x000fe80000100a00 */
[----:B---3--:R-:W-:Y:S04]  /*cab80*/  STL.64 [R1+0xd0], R44 ;  /* 0x0000d02c01007387 */ /* 0x008fe80000100a00 */
[----:B------:R-:W-:Y:S04]  /*cab90*/  STL.64 [R1+0xd8], R46 ;  /* 0x0000d82e01007387 */ /* 0x000fe80000100a00 */
[----:B------:R-:W-:Y:S04]  /*caba0*/  STL.64 [R1+0xc0], R40 ;  /* 0x0000c02801007387 */ /* 0x000fe80000100a00 */
[----:B------:R-:W-:Y:S04]  /*cabb0*/  STL.64 [R1+0xc8], R42 ;  /* 0x0000c82a01007387 */ /* 0x000fe80000100a00 */
[----:B----4-:R-:W-:Y:S04]  /*cabc0*/  STL.64 [R1+0xb0], R36 ;  /* 0x0000b02401007387 */ /* 0x010fe80000100a00 */
[----:B------:R-:W-:Y:S04]  /*cabd0*/  STL.64 [R1+0xb8], R38 ;  /* 0x0000b82601007387 */ /* 0x000fe80000100a00 */
[----:B------:R-:W-:Y:S04]  /*cabe0*/  STL.64 [R1+0xa0], R32 ;  /* 0x0000a02001007387 */ /* 0x000fe80000100a00 */
[----:B------:R-:W-:Y:S04]  /*cabf0*/  STL.64 [R1+0xa8], R34 ;  /* 0x0000a82201007387 */ /* 0x000fe80000100a00 */
[----:B--2---:R0:W-:Y:S04]  /*cac00*/  STL.64 [R1+0x90], R28 ;  /* 0x0000901c01007387 */ /* 0x0041e80000100a00 */
[----:B------:R1:W-:Y:S04]  /*cac10*/  STL.64 [R1+0x98], R30 ;  /* 0x0000981e01007387 */ /* 0x0003e80000100a00 */
[----:B0-----:R-:W2:Y:S04]  /*cac20*/  LDL.LU R28, [R1+0x70] ;  /* 0x00007000011c7983 */ /* 0x001ea80000300800 */
[----:B------:R-:W2:Y:S04]  /*cac30*/  LDL.LU R29, [R1+0x74] ;  /* 0x00007400011d7983 */ /* 0x000ea80000300800 */
[----:B-1----:R-:W2:Y:S04]  /*cac40*/  LDL.LU R30, [R1+0x78] ;  /* 0x00007800011e7983 */ /* 0x002ea80000300800 */
        /* <DEDUP_REMOVED lines=25> */
[----:B------:R-:W4:Y:S04]  /*cade0*/  LDL.LU R56, [R1] ;  /* 0x0000000001387983 */ /* 0x000f280000300800 */
[----:B------:R-:W4:Y:S04]  /*cadf0*/  LDL.LU R57, [R1+0x4] ;  /* 0x0000040001397983 */ /* 0x000f280000300800 */
[----:B------:R-:W4:Y:S04]  /*cae00*/  LDL.LU R58, [R1+0x8] ;  /* 0x00000800013a7983 */ /* 0x000f280000300800 */
[----:B------:R-:W4:Y:S04]  /*cae10*/  LDL.LU R59, [R1+0xc] ;  /* 0x00000c00013b7983 */ /* 0x000f280000300800 */
[----:B------:R-:W-:Y:S01]  /*cae20*/  STSM.16.M88.4 [R0], R24 ;  /* 0x0000001800007844 */ /* 0x000fe20000000200 */
[----:B------:R-:W-:-:S03]  /*cae30*/  NOP ;  /* 0x0000000000007918 */ /* 0x000fc60000000000 */
[----:B------:R-:W0:Y:S01]  /*cae40*/  LDS.128 R24, [R0] ;  /* 0x0000000000187984 */ /* 0x000e220000000c00 */
[----:B------:R-:W-:-:S03]  /*cae50*/  NOP ;  /* 0x0000000000007918 */ /* 0x000fc60000000000 */
[----:B0-----:R-:W-:Y:S04]  /*cae60*/  STL.64 [R1+0x80], R24 ;  /* 0x0000801801007387 */ /* 0x001fe80000100a00 */
[----:B------:R0:W-:Y:S04]  /*cae70*/  STL.64 [R1+0x88], R26 ;  /* 0x0000881a01007387 */ /* 0x0001e80000100a00 */
[----:B0-----:R-:W4:Y:S04]  /*cae80*/  LDL.LU.64 R26, [R1+0x4040] ;  /* 0x00404000011a7983 */ /* 0x001f280000300a00 */
[----:B------:R-:W4:Y:S04]  /*cae90*/  LDL.LU.64 R24, [R1+0x4038] ;  /* 0x0040380001187983 */ /* 0x000f280000300a00 */
[----:B--2---:R-:W-:Y:S01]  /*caea0*/  STSM.16.M88.4 [R0], R28 ;  /* 0x0000001c00007844 */ /* 0x004fe20000000200 */
[----:B------:R-:W-:-:S03]  /*caeb0*/  NOP ;  /* 0x0000000000007918 */ /* 0x000fc60000000000 */
[----:B------:R-:W0:Y:S01]  /*caec0*/  LDS.128 R28, [R0] ;  /* 0x00000000001c7984 */ /* 0x000e220000000c00 */
[----:B------:R-:W-:-:S03]  /*caed0*/  NOP ;  /* 0x0000000000007918 */ /* 0x000fc60000000000 */
[----:B---3--:R-:W-:Y:S01]  /*caee0*/  STSM.16.M88.4 [R0], R32 ;  /* 0x0000002000007844 */ /* 0x008fe20000000200 */
[----:B------:R-:W-:-:S03]  /*caef0*/  NOP ;  /* 0x0000000000007918 */ /* 0x000fc60000000000 */
[----:B------:R-:W1:Y:S01]  /*caf00*/  LDS.128 R32, [R0] ;  /* 0x0000000000207984 */ /* 0x000e620000000c00 */
[----:B------:R-:W-:-:S03]  /*caf10*/  NOP ;  /* 0x0000000000007918 */ /* 0x000fc60000000000 */
[----:B----4-:R-:W-:Y:S01]  /*caf20*/  STSM.16.M88.4 [R0], R36 ;  /* 0x0000002400007844 */ /* 0x010fe20000000200 */
[----:B------:R-:W-:-:S03]  /*caf30*/  NOP ;  /* 0x0000000000007918 */ /* 0x000fc60000000000 */
[----:B------:R-:W2:Y:S01]  /*caf40*/  LDS.128 R36, [R0] ;  /* 0x0000000000247984 */ /* 0x000ea20000000c00 */
[----:B------:R-:W-:-:S03]  /*caf50*/  NOP ;  /* 0x0000000000007918 */ /* 0x000fc60000000000 */
[----:B------:R-:W-:Y:S01]  /*caf60*/  STSM.16.M88.4 [R0], R40 ;  /* 0x0000002800007844 */ /* 0x000fe20000000200 */
[----:B------:R-:W-:-:S03]  /*caf70*/  NOP ;  /* 0x0000000000007918 */ /* 0x000fc60000000000 */
[----:B------:R-:W3:Y:S01]  /*caf80*/  LDS.128 R40, [R0] ;  /* 0x0000000000287984 */ /* 0x000ee20000000c00 */
[----:B------:R-:W-:-:S03]  /*caf90*/  NOP ;  /* 0x0000000000007918 */ /* 0x000fc60000000000 */
[----:B------:R-:W-:Y:S01]  /*cafa0*/  STSM.16.M88.4 [R0], R44 ;  /* 0x0000002c00007844 */ /* 0x000fe20000000200 */
[----:B------:R-:W-:-:S03]  /*cafb0*/  NOP ;  /* 0x0000000000007918 */ /* 0x000fc60000000000 */
[----:B------:R-:W4:Y:S01]  /*cafc0*/  LDS.128 R44, [R0] ;  /* 0x00000000002c7984 */ /* 0x000f220000000c00 */
        /* <DEDUP_REMOVED lines=13> */
[----:B0-----:R-:W-:Y:S04]  /*cb0a0*/  STL.64 [R1+0x70], R28 ;  /* 0x0000701c01007387 */ /* 0x001fe80000100a00 */
[----:B------:R0:W-:Y:S04]  /*cb0b0*/  STL.64 [R1+0x78], R30 ;  /* 0x0000781e01007387 */ /* 0x0001e80000100a00 */
[----:B0-----:R-:W4:Y:S04]  /*cb0c0*/  LDL.LU.64 R30, [R1+0x4030] ;  /* 0x00403000011e7983 */ /* 0x001f280000300a00 */
[----:B------:R-:W4:Y:S04]  /*cb0d0*/  LDL.LU.64 R28, [R1+0x4028] ;  /* 0x00402800011c7983 */ /* 0x000f280000300a00 */
[----:B-1----:R-:W-:Y:S04]  /*cb0e0*/  STL.64 [R1+0x60], R32 ;  /* 0x0000602001007387 */ /* 0x002fe80000100a00 */
[----:B------:R0:W-:Y:S04]  /*cb0f0*/  STL.64 [R1+0x68], R34 ;  /* 0x0000682201007387 */ /* 0x0001e80000100a00 */
[----:B0-----:R-:W4:Y:S04]  /*cb100*/  LDL.LU.64 R34, [R1+0x4020] ;  /* 0x0040200001227983 */ /* 0x001f280000300a00 */
[----:B------:R-:W4:Y:S04]  /*cb110*/  LDL.LU.64 R32, [R1+0x4018] ;  /* 0x0040180001207983 */ /* 0x000f280000300a00 */
[----:B--2---:R-:W-:Y:S04]  /*cb120*/  STL.64 [R1+0x50], R36 ;  /* 0x0000502401007387 */ /* 0x004fe80000100a00 */
[----:B------:R0:W-:Y:S04]  /*cb130*/  STL.64 [R1+0x58], R38 ;  /* 0x0000582601007387 */ /* 0x0001e80000100a00 */
[----:B0-----:R-:W2:Y:S04]  /*cb140*/  LDL.LU.64 R38, [R1+0x4010] ;  /* 0x0040100001267983 */ /* 0x001ea80000300a00 */
[----:B------:R-:W2:Y:S04]  /*cb150*/  LDL.LU.64 R36, [R1+0x4008] ;  /* 0x0040080001247983 */ /* 0x000ea80000300a00 */
[----:B---3--:R-:W-:Y:S04]  /*cb160*/  STL.64 [R1+0x40], R40 ;  /* 0x0000402801007387 */ /* 0x008fe80000100a00 */
[----:B------:R0:W-:Y:S04]  /*cb170*/  STL.64 [R1+0x48], R42 ;  /* 0x0000482a01007387 */ /* 0x0001e80000100a00 */
[----:B0-----:R-:W3:Y:S04]  /*cb180*/  LDL.LU.64 R42, [R1+0x4000] ;  /* 0x00400000012a7983 */ /* 0x001ee80000300a00 */
[----:B------:R-:W3:Y:S04]  /*cb190*/  LDL.LU.64 R40, [R1+0x3ff8] ;  /* 0x003ff80001287983 */ /* 0x000ee80000300a00 */
[----:B----4-:R-:W-:Y:S04]  /*cb1a0*/  STL.64 [R1+0x30], R44 ;  /* 0x0000302c01007387 */ /* 0x010fe80000100a00 */
[----:B------:R0:W-:Y:S04]  /*cb1b0*/  STL.64 [R1+0x38], R46 ;  /* 0x0000382e01007387 */ /* 0x0001e80000100a00 */
[----:B0-----:R-:W4:Y:S04]  /*cb1c0*/  LDL.LU.64 R46, [R1+0x3ff0] ;  /* 0x003ff000012e7983 */ /* 0x001f280000300a00 */
[----:B------:R-:W4:Y:S04]  /*cb1d0*/  LDL.LU.64 R44, [R1+0x3fe8] ;  /* 0x003fe800012c7983 */ /* 0x000f280000300a00 */
[----:B------:R-:W-:Y:S04]  /*cb1e0*/  STL.64 [R1+0x20], R48 ;  /* 0x0000203001007387 */ /* 0x000fe80000100a00 */
[----:B------:R0:W-:Y:S04]  /*cb1f0*/  STL.64 [R1+0x28], R50 ;  /* 0x0000283201007387 */ /* 0x0001e80000100a00 */
[----:B0-----:R-:W4:Y:S04]  /*cb200*/  LDL.LU.64 R50, [R1+0x3fe0] ;  /* 0x003fe00001327983 */ /* 0x001f280000300a00 */
[----:B------:R-:W4:Y:S04]  /*cb210*/  LDL.LU.64 R48, [R1+0x3fd8] ;  /* 0x003fd80001307983 */ /* 0x000f280000300a00 */
[----:B------:R-:W-:Y:S04]  /*cb220*/  STL.64 [R1+0x10], R52 ;  /* 0x0000103401007387 */ /* 0x000fe80000100a00 */
[----:B------:R0:W-:Y:S04]  /*cb230*/  STL.64 [R1+0x18], R54 ;  /* 0x0000183601007387 */ /* 0x0001e80000100a00 */
[----:B0-----:R-:W4:Y:S04]  /*cb240*/  LDL.LU.64 R54, [R1+0x3fd0] ;  /* 0x003fd00001367983 */ /* 0x001f280000300a00 */
[----:B------:R-:W4:Y:S04]  /*cb250*/  LDL.LU.64 R52, [R1+0x3fc8] ;  /* 0x003fc80001347983 */ /* 0x000f280000300a00 */
[----:B------:R-:W4:Y:S04]  /*cb260*/  LDL.LU R61, [R1+0x9dc] ;  /* 0x0009dc00013d7983 */ /* 0x000f280000300800 */
[----:B------:R-:W4:Y:S04]  /*cb270*/  LDL.LU R60, [R1+0x1130] ;  /* 0x00113000013c7983 */ /* 0x000f280000300800 */
[----:B------:R-:W-:Y:S04]  /*cb280*/  STL.64 [R1], R56 ;  /* 0x0000003801007387 */ /* 0x000fe80000100a00 */
[----:B------:R0:W-:Y:S04]  /*cb290*/  STL.64 [R1+0x8], R58 ;  /* 0x0000083a01007387 */ /* 0x0001e80000100a00 */
[----:B0-----:R-:W4:Y:S04]  /*cb2a0*/  LDL.LU.64 R58, [R1+0x3fc0] ;  /* 0x003fc000013a7983 */ /* 0x001f280000300a00 */
[----:B------:R-:W4:Y:S04]  /*cb2b0*/  LDL.LU.64 R56, [R1+0x3fb8] ;  /* 0x003fb80001387983 */ /* 0x000f280000300a00 */
[----:B------:R-:W-:Y:S01]  /*cb2c0*/  STSM.16.M88.4 [R0], R4 ;  /* 0x0000000400007844 */ /* 0x000fe20000000200 */
[----:B------:R-:W-:-:S03]  /*cb2d0*/  NOP ;  /* 0x0000000000007918 */ /* 0x000fc60000000000 */
[----:B------:R-:W0:Y:S01]  /*cb2e0*/  LDS.128 R4, [R0] ;  /* 0x0000000000047984 */ /* 0x000e220000000c00 */
[----:B------:R-:W-:-:S03]  /*cb2f0*/  NOP ;  /* 0x0000000000007918 */ /* 0x000fc60000000000 */
[----:B------:R-:W-:Y:S01]  /*cb300*/  STSM.16.M88.4 [R0], R8 ;  /* 0x0000000800007844 */ /* 0x000fe20000000200 */
[----:B------:R-:W-:-:S03]  /*cb310*/  NOP ;  /* 0x0000000000007918 */ /* 0x000fc60000000000 */
[----:B0-----:R-:W-:Y:S04]  /*cb320*/  STL.64 [R1+0x330], R4 ;  /* 0x0003300401007387 */ /* 0x001fe80000100a00 */
[----:B------:R-:W-:Y:S04]  /*cb330*/  STL.64 [R1+0x338], R6 ;  /* 0x0003380601007387 */ /* 0x000fe80000100a00 */
        /* <DEDUP_REMOVED lines=16> */
[----:B------:R-:W1:Y:S01]  /*cb440*/  LDS.128 R8, [R0] ;  /* 0x0000000000087984 */ /* 0x000e620000000c00 */
        /* <DEDUP_REMOVED lines=13> */
[----:B--2---:R-:W-:Y:S01]  /*cb520*/  STSM.16.M88.4 [R0], R36 ;  /* 0x0000002400007844 */ /* 0x004fe20000000200 */
[----:B------:R-:W-:-:S03]  /*cb530*/  NOP ;  /* 0x0000000000007918 */ /* 0x000fc60000000000 */
[----:B------:R-:W2:Y:S01]  /*cb540*/  LDS.128 R24, [R0] ;  /* 0x0000000000187984 */ /* 0x000ea20000000c00 */
[----:B------:R-:W-:-:S03]  /*cb550*/  NOP ;  /* 0x0000000000007918 */ /* 0x000fc60000000000 */
[----:B---3--:R-:W-:Y:S01]  /*cb560*/  STSM.16.M88.4 [R0], R40 ;  /* 0x0000002800007844 */ /* 0x008fe20000000200 */
[----:B------:R-:W-:-:S03]  /*cb570*/  NOP ;  /* 0x0000000000007918 */ /* 0x000fc60000000000 */
[----:B0-----:R0:W-:Y:S04]  /*cb580*/  STL [R1+0x3fa4], R4 ;  /* 0x003fa40401007387 */ /* 0x0011e80000100800 */
[----:B------:R-:W3:Y:S01]  /*cb590*/  LDS.128 R28, [R0] ;  /* 0x00000000001c7984 */ /* 0x000ee20000000c00 */
[----:B------:R-:W-:-:S03]  /*cb5a0*/  NOP ;  /* 0x0000000000007918 */ /* 0x000fc60000000000 */
[----:B0-----:R-:W2:Y:S04]  /*cb5b0*/  LDL.LU R4, [R1+0x30c] ;  /* 0x00030c0001047983 */ /* 0x001ea80000300800 */
[----:B------:R0:W-:Y:S04]  /*cb5c0*/  STL [R1+0x3fa0], R5 ;  /* 0x003fa00501007387 */ /* 0x0001e80000100800 */
[----:B----4-:R-:W-:Y:S01]  /*cb5d0*/  STSM.16.M88.4 [R0], R44 ;  /* 0x0000002c00007844 */ /* 0x010fe20000000200 */
[----:B------:R-:W-:-:S03]  /*cb5e0*/  NOP ;  /* 0x0000000000007918 */ /* 0x000fc60000000000 */
[----:B0-----:R-:W4:Y:S04]  /*cb5f0*/  LDL.LU R5, [R1+0x31c] ;  /* 0x00031c0001057983 */ /* 0x001f280000300800 */
[----:B------:R0:W-:Y:S04]  /*cb600*/  STL [R1+0x3f9c], R6 ;  /* 0x003f9c0601007387 */ /* 0x0001e80000100800 */
[----:B------:R-:W3:Y:S01]  /*cb610*/  LDS.128 R32, [R0] ;  /* 0x0000000000207984 */ /* 0x000ee20000000c00 */
[----:B------:R-:W-:-:S03]  /*cb620*/  NOP ;  /* 0x0000000000007918 */ /* 0x000fc60000000000 */
[----:B0-----:R-:W3:Y:S04]  /*cb630*/  LDL.LU R6, [R1+0x308] ;  /* 0x0003080001067983 */ /* 0x001ee80000300800 */
[----:B------:R0:W-:Y:S04]  /*cb640*/  STL [R1+0x3f98], R7 ;  /* 0x003f980701007387 */ /* 0x0001e80000100800 */
[----:B------:R-:W-:Y:S01]  /*cb650*/  STSM.16.M88.4 [R0], R48 ;  /* 0x0000003000007844 */ /* 0x000fe20000000200 */
[----:B------:R-:W-:-:S03]  /*cb660*/  NOP ;  /* 0x0000000000007918 */ /* 0x000fc60000000000 */
[----:B0-----:R-:W2:Y:S04]  /*cb670*/  LDL.LU R7, [R1+0x318] ;  /* 0x0003180001077983 */ /* 0x001ea80000300800 */
[----:B-1----:R0:W-:Y:S04]  /*cb680*/  STL [R1+0x3fb4], R8 ;  /* 0x003fb40801007387 */ /* 0x0021e80000100800 */
[----:B------:R-:W1:Y:S01]  /*cb690*/  LDS.128 R36, [R0] ;  /* 0x0000000000247984 */ /* 0x000e620000000c00 */
[----:B------:R-:W-:-:S03]  /*cb6a0*/  NOP ;  /* 0x0000000000007918 */ /* 0x000fc60000000000 */
[----:B0-----:R-:W4:Y:S04]  /*cb6b0*/  LDL.LU R8, [R1+0x304] ;  /* 0x0003040001087983 */ /* 0x001f280000300800 */
[----:B------:R0:W-:Y:S04]  /*cb6c0*/  STL [R1+0x3fb0], R9 ;  /* 0x003fb00901007387 */ /* 0x0001e80000100800 */
[----:B------:R-:W-:Y:S01]  /*cb6d0*/  STSM.16.M88.4 [R0], R52 ;  /* 0x0000003400007844 */ /* 0x000fe20000000200 */
[----:B------:R-:W-:-:S03]  /*cb6e0*/  NOP ;  /* 0x0000000000007918 */ /* 0x000fc60000000000 */
[----:B0-----:R-:W3:Y:S04]  /*cb6f0*/  LDL.LU R9, [R1+0x314] ;  /* 0x0003140001097983 */ /* 0x001ee80000300800 */
[----:B------:R0:W-:Y:S04]  /*cb700*/  STL [R1+0x3fac], R10 ;  /* 0x003fac0a01007387 */ /* 0x0001e80000100800 */
[----:B------:R-:W1:Y:S01]  /*cb710*/  LDS.128 R40, [R0] ;  /* 0x0000000000287984 */ /* 0x000e620000000c00 */
[----:B------:R-:W-:-:S03]  /*cb720*/  NOP ;  /* 0x0000000000007918 */ /* 0x000fc60000000000 */
[----:B0-----:R-:W2:Y:S04]  /*cb730*/  LDL.LU R10, [R1+0x300] ;  /* 0x00030000010a7983 */ /* 0x001ea80000300800 */
[----:B------:R0:W-:Y:S04]  /*cb740*/  STL [R1+0x3fa8], R11 ;  /* 0x003fa80b01007387 */ /* 0x0001e80000100800 */
[----:B------:R0:W-:Y:S04]  /*cb750*/  STSM.16.M88.4 [R0], R56 ;  /* 0x0000003800007844 */ /* 0x0001e80000000200 */
[----:B0-----:R-:W4:Y:S04]  /*cb760*/  LDL.LU R11, [R1+0x310] ;  /* 0x00031000010b7983 */ /* 0x001f280000300800 */
[----:B------:R-:W3:Y:S01]  /*cb770*/  LDL.LU R59, [R1+0x9c0] ;  /* 0x0009c000013b7983 */ /* 0x000ee20000300800 */
[C---:B------:R-:W-:Y:S01]  /*cb780*/  IMAD R3, R61.reuse, UR4, RZ ;  /* 0x000000043d037c24 */ /* 0x040fe2000f8e02ff */
[----:B------:R-:W-:-:S04]  /*cb790*/  ISETP.GE.AND P0, PT, R61, UR10, PT ;  /* 0x0000000a3d007c0c */ /* 0x000fc8000bf06270 */
[----:B------:R-:W-:-:S04]  /*cb7a0*/  LEA R2, P1, R3, UR8, 0x1 ;  /* 0x0000000803027c11 */ /* 0x000fc8000f8208ff */
[----:B------:R-:W-:Y:S01]  /*cb7b0*/  LEA.HI.X.SX32 R3, R3, UR9, 0x1, P1 ;  /* 0x0000000903037c11 */ /* 0x000fe200088f0eff */
[----:B------:R-:W-:Y:S01]  /*cb7c0*/  NOP ;  /* 0x0000000000007918 */ /* 0x000fe20000000000 */
[C---:B---3--:R-:W-:Y:S01]  /*cb7d0*/  ISETP.LT.AND P0, PT, R59.reuse, UR29, !P0 ;  /* 0x0000001d3b007c0c */ /* 0x048fe2000c701270 */
[----:B------:R-:W-:-:S04]  /*cb7e0*/  IMAD R48, R59, UR24, RZ ;  /* 0x000000183b307c24 */ /* 0x000fc8000f8e02ff */
[----:B------:R-:W-:-:S08]  /*cb7f0*/  IMAD.WIDE R44, R48, 0x2, R2 ;  /* 0x00000002302c7825 */ /* 0x000fd000078e0202 */
[----:B----4-:R0:W-:Y:S01]  /*cb800*/  @P0 STG.E.U16 desc[UR6][R44.64], R11 ;  /* 0x0000000b2c000986 */ /* 0x0101e2000c101506 */
[----:B------:R-:W-:-:S04]  /*cb810*/  ISETP.GE.AND P0, PT, R60, UR12, PT ;  /* 0x0000000c3c007c0c */ /* 0x000fc8000bf06270 */
[----:B------:R-:W-:Y:S01]  /*cb820*/  ISETP.LT.AND P0, PT, R59, UR31, !P0 ;  /* 0x0000001f3b007c0c */ /* 0x000fe2000c701270 */
[----:B0-----:R-:W-:Y:S01]  /*cb830*/  IMAD R45, R60, UR4, RZ ;  /* 0x000000043c2d7c24 */ /* 0x001fe2000f8e02ff */
[----:B------:R-:W-:Y:S01]  /*cb840*/  PRMT R49, R11, 0x7632, R49 ;  /* 0x000076320b317816 */ /* 0x000fe20000000031 */
[----:B------:R-:W-:Y:S01]  /*cb850*/  ULDC UR4, c[0x0][0x22c] ;  /* 0x00008b0000047ab9 */ /* 0x000fe20000000800 */
[----:B------:R-:W3:Y:S02]  /*cb860*/  LDL.LU R11, [R1+0x2f0] ;  /* 0x0002f000010b7983 */ /* 0x000ee40000300800 */
[----:B------:R-:W-:-:S04]  /*cb870*/  LEA R44, P1, R45, UR8, 0x1 ;  /* 0x000000082d2c7c11 */ /* 0x000fc8000f8208ff */
[----:B------:R-:W-:Y:S01]  /*cb880*/  LEA.HI.X.SX32 R45, R45, UR9, 0x1, P1 ;  /* 0x000000092d2d7c11 */ /* 0x000fe200088f0eff */
[----:B------:R-:W-:Y:S02]  /*cb890*/  ULDC.64 UR8, c[0x0][0x228] ;  /* 0x00008a0000087ab9 */ /* 0x000fe40000000a00 */
[----:B------:R-:W-:-:S05]  /*cb8a0*/  IMAD.WIDE R46, R48, 0x2, R44 ;  /* 0x00000002302e7825 */ /* 0x000fca00078e022c */
[----:B------:R0:W-:Y:S02]  /*cb8b0*/  @P0 STG.E.U16 desc[UR6][R46.64], R49 ;  /* 0x000000312e000986 */ /* 0x0001e4000c101506 */
[----:B0-----:R-:W-:-:S05]  /*cb8c0*/  VIADD R46, R59, 0x1 ;  /* 0x000000013b2e7836 */ /* 0x001fca0000000000 */
[----:B------:R-:W-:Y:S01]  /*cb8d0*/  ISETP.GE.AND P0, PT, R46, UR11, PT ;  /* 0x0000000b2e007c0c */ /* 0x000fe2000bf06270 */
[----:B------:R-:W-:Y:S01]  /*cb8e0*/  VIADD R48, R48, UR24 ;  /* 0x0000001830307c36 */ /* 0x000fe20008000000 */
[----:B--2---:R-:W-:Y:S01]  /*cb8f0*/  PRMT R49, R10, 0x7632, R49 ;  /* 0x000076320a317816 */ /* 0x004fe20000000031 */
[----:B------:R-:W-:Y:S01]  /*cb900*/  ULDC.64 UR10, c[0x0][0x228] ;  /* 0x00008a00000a7ab9 */ /* 0x000fe20000000a00 */
[----:B------:R-:W-:Y:S02]  /*cb910*/  ISETP.LT.AND P1, PT, R61, UR22, !P0 ;  /* 0x000000163d007c0c */ /* 0x000fe4000c721270 */
[----:B------:R-:W-:Y:S01]  /*cb920*/  ISETP.LT.AND P0, PT, R60, UR20, !P0 ;  /* 0x000000143c007c0c */ /* 0x000fe2000c701270 */
[----:B------:R-:W-:-:S10]  /*cb930*/  IMAD.WIDE R46, R48, 0x2, R2 ;  /* 0x00000002302e7825 */ /* 0x000fd400078e0202 */
[----:B------:R0:W-:Y:S02]  /*cb940*/  @P1 STG.E.U16 desc[UR6][R46.64], R10 ;  /* 0x0000000a2e001986 */ /* 0x0001e4000c101506 */
[----:B0-----:R-:W-:Y:S02]  /*cb950*/  IMAD.WIDE R46, R48, 0x2, R44 ;  /* 0x00000002302e7825 */ /* 0x001fe400078e022c */
[----:B------:R-:W2:Y:S04]  /*cb960*/  LDL.LU R10, [R1+0x2e0] ;  /* 0x0002e000010a7983 */ /* 0x000ea80000300800 */
[----:B------:R0:W-:Y:S02]  /*cb970*/  @P0 STG.E.U16 desc[UR6][R46.64], R49 ;  /* 0x000000312e000986 */ /* 0x0001e4000c101506 */
[----:B0-----:R-:W-:-:S05]  /*cb980*/  VIADD R46, R59, 0x2 ;  /* 0x000000023b2e7836 */ /* 0x001fca0000000000 */
[----:B------:R-:W-:Y:S01]  /*cb990*/  ISETP.GE.AND P0, PT, R46, UR13, PT ;  /* 0x0000000d2e007c0c */ /* 0x000fe2000bf06270 */
[----:B------:R-:W-:Y:S01]  /*cb9a0*/  VIADD R48, R48, UR24 ;  /* 0x0000001830307c36 */ /* 0x000fe20008000000 */
[----:B------:R-:W-:Y:S01]  /*cb9b0*/  PRMT R49, R9, 0x7632, R49 ;  /* 0x0000763209317816 */ /* 0x000fe20000000031 */
[----:B------:R-:W-:Y:S01]  /*cb9c0*/  ULDC.64 UR12, c[0x0][0x228] ;  /* 0x00008a00000c7ab9 */ /* 0x000fe20000000a00 */
[----:B------:R-:W-:Y:S01]  /*cb9d0*/  ISETP.LT.AND P1, PT, R61, UR18, !P0 ;  /* 0x000000123d007c0c */ /* 0x000fe2000c721270 */
[----:B------:R-:W-:Y:S01]  /*cb9e0*/  IMAD.WIDE R46, R48, 0x2, R2 ;  /* 0x00000002302e7825 */ /* 0x000fe200078e0202 */
[----:B------:R-:W-:Y:S01]  /*cb9f0*/  ISETP.LT.AND P0, PT, R60, UR16, !P0 ;  /* 0x000000103c007c0c */ /* 0x000fe2000c701270 */
[----:B------:R-:W-:Y:S01]  /*cba00*/  ULDC UR16, c[0x0][0x228] ;  /* 0x00008a0000107ab9 */ /* 0x000fe20000000800 */
[----:B------:R-:W-:-:S09]  /*cba10*/  ULDC UR18, c[0x0][0x228] ;  /* 0x00008a0000127ab9 */ /* 0x000fd20000000800 */
[----:B------:R0:W-:Y:S02]  /*cba20*/  @P1 STG.E.U16 desc[UR6][R46.64], R9 ;  /* 0x000000092e001986 */ /* 0x0001e4000c101506 */
[----:B0-----:R-:W-:Y:S02]  /*cba30*/  IMAD.WIDE R46, R48, 0x2, R44 ;  /* 0x00000002302e7825 */ /* 0x001fe400078e022c */
[----:B------:R-:W4:Y:S04]  /*cba40*/  LDL.LU R9, [R1+0x2f4] ;  /* 0x0002f40001097983 */ /* 0x000f280000300800 */
[----:B------:R0:W-:Y:S02]  /*cba50*/  @P0 STG.E.U16 desc[UR6][R46.64], R49 ;  /* 0x000000312e000986 */ /* 0x0001e4000c101506 */
[----:B0-----:R-:W-:-:S05]  /*cba60*/  VIADD R46, R59, 0x3 ;  /* 0x000000033b2e7836 */ /* 0x001fca0000000000 */
[----:B------:R-:W-:Y:S01]  /*cba70*/  ISETP.GE.AND P0, PT, R46, UR4, PT ;  /* 0x000000042e007c0c */ /* 0x000fe2000bf06270 */
[----:B------:R-:W-:Y:S01]  /*cba80*/  VIADD R46, R48, UR24 ;  /* 0x00000018302e7c36 */ /* 0x000fe20008000000 */
[----:B------:R-:W-:Y:S01]  /*cba90*/  PRMT R47, R8, 0x7632, R47 ;  /* 0x00007632082f7816 */ /* 0x000fe2000000002f */
[----:B------:R-:W-:Y:S01]  /*cbaa0*/  ULDC UR4, c[0x0][0x22c] ;  /* 0x00008b0000047ab9 */ /* 0x000fe20000000800 */
        /* <DEDUP_REMOVED lines=9> */
[----:B0-----:R-:W-:-:S04]  /*cbb40*/  IADD3 R47, R59, 0x4, RZ ;  /* 0x000000043b2f7810 */ /* 0x001fc80007ffe0ff */
        /* <DEDUP_REMOVED lines=15> */
[----:B------:R-:W-:-:S03]  /*cbc40*/  ULDC.64 UR4, c[0x0][0x228] ;  /* 0x00008a0000047ab9 */ /* 0x000fc60000000a00 */
[----:B------:R-:W-:Y:S01]  /*cbc50*/  ISETP.LT.AND P1, PT, R61, UR4, !P0 ;  /* 0x000000043d007c0c */ /* 0x000fe2000c721270 */
[----:B------:R-:W-:Y:S01]  /*cbc60*/  VIADD R48, R48, UR24 ;  /* 0x0000001830307c36 */ /* 0x000fe20008000000 */
[----:B------:R-:W-:Y:S01]  /*cbc70*/  ISETP.LT.AND P0, PT, R60, UR26, !P0 ;  /* 0x0000001a3c007c0c */ /* 0x000fe2000c701270 */
[----:B------:R-:W-:Y:S02]  /*cbc80*/  ULDC UR4, c[0x0][0x22c] ;  /* 0x00008b0000047ab9 */ /* 0x000fe40000000800 */
[----:B------:R-:W-:Y:S01]  /*cbc90*/  IMAD.WIDE R46, R48, 0x2, R2 ;  /* 0x00000002302e7825 */ /* 0x000fe200078e0202 */
[----:B------:R-:W-:-:S07]  /*cbca0*/  PRMT R49, R6, 0x7632, R49 ;  /* 0x0000763206317816 */ /* 0x000fce0000000031 */
        /* <DEDUP_REMOVED lines=9> */
[----:B------:R-:W-:Y:S02]  /*cbd40*/  ISETP.LT.AND P1, PT, R61, UR28, !P0 ;  /* 0x0000001c3d007c0c */ /* 0x000fe4000c721270 */
[----:B------:R-:W-:Y:S01]  /*cbd50*/  ISETP.LT.AND P0, PT, R60, UR30, !P0 ;  /* 0x0000001e3c007c0c */ /* 0x000fe2000c701270 */
[----:B------:R-:W-:-:S10]  /*cbd60*/  IMAD.WIDE R46, R48, 0x2, R2 ;  /* 0x00000002302e7825 */ /* 0x000fd400078e0202 */
[----:B------:R0:W-:Y:S02]  /*cbd70*/  @P1 STG.E.U16 desc[UR6][R46.64], R5 ;  /* 0x000000052e001986 */ /* 0x0001e4000c101506 */
[----:B0-----:R-:W-:Y:S02]  /*cbd80*/  IMAD.WIDE R46, R48, 0x2, R44 ;  /* 0x00000002302e7825 */ /* 0x001fe400078e022c */
[----:B------:R-:W4:Y:S04]  /*cbd90*/  LDL.LU R5, [R1+0x2fc] ;  /* 0x0002fc0001057983 */ /* 0x000f280000300800 */
[----:B------:R0:W-:Y:S02]  /*cbda0*/  @P0 STG.E.U16 desc[UR6][R46.64], R49 ;  /* 0x000000312e000986 */ /* 0x0001e4000c101506 */
[----:B0-----:R-:W-:-:S05]  /*cbdb0*/  VIADD R46, R59, 0x7 ;  /* 0x000000073b2e7836 */ /* 0x001fca0000000000 */
[----:B------:R-:W-:Y:S01]  /*cbdc0*/  ISETP.GE.AND P0, PT, R46, UR4, PT ;  /* 0x000000042e007c0c */ /* 0x000fe2000bf06270 */
[----:B------:R-:W-:-:S03]  /*cbdd0*/  ULDC UR4, c[0x0][0x228] ;  /* 0x00008a0000047ab9 */ /* 0x000fc60000000800 */
[----:B------:R-:W-:Y:S01]  /*cbde0*/  ISETP.LT.AND P1, PT, R61, UR4, !P0 ;  /* 0x000000043d007c0c */ /* 0x000fe2000c721270 */
[----:B------:R-:W-:Y:S01]  /*cbdf0*/  VIADD R48, R48, UR24 ;  /* 0x0000001830307c36 */ /* 0x000fe20008000000 */
[----:B------:R-:W-:Y:S01]  /*cbe00*/  PRMT R49, R4, 0x7632, R49 ;  /* 0x0000763204317816 */ /* 0x000fe20000000031 */
[----:B------:R-:W-:Y:S02]  /*cbe10*/  ULDC UR4, c[0x0][0x228] ;  /* 0x00008a0000047ab9 */ /* 0x000fe40000000800 */
[----:B------:R-:W-:-:S08]  /*cbe20*/  IMAD.WIDE R46, R48, 0x2, R2 ;  /* 0x00000002302e7825 */ /* 0x000fd000078e0202 */
[----:B------:R0:W-:Y:S04]  /*cbe30*/  @P1 STG.E.U16 desc[UR6][R46.64], R4 ;  /* 0x000000042e001986 */ /* 0x0001e8000c101506 */
[----:B0-----:R-:W4:Y:S01]  /*cbe40*/  LDL.LU R4, [R1+0x2ec] ;  /* 0x0002ec0001047983 */ /* 0x001f220000300800 */
[----:B------:R-:W-:Y:S01]  /*cbe50*/  ISETP.LT.AND P0, PT, R60, UR4, !P0 ;  /* 0x000000043c007c0c */ /* 0x000fe2000c701270 */
[----:B------:R-:W-:Y:S01]  /*cbe60*/  IMAD.WIDE R46, R48, 0x2, R44 ;  /* 0x00000002302e7825 */ /* 0x000fe200078e022c */
[----:B------:R-:W-:-:S11]  /*cbe70*/  ULDC UR4, c[0x0][0x22c] ;  /* 0x00008b0000047ab9 */ /* 0x000fd60000000800 */
[----:B------:R0:W-:Y:S02]  /*cbe80*/  @P0 STG.E.U16 desc[UR6][R46.64], R49 ;  /* 0x000000312e000986 */ /* 0x0001e4000c101506 */
[----:B0-----:R-:W-:-:S05]  /*cbe90*/  VIADD R46, R59, 0x8 ;  /* 0x000000083b2e7836 */ /* 0x001fca0000000000 */
[----:B------:R-:W-:Y:S01]  /*cbea0*/  ISETP.GE.AND P0, PT, R46, UR4, PT ;  /* 0x000000042e007c0c */ /* 0x000fe2000bf06270 */
[----:B------:R-:W-:-:S03]  /*cbeb0*/  ULDC UR4, c[0x0][0x228] ;  /* 0x00008a0000047ab9 */ /* 0x000fc60000000800 */
[----:B------:R-:W-:Y:S01]  /*cbec0*/  ISETP.LT.AND P1, PT, R61, UR4, !P0 ;  /* 0x000000043d007c0c */ /* 0x000fe2000c721270 */
[----:B------:R-:W-:Y:S01]  /*cbed0*/  VIADD R46, R48, UR24 ;  /* 0x00000018302e7c36 */ /* 0x000fe20008000000 */
[----:B------:R-:W-:Y:S02]  /*cbee0*/  ULDC UR4, c[0x0][0x228] ;  /* 0x00008a0000047ab9 */ /* 0x000fe40000000800 */
[----:B------:R-:W-:Y:S01]  /*cbef0*/  ISETP.LT.AND P0, PT, R60, UR4, !P0 ;  /* 0x000000043c007c0c */ /* 0x000fe2000c701270 */
[----:B------:R-:W-:Y:S01]  /*cbf00*/  IMAD.WIDE R48, R46, 0x2, R2 ;  /* 0x000000022e307825 */ /* 0x000fe200078e0202 */
[----:B---3--:R-:W-:Y:S01]  /*cbf10*/  PRMT R47, R11, 0x7632, R47 ;  /* 0x000076320b2f7816 */ /* 0x008fe2000000002f */
[----:B------:R-:W-:-:S06]  /*cbf20*/  ULDC UR4, c[0x0][0x22c] ;  /* 0x00008b0000047ab9 */ /* 0x000fcc0000000800 */
[----:B------:R0:W-:Y:S02]  /*cbf30*/  @P1 STG.E.U16 desc[UR6][R48.64], R11 ;  /* 0x0000000b30001986 */ /* 0x0001e4000c101506 */
[----:B0-----:R-:W-:-:S05]  /*cbf40*/  IMAD.WIDE R48, R46, 0x2, R44 ;  /* 0x000000022e307825 */ /* 0x001fca00078e022c */
        /* <DEDUP_REMOVED lines=9> */
[----:B--2---:R-:W-:Y:S01]  /*cbfe0*/  PRMT R47, R10, 0x7632, R47 ;  /* 0x000076320a2f7816 */ /* 0x004fe2000000002f */
        /* <DEDUP_REMOVED lines=12> */
[----:B----4-:R-:W-:Y:S01]  /*cc0b0*/  PRMT R47, R9, 0x7632, R47 ;  /* 0x00007632092f7816 */ /* 0x010fe2000000002f */
[----:B------:R-:W-:-:S06]  /*cc0c0*/  ULDC UR4, c[0x0][0x22c] ;  /* 0x00008b0000047ab9 */ /* 0x000fcc0000000800 */
[----:B------:R0:W-:Y:S02]  /*cc0d0*/  @P1 STG.E.U16 desc[UR6][R48.64], R9 ;  /* 0x0000000930001986 */ /* 0x0001e4000c101506 */
[----:B0-----:R-:W-:Y:S02]  /*cc0e0*/  IMAD.WIDE R48, R46, 0x2, R44 ;  /* 0x000000022e307825 */ /* 0x001fe400078e022c */
[----:B------:R-:W2:Y:S04]  /*cc0f0*/  LDL.LU R9, [R1+0x2d0] ;  /* 0x0002d00001097983 */ /* 0x000ea80000300800 */
        /* <DEDUP_REMOVED lines=9> */
[----:B------:R-:W-:Y:S01]  /*cc190*/  PRMT R47, R8, 0x7632, R47 ;  /* 0x00007632082f7816 */ /* 0x000fe2000000002f */
[----:B------:R-:W-:-:S06]  /*cc1a0*/  ULDC UR4, c[0x0][0x22c] ;  /* 0x00008b0000047ab9 */ /* 0x000fcc0000000800 */
[----:B------:R0:W-:Y:S02]  /*cc1b0*/  @P1 STG.E.U16 desc[UR6][R48.64], R8 ;  /* 0x0000000830001986 */ /* 0x0001e4000c101506 */
[----:B0-----:R-:W-:Y:S02]  /*cc1c0*/  IMAD.WIDE R48, R46, 0x2, R44 ;  /* 0x000000022e307825 */ /* 0x001fe400078e022c */
[----:B------:R-:W3:Y:S04]  /*cc1d0*/  LDL.LU R8, [R1+0x2c0] ;  /* 0x0002c00001087983 */ /* 0x000ee80000300800 */
        /* <DEDUP_REMOVED lines=13> */
[----:B------:R-:W4:Y:S04]  /*cc2b0*/  LDL.LU R7, [R1+0x2d4] ;  /* 0x0002d40001077983 */ /* 0x000f280000300800 */
[----:B------:R0:W-:Y:S02]  /*cc2c0*/  @P0 STG.E.U16 desc[UR6][R46.64], R49 ;  /* 0x000000312e000986 */ /* 0x0001e4000c101506 */
[----:B0-----:R-:W-:-:S04]  /*cc2d0*/  IADD3 R46, R59, 0xd, RZ ;  /* 0x0000000d3b2e7810 */ /* 0x001fc80007ffe0ff */
        /* <DEDUP_REMOVED lines=39> */
[----:B------:R-:W-:Y:S01]  /*cc550*/  ULDC UR4, c[0x0][0x22c] ;  /* 0x00008b0000047ab9 */ /* 0x000fe20000000800 */
[----:B------:R-:W4:Y:S10]  /*cc560*/  LDL.LU R10, [R1+0x2b0] ;  /* 0x0002b000010a7983 */ /* 0x000f340000300800 */
        /* <DEDUP_REMOVED lines=9> */
[----:B------:R-:W-:Y:S01]  /*cc600*/  ULDC UR4, c[0x0][0x22c] ;  /* 0x00008b0000047ab9 */ /* 0x000fe20000000800 */
[----:B--2---:R-:W-:-:S06]  /*cc610*/  PRMT R47, R9, 0x7632, R47 ;  /* 0x00007632092f7816 */ /* 0x004fcc000000002f */
[----:B------:R0:W-:Y:S02]  /*cc620*/  @P1 STG.E.U16 desc[UR6][R48.64], R9 ;  /* 0x0000000930001986 */ /* 0x0001e4000c101506 */
[----:B0-----:R-:W-:-:S05]  /*cc630*/  IMAD.WIDE R48, R46, 0x2, R44 ;  /* 0x000000022e307825 */ /* 0x001fca00078e022c */
[----:B------:R0:W-:Y:S02]  /*cc640*/  @P0 STG.E.U16 desc[UR6][R48.64], R47 ;  /* 0x0000002f30000986 */ /* 0x0001e4000c101506 */
[----:B0-----:R-:W-:-:S05]  /*cc650*/  VIADD R47, R59, 0x11 ;  /* 0x000000113b2f7836 */ /* 0x001fca0000000000 */
[----:B------:R-:W-:Y:S01]  /*cc660*/  ISETP.GE.AND P0, PT, R47, UR4, PT ;  /* 0x000000042f007c0c */ /* 0x000fe2000bf06270 */
[----:B------:R-:W-:-:S03]  /*cc670*/  ULDC UR4, c[0x0][0x228] ;  /* 0x00008a0000047ab9 */ /* 0x000fc60000000800 */
[----:B------:R-:W-:Y:S01]  /*cc680*/  ISETP.LT.AND P1, PT, R61, UR4, !P0 ;  /* 0x000000043d007c0c */ /* 0x000fe2000c721270 */
[----:B------:R-:W-:Y:S02]  /*cc690*/  ULDC UR4, c[0x0][0x248] ;  /* 0x0000920000047ab9 */ /* 0x000fe40000000800 */
[----:B------:R-:W-:Y:S01]  /*cc6a0*/  VIADD R46, R46, UR4 ;  /* 0x000000042e2e7c36 */ /* 0x000fe20008000000 */
[----:B------:R-:W-:Y:S02]  /*cc6b0*/  ULDC UR4, c[0x0][0x228] ;  /* 0x00008a0000047ab9 */ /* 0x000fe40000000800 */
[----:B------:R-:W-:Y:S01]  /*cc6c0*/  ISETP.LT.AND P0, PT, R60, UR4, !P0 ;  /* 0x000000043c007c0c */ /* 0x000fe2000c701270 */
[----:B------:R-:W-:Y:S01]  /*cc6d0*/  IMAD.WIDE R48, R46, 0x2, R2 ;  /* 0x000000022e307825 */ /* 0x000fe200078e0202 */
[----:B------:R-:W-:Y:S01]  /*cc6e0*/  ULDC UR4, c[0x0][0x22c] ;  /* 0x00008b0000047ab9 */ /* 0x000fe20000000800 */
[----:B---3--:R-:W-:-:S04]  /*cc6f0*/  PRMT R47, R8, 0x7632, R47 ;  /* 0x00007632082f7816 */ /* 0x008fc8000000002f */
        /* <DEDUP_REMOVED lines=13> */
[----:B----4-:R-:W-:-:S04]  /*cc7d0*/  PRMT R49, R7, 0x7632, R49 ;  /* 0x0000763207317816 */ /* 0x010fc80000000031 */
        /* <DEDUP_REMOVED lines=9> */
[----:B------:R-:W-:Y:S01]  /*cc870*/  ISETP.LT.AND P1, PT, R60, UR8, !P0 ;  /* 0x000000083c007c0c */ /* 0x000fe2000c721270 */
[----:B------:R-:W-:Y:S01]  /*cc880*/  VIADD R49, R59, 0x14 ;  /* 0x000000143b317836 */ /* 0x000fe20000000000 */
[----:B------:R-:W-:Y:S01]  /*cc890*/  ULDC UR4, c[0x0][0x22c] ;  /* 0x00008b0000047ab9 */ /* 0x000fe20000000800 */
[----:B------:R-:W-:Y:S01]  /*cc8a0*/  IMAD.WIDE R46, R48, 0x2, R2 ;  /* 0x00000002302e7825 */ /* 0x000fe200078e0202 */
[----:B------:R-:W-:Y:S02]  /*cc8b0*/  ULDC UR8, c[0x0][0x228] ;  /* 0x00008a0000087ab9 */ /* 0x000fe40000000800 */
[----:B------:R-:W-:Y:S01]  /*cc8c0*/  ISETP.GE.AND P0, PT, R49, UR4, PT ;  /* 0x0000000431007c0c */ /* 0x000fe2000bf06270 */
[----:B------:R-:W-:Y:S01]  /*cc8d0*/  ULDC UR4, c[0x0][0x228] ;  /* 0x00008a0000047ab9 */ /* 0x000fe20000000800 */
[----:B------:R-:W-:Y:S01]  /*cc8e0*/  PRMT R49, R6, 0x7632, R49 ;  /* 0x0000763206317816 */ /* 0x000fe20000000031 */
[----:B------:R0:W-:Y:S01]  /*cc8f0*/  @P2 STG.E.U16 desc[UR6][R46.64], R6 ;  /* 0x000000062e002986 */ /* 0x0001e2000c101506 */
[----:B------:R-:W-:Y:S01]  /*cc900*/  ISETP.LT.AND P2, PT, R61, UR4, !P0 ;  /* 0x000000043d007c0c */ /* 0x000fe2000c741270 */
[----:B------:R-:W-:Y:S01]  /*cc910*/  ULDC UR4, c[0x0][0x248] ;  /* 0x0000920000047ab9 */ /* 0x000fe20000000800 */
[----:B0-----:R-:W-:-:S04]  /*cc920*/  IMAD.WIDE R46, R48, 0x2, R44 ;  /* 0x00000002302e7825 */ /* 0x001fc800078e022c */
[----:B------:R-:W-:Y:S01]  /*cc930*/  VIADD R48, R48, UR4 ;  /* 0x0000000430307c36 */ /* 0x000fe20008000000 */
[----:B------:R0:W-:Y:S01]  /*cc940*/  @P1 STG.E.U16 desc[UR6][R46.64], R49 ;  /* 0x000000312e001986 */ /* 0x0001e2000c101506 */
[----:B------:R-:W-:Y:S01]  /*cc950*/  ULDC UR4, c[0x0][0x22c] ;  /* 0x00008b0000047ab9 */ /* 0x000fe20000000800 */
[----:B------:R-:W-:Y:S01]  /*cc960*/  ISETP.LT.AND P1, PT, R60, UR8, !P0 ;  /* 0x000000083c007c0c */ /* 0x000fe2000c721270 */
[----:B------:R-:W-:Y:S01]  /*cc970*/  ULDC UR8, c[0x0][0x228] ;  /* 0x00008a0000087ab9 */ /* 0x000fe20000000800 */
[----:B0-----:R-:W-:Y:S02]  /*cc980*/  VIADD R49, R59, 0x15 ;  /* 0x000000153b317836 */ /* 0x001fe40000000000 */
[----:B------:R-:W-:-:S03]  /*cc990*/  IMAD.WIDE R46, R48, 0x2, R2 ;  /* 0x00000002302e7825 */ /* 0x000fc600078e0202 */
[----:B------:R-:W-:Y:S01]  /*cc9a0*/  ISETP.GE.AND P0, PT, R49, UR4, PT ;  /* 0x0000000431007c0c */ /* 0x000fe2000bf06270 */
[----:B------:R-:W-:Y:S01]  /*cc9b0*/  ULDC UR4, c[0x0][0x248] ;  /* 0x0000920000047ab9 */ /* 0x000fe20000000800 */
[----:B------:R0:W-:Y:S02]  /*cc9c0*/  @P2 STG.E.U16 desc[UR6][R46.64], R5 ;  /* 0x000000052e002986 */ /* 0x0001e4000c101506 */
[----:B------:R-:W-:Y:S01]  /*cc9d0*/  ISETP.LT.AND P2, PT, R61, UR8, !P0 ;  /* 0x000000083d007c0c */ /* 0x000fe2000c741270 */
[----:B------:R-:W-:Y:S01]  /*cc9e0*/  VIADD R50, R59, 0x17 ;  /* 0x000000173b327836 */ /* 0x000fe20000000000 */
[----:B------:R-:W-:Y:S01]  /*cc9f0*/  PRMT R49, R5, 0x7632, R49 ;  /* 0x0000763205317816 */ /* 0x000fe20000000031 */
[----:B------:R-:W-:Y:S01]  /*cca00*/  ULDC UR8, c[0x0][0x22c] ;  /* 0x00008b0000087ab9 */ /* 0x000fe20000000800 */
[C---:B0-----:R-:W-:Y:S01]  /*cca10*/  IMAD.WIDE R46, R48.reuse, 0x2, R44 ;  /* 0x00000002302e7825 */ /* 0x041fe200078e022c */
[----:B------:R-:W2:Y:S03]  /*cca20*/  LDL.LU R5, [R1+0x2dc] ;  /* 0x0002dc0001057983 */ /* 0x000ea60000300800 */
[----:B------:R-:W-:Y:S01]  /*cca30*/  VIADD R48, R48, UR4 ;  /* 0x0000000430307c36 */ /* 0x000fe20008000000 */
[----:B------:R0:W-:Y:S01]  /*cca40*/  @P1 STG.E.U16 desc[UR6][R46.64], R49 ;  /* 0x000000312e001986 */ /* 0x0001e2000c101506 */
[----:B------:R-:W-:-:S02]  /*cca50*/  ULDC UR4, c[0x0][0x22c] ;  /* 0x00008b0000047ab9 */ /* 0x000fc40000000800 */
[----:B0-----:R-:W-:-:S05]  /*cca60*/  IMAD.WIDE R46, R48, 0x2, R2 ;  /* 0x00000002302e7825 */ /* 0x001fca00078e0202 */
[----:B------:R0:W-:Y:S01]  /*cca70*/  @P2 STG.E.U16 desc[UR6][R46.64], R4 ;  /* 0x000000042e002986 */ /* 0x0001e2000c101506 */
[----:B------:R-:W-:-:S03]  /*cca80*/  PRMT R51, R4, 0x7632, R51 ;  /* 0x0000763204337816 */ /* 0x000fc60000000033 */
[----:B0-----:R-:W3:Y:S04]  /*cca90*/  LDL.LU R4, [R1+0x2cc] ;  /* 0x0002cc0001047983 */ /* 0x001ee80000300800 */
[----:B------:R-:W4:Y:S01]  /*ccaa0*/  LDL.LU R8, [R1+0x2a0] ;  /* 0x0002a00001087983 */ /* 0x000f220000300800 */
[----:B------:R-:W-:Y:S01]  /*ccab0*/  IADD3 R49, R59, 0x16, RZ ;  /* 0x000000163b317810 */ /* 0x000fe20007ffe0ff */
[----:B------:R-:W-:Y:S01]  /*ccac0*/  IMAD.WIDE R46, R48, 0x2, R44 ;  /* 0x00000002302e7825 */ /* 0x000fe200078e022c */
[----:B------:R-:W-:Y:S01]  /*ccad0*/  ISETP.GE.AND P2, PT, R50, UR8, PT ;  /* 0x0000000832007c0c */ /* 0x000fe2000bf46270 */
[----:B------:R-:W-:Y:S01]  /*ccae0*/  ULDC UR8, c[0x0][0x228] ;  /* 0x00008a0000087ab9 */ /* 0x000fe20000000800 */
[----:B------:R-:W-:Y:S01]  /*ccaf0*/  ISETP.GE.AND P1, PT, R49, UR4, PT ;  /* 0x0000000431007c0c */ /* 0x000fe2000bf26270 */
[----:B------:R-:W-:Y:S01]  /*ccb00*/  ULDC UR4, c[0x0][0x228] ;  /* 0x00008a0000047ab9 */ /* 0x000fe20000000800 */
[----:B------:R-:W4:Y:S01]  /*ccb10*/  LDL.LU R9, [R1+0x2b4] ;  /* 0x0002b40001097983 */ /* 0x000f220000300800 */
[----:B------:R-:W-:Y:S01]  /*ccb20*/  ISETP.LT.AND P4, PT, R60, UR4, !P0 ;  /* 0x000000043c007c0c */ /* 0x000fe2000c781270 */
[----:B------:R-:W-:Y:S01]  /*ccb30*/  ULDC UR4, c[0x0][0x248] ;  /* 0x0000920000047ab9 */ /* 0x000fe20000000800 */
[----:B------:R-:W-:Y:S01]  /*ccb40*/  ISETP.LT.AND P5, PT, R61, UR10, !P1 ;  /* 0x0000000a3d007c0c */ /* 0x000fe2000cfa1270 */
[----:B------:R-:W-:Y:S01]  /*ccb50*/  VIADD R49, R59, 0x18 ;  /* 0x000000183b317836 */ /* 0x000fe20000000000 */
[----:B------:R-:W4:Y:S01]  /*ccb60*/  LDL.LU R7, [R1+0x2b8] ;  /* 0x0002b80001077983 */ /* 0x000f220000300800 */
[----:B------:R-:W-:Y:S01]  /*ccb70*/  VIADD R48, R48, UR4 ;  /* 0x0000000430307c36 */ /* 0x000fe20008000000 */
[----:B------:R-:W-:Y:S01]  /*ccb80*/  ULDC UR4, c[0x0][0x22c] ;  /* 0x00008b0000047ab9 */ /* 0x000fe20000000800 */
[----:B------:R-:W-:Y:S01]  /*ccb90*/  ULDC UR10, c[0x0][0x228] ;  /* 0x00008a00000a7ab9 */ /* 0x000fe20000000800 */
[----:B------:R-:W-:Y:S01]  /*ccba0*/  ISETP.GE.AND P0, PT, R49, UR4, PT ;  /* 0x0000000431007c0c */ /* 0x000fe2000bf06270 */
[----:B------:R-:W-:Y:S01]  /*ccbb0*/  ULDC UR4, c[0x0][0x228] ;  /* 0x00008a0000047ab9 */ /* 0x000fe20000000800 */
[----:B------:R-:W4:Y:S01]  /*ccbc0*/  LDL.LU R6, [R1+0x2a8] ;  /* 0x0002a80001067983 */ /* 0x000f220000300800 */
[----:B------:R-:W-:Y:S01]  /*ccbd0*/  ISETP.LT.AND P1, PT, R60, UR4, !P1 ;  /* 0x000000043c007c0c */ /* 0x000fe2000cf21270 */
[----:B------:R-:W-:-:S02]  /*ccbe0*/  ULDC UR4, c[0x0][0x248] ;  /* 0x0000920000047ab9 */ /* 0x000fc40000000800 */
[----:B------:R0:W-:Y:S01]  /*ccbf0*/  @P4 STG.E.U16 desc[UR6][R46.64], R51 ;  /* 0x000000332e004986 */ /* 0x0001e2000c101506 */
[----:B------:R-:W-:Y:S01]  /*ccc00*/  ISETP.LT.AND P4, PT, R61, UR8, !P2 ;  /* 0x000000083d007c0c */ /* 0x000fe2000d781270 */
[----:B------:R-:W-:Y:S02]  /*ccc10*/  ULDC UR8, c[0x0][0x228] ;  /* 0x00008a0000087ab9 */ /* 0x000fe40000000800 */
[----:B------:R-:W-:Y:S01]  /*ccc20*/  ISETP.LT.AND P2, PT, R60, UR8, !P2 ;  /* 0x000000083c007c0c */ /* 0x000fe2000d741270 */
[----:B------:R-:W-:Y:S01]  /*ccc30*/  ULDC UR8, c[0x0][0x228] ;  /* 0x00008a0000087ab9 */ /* 0x000fe20000000800 */
[----:B0-----:R-:W-:-:S04]  /*ccc40*/  IMAD.WIDE R46, R48, 0x2, R2 ;  /* 0x00000002302e7825 */ /* 0x001fc800078e0202 */
[C---:B------:R-:W-:Y:S01]  /*ccc50*/  IMAD.WIDE R50, R48.reuse, 0x2, R44 ;  /* 0x0000000230327825 */ /* 0x040fe200078e022c */
[----:B--2---:R0:W-:Y:S01]  /*ccc60*/  @P5 STG.E.U16 desc[UR6][R46.64], R5 ;  /* 0x000000052e005986 */ /* 0x0041e2000c101506 */
[----:B------:R-:W-:Y:S02]  /*ccc70*/  PRMT R52, R5, 0x7632, R52 ;  /* 0x0000763205347816 */ /* 0x000fe40000000034 */
[----:B0-----:R-:W-:Y:S01]  /*ccc80*/  VIADD R46, R48, UR4 ;  /* 0x00000004302e7c36 */ /* 0x001fe20008000000 */
[----:B------:R-:W-:Y:S01]  /*ccc90*/  ULDC UR4, c[0x0][0x228] ;  /* 0x00008a0000047ab9 */ /* 0x000fe20000000800 */
[----:B------:R-:W2:Y:S01]  /*ccca0*/  LDL.LU R5, [R1+0x2bc] ;  /* 0x0002bc0001057983 */ /* 0x000ea20000300800 */
[----:B------:R-:W-:Y:S01]  /*cccb0*/  ISETP.LT.AND P5, PT, R61, UR4, !P0 ;  /* 0x000000043d007c0c */ /* 0x000fe2000c7a1270 */
[C---:B------:R-:W-:Y:S01]  /*cccc0*/  IMAD.WIDE R48, R46.reuse, 0x2, R2 ;  /* 0x000000022e307825 */ /* 0x040fe200078e0202 */
[----:B------:R-:W-:Y:S01]  /*cccd0*/  ULDC UR4, c[0x0][0x248] ;  /* 0x0000920000047ab9 */ /* 0x000fe20000000800 */
[----:B------:R0:W-:Y:S02]  /*ccce0*/  @P1 STG.E.U16 desc[UR6][R50.64], R52 ;  /* 0x0000003432001986 */ /* 0x0001e4000c101506 */
[----:B------:R-:W-:Y:S01]  /*cccf0*/  VIADD R47, R46, UR4 ;  /* 0x000000042e2f7c36 */ /* 0x000fe20008000000 */
[----:B------:R-:W-:Y:S01]  /*ccd00*/  ULDC UR4, c[0x0][0x22c] ;  /* 0x00008b0000047ab9 */ /* 0x000fe20000000800 */
[----:B0-----:R-:W-:-:S02]  /*ccd10*/  VIADD R52, R59, 0x19 ;  /* 0x000000193b347836 */ /* 0x001fc40000000000 */
[----:B------:R-:W-:-:S03]  /*ccd20*/  IMAD.WIDE R50, R47, 0x2, R2 ;  /* 0x000000022f327825 */ /* 0x000fc600078e0202 */
[----:B------:R-:W-:Y:S01]  /*ccd30*/  ISETP.GE.AND P1, PT, R52, UR4, PT ;  /* 0x0000000434007c0c */ /* 0x000fe2000bf26270 */
[----:B------:R-:W-:Y:S02]  /*ccd40*/  ULDC UR4, c[0x0][0x228] ;  /* 0x00008a0000047ab9 */ /* 0x000fe40000000800 */
[----:B------:R-:W-:Y:S01]  /*ccd50*/  ISETP.LT.AND P0, PT, R60, UR4, !P0 ;  /* 0x000000043c007c0c */ /* 0x000fe2000c701270 */
[----:B------:R-:W-:Y:S01]  /*ccd60*/  ULDC UR4, c[0x0][0x248] ;  /* 0x0000920000047ab9 */ /* 0x000fe20000000800 */
[----:B---3--:R0:W-:Y:S01]  /*ccd70*/  @P4 STG.E.U16 desc[UR6][R48.64], R4 ;  /* 0x0000000430004986 */ /* 0x0081e2000c101506 */
[----:B------:R-:W-:Y:S01]  /*ccd80*/  PRMT R53, R4, 0x7632, R53 ;  /* 0x0000763204357816 */ /* 0x000fe20000000035 */
[----:B0-----:R-:W-:Y:S02]  /*ccd90*/  IMAD.WIDE R48, R46, 0x2, R44 ;  /* 0x000000022e307825 */ /* 0x001fe400078e022c */
[----:B------:R-:W3:Y:S04]  /*ccda0*/  LDL.LU R4, [R1+0x2ac] ;  /* 0x0002ac0001047983 */ /* 0x000ee80000300800 */
[----:B------:R0:W-:Y:S04]  /*ccdb0*/  @P2 STG.E.U16 desc[UR6][R48.64], R53 ;  /* 0x0000003530002986 */ /* 0x0001e8000c101506 */
[----:B------:R1:W-:Y:S01]  /*ccdc0*/  @P5 STG.E.U16 desc[UR6][R50.64], R10 ;  /* 0x0000000a32005986 */ /* 0x0003e2000c101506 */
[----:B------:R-:W-:-:S02]  /*ccdd0*/  ISETP.LT.AND P5, PT, R61, UR8, !P1 ;  /* 0x000000083d007c0c */ /* 0x000fc4000cfa1270 */
[----:B----4-:R-:W-:Y:S01]  /*ccde0*/  PRMT R56, R8, 0x7632, R56 ;  /* 0x0000763208387816 */ /* 0x010fe20000000038 */
[----:B------:R-:W4:Y:S01]  /*ccdf0*/  LDL.LU R11, [R1+0x290] ;  /* 0x00029000010b7983 */ /* 0x000f220000300800 */
[----:B------:R-:W-:Y:S01]  /*cce00*/  VIADD R52, R59, 0x1a ;  /* 0x0000001a3b347836 */ /* 0x000fe20000000000 */
[----:B------:R-:W-:Y:S01]  /*cce10*/  ULDC UR8, c[0x0][0x22c] ;  /* 0x00008b0000087ab9 */ /* 0x000fe20000000800 */
[----:B0-----:R-:W-:Y:S01]  /*cce20*/  PRMT R53, R10, 0x7632, R53 ;  /* 0x000076320a357816 */ /* 0x001fe20000000035 */
[C---:B-1----:R-:W-:Y:S01]  /*cce30*/  VIADD R50, R47.reuse, UR4 ;  /* 0x000000042f327c36 */ /* 0x042fe20008000000 */
[----:B------:R-:W-:Y:S01]  /*cce40*/  ULDC UR4, c[0x0][0x22c] ;  /* 0x00008b0000047ab9 */ /* 0x000fe20000000800 */
[----:B------:R-:W-:-:S04]  /*cce50*/  IMAD.WIDE R46, R47, 0x2, R44 ;  /* 0x000000022f2e7825 */ /* 0x000fc800078e022c */
[----:B------:R-:W-:Y:S01]  /*cce60*/  IMAD.WIDE R48, R50, 0x2, R2 ;  /* 0x0000000232307825 */ /* 0x000fe200078e0202 */
[----:B------:R-:W-:Y:S04]  /*cce70*/  @P0 STG.E.U16 desc[UR6][R46.64], R53 ;  /* 0x000000352e000986 */ /* 0x000fe8000c101506 */
[----:B------:R0:W-:Y:S04]  /*cce80*/  @P5 STG.E.U16 desc[UR6][R48.64], R8 ;  /* 0x0000000830005986 */ /* 0x0001e8000c101506 */
[----:B0-----:R-:W3:Y:S01]  /*cce90*/  LDL.LU R8, [R1+0x2a4] ;  /* 0x0002a40001087983 */ /* 0x001ee20000300800 */
[----:B------:R-:W-:Y:S01]  /*ccea0*/  ISETP.GE.AND P4, PT, R52, UR4, PT ;  /* 0x0000000434007c0c */ /* 0x000fe2000bf86270 */
[----:B------:R-:W-:-:S02]  /*cceb0*/  ULDC UR4, c[0x0][0x248] ;  /* 0x0000920000047ab9 */ /* 0x000fc40000000800 */
[----:B------:R-:W4:Y:S01]  /*ccec0*/  LDL.LU R10, [R1+0x280] ;  /* 0x00028000010a7983 */ /* 0x000f220000300800 */
[----:B------:R-:W-:Y:S02]  /*cced0*/  ISETP.LT.AND P0, PT, R60, UR10, !P1 ;  /* 0x0000000a3c007c0c */ /* 0x000fe4000cf01270 */
[----:B------:R-:W-:Y:S01]  /*ccee0*/  ISETP.LT.AND P6, PT, R61, UR12, !P4 ;  /* 0x0000000c3d007c0c */ /* 0x000fe2000e7c1270 */
[----:B------:R-:W-:Y:S01]  /*ccef0*/  VIADD R52, R50, UR4 ;  /* 0x0000000432347c36 */ /* 0x000fe20008000000 */
[----:B------:R-:W-:Y:S01]  /*ccf00*/  ISETP.LT.AND P4, PT, R60, UR14, !P4 ;  /* 0x0000000e3c007c0c */ /* 0x000fe2000e781270 */
[----:B------:R-:W-:Y:S01]  /*ccf10*/  VIADD R51, R59, 0x1b ;  /* 0x0000001b3b337836 */ /* 0x000fe20000000000 */
[----:B------:R-:W-:Y:S01]  /*ccf20*/  PRMT R55, R9, 0x7632, R55 ;  /* 0x0000763209377816 */ /* 0x000fe20000000037 */
[----:B------:R-:W-:Y:S01]  /*ccf30*/  IMAD.WIDE R46, R50, 0x2, R44 ;  /* 0x00000002322e7825 */ /* 0x000fe200078e022c */
[----:B------:R-:W-:Y:S01]  /*ccf40*/  ULDC UR10, c[0x0][0x228] ;  /* 0x00008a00000a7ab9 */ /* 0x000fe20000000800 */
[----:B------:R-:W-:Y:S01]  /*ccf50*/  ULDC UR4, c[0x0][0x22c] ;  /* 0x00008b0000047ab9 */ /* 0x000fe20000000800 */
[----:B------:R-:W-:Y:S01]  /*ccf60*/  ULDC UR12, c[0x0][0x228] ;  /* 0x00008a00000c7ab9 */ /* 0x000fe20000000800 */
[C---:B------:R-:W-:Y:S01]  /*ccf70*/  IMAD.WIDE R48, R52.reuse, 0x2, R2 ;  /* 0x0000000234307825 */ /* 0x040fe200078e0202 */
[----:B------:R-:W-:Y:S01]  /*ccf80*/  ISETP.GE.AND P2, PT, R51, UR8, PT ;  /* 0x0000000833007c0c */ /* 0x000fe2000bf46270 */
[----:B------:R-:W-:Y:S01]  /*ccf90*/  @P0 STG.E.U16 desc[UR6][R46.64], R56 ;  /* 0x000000382e000986 */ /* 0x000fe2000c101506 */
[----:B------:R-:W-:Y:S01]  /*ccfa0*/  ULDC UR8, c[0x0][0x22c] ;  /* 0x00008b0000087ab9 */ /* 0x000fe20000000800 */
[----:B------:R-:W-:Y:S01]  /*ccfb0*/  IMAD.WIDE R50, R52, 0x2, R44 ;  /* 0x0000000234327825 */ /* 0x000fe200078e022c */
[----:B------:R-:W-:Y:S01]  /*ccfc0*/  ULDC UR14, c[0x0][0x228] ;  /* 0x00008a00000e7ab9 */ /* 0x000fe20000000800 */
[----:B------:R0:W-:Y:S02]  /*ccfd0*/  @P6 STG.E.U16 desc[UR6][R48.64], R9 ;  /* 0x0000000930006986 */ /* 0x0001e4000c101506 */
[----:B------:R-:W-:-:S02]  /*ccfe0*/  VIADD R53, R59, 0x1d ;  /* 0x0000001d3b357836 */ /* 0x000fc40000000000 */
[----:B------:R-:W-:Y:S01]  /*ccff0*/  VIADD R54, R59, 0x1c ;  /* 0x0000001c3b367836 */ /* 0x000fe20000000000 */
[----:B------:R1:W-:Y:S01]  /*cd000*/  @P4 STG.E.U16 desc[UR6][R50.64], R55 ;  /* 0x0000003732004986 */ /* 0x0003e2000c101506 */
[----:B------:R-:W-:Y:S01]  /*cd010*/  ISETP.LT.AND P4, PT, R61, UR10, !P2 ;  /* 0x0000000a3d007c0c */ /* 0x000fe2000d781270 */
[----:B------:R-:W-:Y:S02]  /*cd020*/  ULDC UR10, c[0x0][0x228] ;  /* 0x00008a00000a7ab9 */ /* 0x000fe40000000800 */
[----:B0-----:R-:W4:Y:S01]  /*cd030*/  LDL.LU R9, [R1+0x294] ;  /* 0x0002940001097983 */ /* 0x001f220000300800 */
[----:B------:R-:W-:Y:S01]  /*cd040*/  ISETP.GE.AND P5, PT, R53, UR4, PT ;  /* 0x0000000435007c0c */ /* 0x000fe2000bfa6270 */
[----:B------:R-:W-:Y:S01]  /*cd050*/  ULDC UR4, c[0x0][0x248] ;  /* 0x0000920000047ab9 */ /* 0x000fe20000000800 */
[----:B------:R-:W-:Y:S01]  /*cd060*/  VIADD R46, R59, 0x1e ;  /* 0x0000001e3b2e7836 */ /* 0x000fe20000000000 */
[----:B------:R-:W-:Y:S01]  /*cd070*/  ISETP.GE.AND P1, PT, R54, UR8, PT ;  /* 0x0000000836007c0c */ /* 0x000fe2000bf26270 */
[----:B------:R-:W-:Y:S01]  /*cd080*/  VIADD R48, R52, UR4 ;  /* 0x0000000434307c36 */ /* 0x000fe20008000000 */
[----:B------:R-:W-:Y:S01]  /*cd090*/  ULDC UR8, c[0x0][0x22c] ;  /* 0x00008b0000087ab9 */ /* 0x000fe20000000800 */
[----:B------:R-:W-:Y:S01]  /*cd0a0*/  ISETP.LT.AND P2, PT, R60, UR12, !P2 ;  /* 0x0000000c3c007c0c */ /* 0x000fe2000d741270 */
[----:B------:R-:W-:Y:S01]  /*cd0b0*/  ULDC UR4, c[0x0][0x248] ;  /* 0x0000920000047ab9 */ /* 0x000fe20000000800 */
[----:B------:R-:W-:Y:S01]  /*cd0c0*/  ISETP.GE.AND P0, PT, R46, UR8, PT ;  /* 0x000000082e007c0c */ /* 0x000fe2000bf06270 */
[----:B------:R-:W-:Y:S01]  /*cd0d0*/  IMAD.WIDE R46, R48, 0x2, R2 ;  /* 0x00000002302e7825 */ /* 0x000fe200078e0202 */
[----:B------:R-:W-:Y:S01]  /*cd0e0*/  ISETP.LT.AND P6, PT, R61, UR14, !P1 ;  /* 0x0000000e3d007c0c */ /* 0x000fe2000cfc1270 */
[----:B------:R-:W-:-:S02]  /*cd0f0*/  ULDC UR12, c[0x0][0x228] ;  /* 0x00008a00000c7ab9 */ /* 0x000fc40000000800 */
[C---:B------:R-:W-:Y:S01]  /*cd100*/  VIADD R52, R48.reuse, UR4 ;  /* 0x0000000430347c36 */ /* 0x040fe20008000000 */
[----:B-1----:R-:W-:Y:S01]  /*cd110*/  PRMT R55, R7, 0x7632, R55 ;  /* 0x0000763207377816 */ /* 0x002fe20000000037 */
[----:B------:R-:W-:Y:S01]  /*cd120*/  IMAD.WIDE R48, R48, 0x2, R44 ;  /* 0x0000000230307825 */ /* 0x000fe200078e022c */
[----:B------:R-:W-:Y:S01]  /*cd130*/  ULDC UR4, c[0x0][0x22c] ;  /* 0x00008b0000047ab9 */ /* 0x000fe20000000800 */
[----:B------:R-:W-:Y:S01]  /*cd140*/  ULDC UR14, c[0x0][0x228] ;  /* 0x00008a00000e7ab9 */ /* 0x000fe20000000800 */
[----:B------:R-:W-:Y:S01]  /*cd150*/  ULDC UR8, c[0x0][0x22c] ;  /* 0x00008b0000087ab9 */ /* 0x000fe20000000800 */
[----:B------:R-:W-:-:S04]  /*cd160*/  IMAD.WIDE R50, R52, 0x2, R2 ;  /* 0x0000000234327825 */ /* 0x000fc800078e0202 */
[----:B------:R-:W-:Y:S01]  /*cd170*/  VIADD R53, R59, 0x1f ;  /* 0x0000001f3b357836 */ /* 0x000fe20000000000 */
[----:B------:R-:W-:Y:S01]  /*cd180*/  ISETP.LT.AND P1, PT, R60, UR10, !P1 ;  /* 0x0000000a3c007c0c */ /* 0x000fe2000cf21270 */
[----:B------:R-:W-:Y:S01]  /*cd190*/  ULDC UR10, c[0x0][0x22c] ;  /* 0x00008b00000a7ab9 */ /* 0x000fe20000000800 */
[----:B--2---:R-:W-:Y:S02]  /*cd1a0*/  PRMT R57, R5, 0x7632, R57 ;  /* 0x0000763205397816 */ /* 0x004fe40000000039 */
[----:B---3--:R-:W-:Y:S01]  /*cd1b0*/  PRMT R54, R8, 0x7632, R54 ;  /* 0x0000763208367816 */ /* 0x008fe20000000036 */
[----:B------:R0:W-:Y:S04]  /*cd1c0*/  @P4 STG.E.U16 desc[UR6][R46.64], R8 ;  /* 0x000000082e004986 */ /* 0x0001e8000c101506 */
[----:B0-----:R-:W2:Y:S04]  /*cd1d0*/  LDL.LU R8, [R1+0x284] ;  /* 0x0002840001087983 */ /* 0x001ea80000300800 */
[----:B------:R-:W-:Y:S04]  /*cd1e0*/  @P2 STG.E.U16 desc[UR6][R48.64], R54 ;  /* 0x0000003630002986 */ /* 0x000fe8000c101506 */
[----:B------:R0:W-:Y:S01]  /*cd1f0*/  @P6 STG.E.U16 desc[UR6][R50.64], R7 ;  /* 0x0000000732006986 */ /* 0x0001e2000c101506 */
[----:B------:R-:W-:Y:S01]  /*cd200*/  ISETP.GE.AND P4, PT, R53, UR4, PT ;  /* 0x0000000435007c0c */ /* 0x000fe2000bf86270 */
[----:B------:R-:W-:Y:S01]  /*cd210*/  ULDC UR4, c[0x0][0x248] ;  /* 0x0000920000047ab9 */ /* 0x000fe20000000800 */
[----:B------:R-:W-:Y:S01]  /*cd220*/  ISETP.LT.AND P6, PT, R61, UR12, !P5 ;  /* 0x0000000c3d007c0c */ /* 0x000fe2000efc1270 */
[C---:B------:R-:W-:Y:S01]  /*cd230*/  VIADD R46, R59.reuse, 0x20 ;  /* 0x000000203b2e7836 */ /* 0x040fe20000000000 */
[----:B0-----:R-:W3:Y:S01]  /*cd240*/  LDL.LU R7, [R1+0x298] ;  /* 0x0002980001077983 */ /* 0x001ee20000300800 */
[----:B------:R-:W-:Y:S01]  /*cd250*/  IADD3 R53, R52, UR4, RZ ;  /* 0x0000000434357c10 */ /* 0x000fe2000fffe0ff */
[----:B------:R-:W-:Y:S01]  /*cd260*/  VIADD R54, R59, 0x21 ;  /* 0x000000213b367836 */ /* 0x000fe20000000000 */
[----:B------:R-:W-:Y:S01]  /*cd270*/  ISETP.LT.AND P5, PT, R60, UR14, !P5 ;  /* 0x0000000e3c007c0c */ /* 0x000fe2000efa1270 */
[----:B------:R-:W-:Y:S01]  /*cd280*/  ULDC UR12, c[0x0][0x228] ;  /* 0x00008a00000c7ab9 */ /* 0x000fe20000000800 */
[----:B------:R-:W-:Y:S01]  /*cd290*/  ISETP.GE.AND P2, PT, R46, UR8, PT ;  /* 0x000000082e007c0c */ /* 0x000fe2000bf46270 */
[----:B------:R-:W-:Y:S01]  /*cd2a0*/  IMAD.WIDE R46, R52, 0x2, R44 ;  /* 0x00000002342e7825 */ /* 0x000fe200078e022c */
[----:B------:R-:W-:-:S03]  /*cd2b0*/  ULDC UR4, c[0x0][0x22c] ;  /* 0x00008b0000047ab9 */ /* 0x000fc60000000800 */
[C---:B------:R-:W-:Y:S01]  /*cd2c0*/  IMAD.WIDE R48, R53.reuse, 0x2, R2 ;  /* 0x0000000235307825 */ /* 0x040fe200078e0202 */
[----:B------:R-:W-:Y:S01]  /*cd2d0*/  @P1 STG.E.U16 desc[UR6][R46.64], R55 ;  /* 0x000000372e001986 */ /* 0x000fe2000c101506 */
[----:B------:R-:W-:Y:S01]  /*cd2e0*/  PRMT R52, R6, 0x7632, R52 ;  /* 0x0000763206347816 */ /* 0x000fe20000000034 */
[----:B------:R-:W-:Y:S01]  /*cd2f0*/  ULDC UR14, c[0x0][0x228] ;  /* 0x00008a00000e7ab9 */ /* 0x000fe20000000800 */
[----:B------:R-:W-:Y:S01]  /*cd300*/  IMAD.WIDE R50, R53, 0x2, R44 ;  /* 0x0000000235327825 */ /* 0x000fe200078e022c */
[----:B------:R0:W-:Y:S01]  /*cd310*/  @P6 STG.E.U16 desc[UR6][R48.64], R6 ;  /* 0x0000000630006986 */ /* 0x0001e2000c101506 */
[----:B------:R-:W-:Y:S01]  /*cd320*/  ISETP.GE.AND P1, PT, R54, UR4, PT ;  /* 0x0000000436007c0c */ /* 0x000fe2000bf26270 */
[----:B------:R-:W-:Y:S01]  /*cd330*/  ULDC UR4, c[0x0][0x248] ;  /* 0x0000920000047ab9 */ /* 0x000fe20000000800 */
[----:B------:R-:W-:Y:S01]  /*cd340*/  ULDC UR8, c[0x0][0x248] ;  /* 0x0000920000087ab9 */ /* 0x000fe20000000800 */
[----:B------:R-:W-:Y:S01]  /*cd350*/  @P5 STG.E.U16 desc[UR6][R50.64], R52 ;  /* 0x0000003432005986 */ /* 0x000fe2000c101506 */
[----:B------:R-:W-:Y:S01]  /*cd360*/  ISETP.LT.AND P5, PT, R61, UR12, !P0 ;  /* 0x0000000c3d007c0c */ /* 0x000fe2000c7a1270 */
[----:B------:R-:W-:-:S02]  /*cd370*/  ULDC UR12, c[0x0][0x228] ;  /* 0x00008a00000c7ab9 */ /* 0x000fc40000000800 */
[----:B0-----:R-:W3:Y:S01]  /*cd380*/  LDL.LU R6, [R1+0x288] ;  /* 0x0002880001067983 */ /* 0x001ee20000300800 */
[----:B------:R-:W-:Y:S01]  /*cd390*/  VIADD R48, R53, UR4 ;  /* 0x0000000435307c36 */ /* 0x000fe20008000000 */
[----:B------:R-:W-:Y:S02]  /*cd3a0*/  ISETP.LT.AND P0, PT, R60, UR14, !P0 ;  /* 0x0000000e3c007c0c */ /* 0x000fe4000c701270 */
[----:B------:R-:W-:Y:S01]  /*cd3b0*/  PRMT R56, R4, 0x7632, R56 ;  /* 0x0000763204387816 */ /* 0x000fe20000000038 */
[C---:B------:R-:W-:Y:S01]  /*cd3c0*/  IMAD.WIDE R46, R48.reuse, 0x2, R2 ;  /* 0x00000002302e7825 */ /* 0x040fe200078e0202 */
[----:B------:R-:W-:Y:S01]  /*cd3d0*/  ISETP.LT.AND P6, PT, R61, UR16, !P4 ;  /* 0x000000103d007c0c */ /* 0x000fe2000e7c1270 */
[----:B------:R-:W-:Y:S01]  /*cd3e0*/  ULDC UR4, c[0x0][0x248] ;  /* 0x0000920000047ab9 */ /* 0x000fe20000000800 */
[----:B------:R-:W-:Y:S02]  /*cd3f0*/  ULDC UR14, c[0x0][0x228] ;  /* 0x00008a00000e7ab9 */ /* 0x000fe40000000800 */
[----:B------:R0:W-:Y:S01]  /*cd400*/  @P5 STG.E.U16 desc[UR6][R46.64], R5 ;  /* 0x000000052e005986 */ /* 0x0001e2000c101506 */
[----:B------:R-:W-:Y:S01]  /*cd410*/  VIADD R54, R48, UR8 ;  /* 0x0000000830367c36 */ /* 0x000fe20008000000 */
[----:B------:R-:W-:Y:S01]  /*cd420*/  ISETP.LT.AND P4, PT, R60, UR18, !P4 ;  /* 0x000000123c007c0c */ /* 0x000fe2000e781270 */
[----:B------:R-:W-:Y:S01]  /*cd430*/  VIADD R55, R59, 0x22 ;  /* 0x000000223b377836 */ /* 0x000fe20000000000 */
[----:B------:R-:W-:Y:S01]  /*cd440*/  ULDC UR8, c[0x0][0x22c] ;  /* 0x00008b0000087ab9 */ /* 0x000fe20000000800 */
[----:B------:R-:W-:Y:S01]  /*cd450*/  ULDC UR16, c[0x0][0x228] ;  /* 0x00008a0000107ab9 */ /* 0x000fe20000000800 */
[----:B0-----:R-:W3:Y:S01]  /*cd460*/  LDL.LU R5, [R1+0x29c] ;  /* 0x00029c0001057983 */ /* 0x001ee20000300800 */
[----:B------:R-:W-:Y:S01]  /*cd470*/  IMAD.WIDE R48, R48, 0x2, R44 ;  /* 0x0000000230307825 */ /* 0x000fe200078e022c */
[----:B------:R-:W-:-:S03]  /*cd480*/  ULDC UR18, c[0x0][0x228] ;  /* 0x00008a0000127ab9 */ /* 0x000fc60000000800 */
[C---:B------:R-:W-:Y:S01]  /*cd490*/  IMAD.WIDE R50, R54.reuse, 0x2, R2 ;  /* 0x0000000236327825 */ /* 0x040fe200078e0202 */
[----:B------:R-:W-:Y:S04]  /*cd4a0*/  @P0 STG.E.U16 desc[UR6][R48.64], R57 ;  /* 0x0000003930000986 */ /* 0x000fe8000c101506 */
[----:B------:R0:W-:Y:S04]  /*cd4b0*/  @P6 STG.E.U16 desc[UR6][R50.64], R4 ;  /* 0x0000000432006986 */ /* 0x0001e8000c101506 */
[----:B0-----:R-:W3:Y:S01]  /*cd4c0*/  LDL.LU R4, [R1+0x28c] ;  /* 0x00028c0001047983 */ /* 0x001ee20000300800 */
[----:B------:R-:W-:Y:S01]  /*cd4d0*/  IMAD.WIDE R52, R54, 0x2, R44 ;  /* 0x0000000236347825 */ /* 0x000fe200078e022c */
[----:B------:R-:W-:Y:S01]  /*cd4e0*/  ISETP.GE.AND P5, PT, R55, UR10, PT ;  /* 0x0000000a37007c0c */ /* 0x000fe2000bfa6270 */
[----:B------:R-:W-:-:S03]  /*cd4f0*/  ULDC UR10, c[0x0][0x228] ;  /* 0x00008a00000a7ab9 */ /* 0x000fc60000000800 */
[----:B------:R0:W-:Y:S01]  /*cd500*/  @P4 STG.E.U16 desc[UR6][R52.64], R56 ;  /* 0x0000003834004986 */ /* 0x0001e2000c101506 */
[----:B------:R-:W-:Y:S01]  /*cd510*/  ISETP.LT.AND P4, PT, R61, UR10, !P2 ;  /* 0x0000000a3d007c0c */ /* 0x000fe2000d781270 */
[----:B------:R-:W-:Y:S01]  /*cd520*/  VIADD R46, R59, 0x23 ;  /* 0x000000233b2e7836 */ /* 0x000fe20000000000 */
[----:B------:R-:W-:Y:S01]  /*cd530*/  ISETP.LT.AND P2, PT, R60, UR12, !P2 ;  /* 0x0000000c3c007c0c */ /* 0x000fe2000d741270 */
[----:B------:R-:W-:Y:S01]  /*cd540*/  VIADD R50, R54, UR4 ;  /* 0x0000000436327c36 */ /* 0x000fe20008000000 */
[----:B------:R-:W-:Y:S01]  /*cd550*/  ISETP.LT.AND P6, PT, R61, UR14, !P1 ;  /* 0x0000000e3d007c0c */ /* 0x000fe2000cfc1270 */
[----:B------:R-:W-:Y:S01]  /*cd560*/  ULDC UR4, c[0x0][0x248] ;  /* 0x0000920000047ab9 */ /* 0x000fe20000000800 */
[----:B------:R-:W-:Y:S01]  /*cd570*/  ISETP.GE.AND P0, PT, R46, UR8, PT ;  /* 0x000000082e007c0c */ /* 0x000fe2000bf06270 */
[----:B------:R-:W-:Y:S01]  /*cd580*/  IMAD.WIDE R48, R50, 0x2, R2 ;  /* 0x0000000232307825 */ /* 0x000fe200078e0202 */
[----:B----4-:R-:W-:Y:S01]  /*cd590*/  PRMT R54, R11, 0x7632, R54 ;  /* 0x000076320b367816 */ /* 0x010fe20000000036 */
[----:B------:R-:W-:Y:S01]  /*cd5a0*/  ULDC UR10, c[0x0][0x228] ;  /* 0x00008a00000a7ab9 */ /* 0x000fe20000000800 */
[----:B------:R-:W-:Y:S01]  /*cd5b0*/  PRMT R55, R10, 0x7632, R55 ;  /* 0x000076320a377816 */ /* 0x000fe20000000037 */
[C---:B------:R-:W-:Y:S01]  /*cd5c0*/  VIADD R46, R50.reuse, UR4 ;  /* 0x00000004322e7c36 */ /* 0x040fe20008000000 */
[----:B------:R-:W-:Y:S01]  /*cd5d0*/  ULDC UR4, c[0x0][0x22c] ;  /* 0x00008b0000047ab9 */ /* 0x000fe20000000800 */
[----:B------:R-:W-:Y:S01]  /*cd5e0*/  IMAD.WIDE R50, R50, 0x2, R44 ;  /* 0x0000000232327825 */ /* 0x000fe200078e022c */
[----:B------:R1:W-:Y:S01]  /*cd5f0*/  @P4 STG.E.U16 desc[UR6][R48.64], R11 ;  /* 0x0000000b30004986 */ /* 0x0003e2000c101506 */
[----:B------:R-:W-:Y:S01]  /*cd600*/  ULDC UR12, c[0x0][0x228] ;  /* 0x00008a00000c7ab9 */ /* 0x000fe20000000800 */
[----:B------:R-:W-:Y:S01]  /*cd610*/  ULDC UR14, c[0x0][0x228] ;  /* 0x00008a00000e7ab9 */ /* 0x000fe20000000800 */
[----:B0-----:R-:W-:Y:S01]  /*cd620*/  IMAD.WIDE R52, R46, 0x2, R2 ;  /* 0x000000022e347825 */ /* 0x001fe200078e0202 */
[----:B------:R-:W-:Y:S01]  /*cd630*/  @P2 STG.E.U16 desc[UR6][R50.64], R54 ;  /* 0x0000003632002986 */ /* 0x000fe2000c101506 */
[----:B------:R-:W-:-:S03]  /*cd640*/  ULDC UR8, c[0x0][0x22c] ;  /* 0x00008b0000087ab9 */ /* 0x000fc60000000800 */
[----:B-1----:R-:W4:Y:S01]  /*cd650*/  LDL.LU R11, [R1+0x270] ;  /* 0x00027000010b7983 */ /* 0x002f220000300800 */
[----:B------:R-:W-:-:S03]  /*cd660*/  VIADD R47, R59, 0x24 ;  /* 0x000000243b2f7836 */ /* 0x000fc60000000000 */
[----:B------:R0:W-:Y:S01]  /*cd670*/  @P6 STG.E.U16 desc[UR6][R52.64], R10 ;  /* 0x0000000a34006986 */ /* 0x0001e2000c101506 */
[----:B------:R-:W-:Y:S01]  /*cd680*/  ISETP.LT.AND P1, PT, R60, UR10, !P1 ;  /* 0x0000000a3c007c0c */ /* 0x000fe2000cf21270 */
[----:B------:R-:W-:Y:S01]  /*cd690*/  ULDC UR10, c[0x0][0x228] ;  /* 0x00008a00000a7ab9 */ /* 0x000fe20000000800 */
[----:B------:R-:W-:Y:S01]  /*cd6a0*/  ISETP.GE.AND P4, PT, R47, UR4, PT ;  /* 0x000000042f007c0c */ /* 0x000fe2000bf86270 */
[----:B------:R-:W-:Y:S01]  /*cd6b0*/  VIADD R47, R59, 0x25 ;  /* 0x000000253b2f7836 */ /* 0x000fe20000000000 */
[----:B------:R-:W-:Y:S01]  /*cd6c0*/  ISETP.LT.AND P6, PT, R61, UR12, !P5 ;  /* 0x0000000c3d007c0c */ /* 0x000fe2000efc1270 */
[----:B------:R-:W-:Y:S01]  /*cd6d0*/  ULDC UR4, c[0x0][0x248] ;  /* 0x0000920000047ab9 */ /* 0x000fe20000000800 */
[----:B0-----:R-:W4:Y:S01]  /*cd6e0*/  LDL.LU R10, [R1+0x260] ;  /* 0x00026000010a7983 */ /* 0x001f220000300800 */
[----:B------:R-:W-:Y:S01]  /*cd6f0*/  VIADD R52, R46, UR4 ;  /* 0x000000042e347c36 */ /* 0x000fe20008000000 */
[----:B------:R-:W-:Y:S02]  /*cd700*/  ISETP.LT.AND P5, PT, R60, UR14, !P5 ;  /* 0x0000000e3c007c0c */ /* 0x000fe4000efa1270 */
[----:B------:R-:W-:-:S02]  /*cd710*/  PRMT R54, R9, 0x7632, R54 ;  /* 0x0000763209367816 */ /* 0x000fc40000000036 */
[----:B------:R-:W-:Y:S01]  /*cd720*/  ISETP.GE.AND P2, PT, R47, UR8, PT ;  /* 0x000000082f007c0c */ /* 0x000fe2000bf46270 */
[----:B------:R-:W-:Y:S01]  /*cd730*/  IMAD.WIDE R46, R46, 0x2, R44 ;  /* 0x000000022e2e7825 */ /* 0x000fe200078e022c */
[----:B------:R-:W-:Y:S01]  /*cd740*/  ULDC UR4, c[0x0][0x22c] ;  /* 0x00008b0000047ab9 */ /* 0x000fe20000000800 */
[----:B------:R-:W-:Y:S01]  /*cd750*/  ULDC UR12, c[0x0][0x228] ;  /* 0x00008a00000c7ab9 */ /* 0x000fe20000000800 */
[----:B------:R-:W-:Y:S01]  /*cd760*/  ULDC UR14, c[0x0][0x228] ;  /* 0x00008a00000e7ab9 */ /* 0x000fe20000000800 */
[C---:B------:R-:W-:Y:S01]  /*cd770*/  IMAD.WIDE R48, R52.reuse, 0x2, R2 ;  /* 0x0000000234307825 */ /* 0x040fe200078e0202 */
[----:B------:R-:W-:Y:S01]  /*cd780*/  @P1 STG.E.U16 desc[UR6][R46.64], R55 ;  /* 0x000000372e001986 */ /* 0x000fe2000c101506 */
[----:B------:R-:W-:Y:S02]  /*cd790*/  ULDC UR8, c[0x0][0x248] ;  /* 0x0000920000087ab9 */ /* 0x000fe40000000800 */
[----:B------:R-:W-:Y:S01]  /*cd7a0*/  IMAD.WIDE R50, R52, 0x2, R44 ;  /* 0x0000000234327825 */ /* 0x000fe200078e022c */
[----:B------:R0:W-:Y:S03]  /*cd7b0*/  @P6 STG.E.U16 desc[UR6][R48.64], R9 ;  /* 0x0000000930006986 */ /* 0x0001e6000c101506 */
[----:B------:R-:W-:Y:S01]  /*cd7c0*/  VIADD R53, R59, 0x26 ;  /* 0x000000263b357836 */ /* 0x000fe20000000000 */
[----:B------:R1:W-:Y:S01]  /*cd7d0*/  @P5 STG.E.U16 desc[UR6][R50.64], R54 ;  /* 0x0000003632005986 */ /* 0x0003e2000c101506 */
[----:B------:R-:W-:Y:S01]  /*cd7e0*/  ISETP.LT.AND P5, PT, R61, UR10, !P0 ;  /* 0x0000000a3d007c0c */ /* 0x000fe2000c7a1270 */
[----:B------:R-:W-:-:S02]  /*cd7f0*/  ULDC UR10, c[0x0][0x228] ;  /* 0x00008a00000a7ab9 */ /* 0x000fc40000000800 */
[----:B0-----:R-:W4:Y:S01]  /*cd800*/  LDL.LU R9, [R1+0x274] ;  /* 0x0002740001097983 */ /* 0x001f220000300800 */
[----:B------:R-:W-:Y:S01]  /*cd810*/  ISETP.GE.AND P1, PT, R53, UR4, PT ;  /* 0x0000000435007c0c */ /* 0x000fe2000bf26270 */
[----:B------:R-:W-:Y:S02]  /*cd820*/  ULDC UR4, c[0x0][0x248] ;  /* 0x0000920000047ab9 */ /* 0x000fe40000000800 */
[----:B------:R-:W-:Y:S01]  /*cd830*/  VIADD R48, R52, UR4 ;  /* 0x0000000434307c36 */ /* 0x000fe20008000000 */
[----:B------:R-:W-:Y:S01]  /*cd840*/  ISETP.LT.AND P0, PT, R60, UR12, !P0 ;  /* 0x0000000c3c007c0c */ /* 0x000fe2000c701270 */
[----:B------:R-:W-:Y:S01]  /*cd850*/  VIADD R55, R59, 0x27 ;  /* 0x000000273b377836 */ /* 0x000fe20000000000 */
[----:B------:R-:W-:Y:S01]  /*cd860*/  ISETP.LT.AND P6, PT, R61, UR14, !P4 ;  /* 0x0000000e3d007c0c */ /* 0x000fe2000e7c1270 */
[----:B------:R-:W-:Y:S01]  /*cd870*/  IMAD.WIDE R46, R48, 0x2, R2 ;  /* 0x00000002302e7825 */ /* 0x000fe200078e0202 */
[----:B------:R-:W-:Y:S01]  /*cd880*/  ISETP.LT.AND P4, PT, R60, UR16, !P4 ;  /* 0x000000103c007c0c */ /* 0x000fe2000e781270 */
[----:B------:R-:W-:Y:S01]  /*cd890*/  ULDC UR4, c[0x0][0x22c] ;  /* 0x00008b0000047ab9 */ /* 0x000fe20000000800 */
[----:B------:R-:W-:Y:S01]  /*cd8a0*/  ULDC UR12, c[0x0][0x228] ;  /* 0x00008a00000c7ab9 */ /* 0x000fe20000000800 */
[C---:B-1----:R-:W-:Y:S01]  /*cd8b0*/  VIADD R54, R48.reuse, UR8 ;  /* 0x0000000830367c36 */ /* 0x042fe20008000000 */
[----:B------:R-:W-:Y:S01]  /*cd8c0*/  ULDC UR8, c[0x0][0x22c] ;  /* 0x00008b0000087ab9 */ /* 0x000fe20000000800 */
[----:B------:R-:W-:Y:S01]  /*cd8d0*/  IMAD.WIDE R48, R48, 0x2, R44 ;  /* 0x0000000230307825 */ /* 0x000fe200078e022c */
[----:B------:R-:W-:Y:S01]  /*cd8e0*/  ULDC UR14, c[0x0][0x228] ;  /* 0x00008a00000e7ab9 */ /* 0x000fe20000000800 */
[----:B------:R-:W-:-:S02]  /*cd8f0*/  ULDC UR16, c[0x0][0x228] ;  /* 0x00008a0000107ab9 */ /* 0x000fc40000000800 */
[----:B------:R-:W-:-:S04]  /*cd900*/  IMAD.WIDE R50, R54, 0x2, R2 ;  /* 0x0000000236327825 */ /* 0x000fc800078e0202 */
[----:B------:R-:W-:Y:S01]  /*cd910*/  IMAD.WIDE R52, R54, 0x2, R44 ;  /* 0x0000000236347825 */ /* 0x000fe200078e022c */
[----:B--2---:R-:W-:Y:S01]  /*cd920*/  PRMT R57, R8, 0x7632, R57 ;  /* 0x0000763208397816 */ /* 0x004fe20000000039 */
[----:B------:R0:W-:Y:S04]  /*cd930*/  @P5 STG.E.U16 desc[UR6][R46.64], R8 ;  /* 0x000000082e005986 */ /* 0x0001e8000c101506 */
[----:B0-----:R-:W2:Y:S04]  /*cd940*/  LDL.LU R8, [R1+0x264] ;  /* 0x0002640001087983 */ /* 0x001ea80000300800 */
[----:B------:R-:W-:Y:S01]  /*cd950*/  @P0 STG.E.U16 desc[UR6][R48.64], R57 ;  /* 0x0000003930000986 */ /* 0x000fe2000c101506 */
[----:B---3--:R-:W-:-:S03]  /*cd960*/  PRMT R56, R7, 0x7632, R56 ;  /* 0x0000763207387816 */ /* 0x008fc60000000038 */
[----:B------:R0:W-:Y:S01]  /*cd970*/  @P6 STG.E.U16 desc[UR6][R50.64], R7 ;  /* 0x0000000732006986 */ /* 0x0001e2000c101506 */
[----:B------:R-:W-:Y:S01]  /*cd980*/  ISETP.GE.AND P5, PT, R55, UR4, PT ;  /* 0x0000000437007c0c */ /* 0x000fe2000bfa6270 */
[----:B------:R-:W-:Y:S02]  /*cd990*/  ULDC UR4, c[0x0][0x248] ;  /* 0x0000920000047ab9 */ /* 0x000fe40000000800 */
[----:B------:R1:W-:Y:S01]  /*cd9a0*/  @P4 STG.E.U16 desc[UR6][R52.64], R56 ;  /* 0x0000003834004986 */ /* 0x0003e2000c101506 */
[----:B------:R-:W-:Y:S01]  /*cd9b0*/  ISETP.LT.AND P4, PT, R61, UR10, !P2 ;  /* 0x0000000a3d007c0c */ /* 0x000fe2000d781270 */
[----:B------:R-:W-:Y:S02]  /*cd9c0*/  VIADD R46, R59, 0x28 ;  /* 0x000000283b2e7836 */ /* 0x000fe40000000000 */
[----:B0-----:R-:W3:Y:S01]  /*cd9d0*/  LDL.LU R7, [R1+0x278] ;  /* 0x0002780001077983 */ /* 0x001ee20000300800 */
[----:B------:R-:W-:Y:S02]  /*cd9e0*/  VIADD R48, R54, UR4 ;  /* 0x0000000436307c36 */ /* 0x000fe40008000000 */
[----:B------:R-:W-:Y:S01]  /*cd9f0*/  ISETP.GE.AND P0, PT, R46, UR8, PT ;  /* 0x000000082e007c0c */ /* 0x000fe2000bf06270 */
[----:B------:R-:W-:Y:S01]  /*cda00*/  ULDC UR4, c[0x0][0x248] ;  /* 0x0000920000047ab9 */ /* 0x000fe20000000800 */
[----:B------:R-:W-:Y:S01]  /*cda10*/  ISETP.LT.AND P2, PT, R60, UR12, !P2 ;  /* 0x0000000c3c007c0c */ /* 0x000fe2000d741270 */
[----:B------:R-:W-:Y:S01]  /*cda20*/  IMAD.WIDE R46, R48, 0x2, R2 ;  /* 0x00000002302e7825 */ /* 0x000fe200078e0202 */
[----:B------:R-:W-:Y:S01]  /*cda30*/  ISETP.LT.AND P6, PT, R61, UR14, !P1 ;  /* 0x0000000e3d007c0c */ /* 0x000fe2000cfc1270 */
[----:B------:R-:W-:Y:S01]  /*cda40*/  ULDC UR10, c[0x0][0x228] ;  /* 0x00008a00000a7ab9 */ /* 0x000fe20000000800 */
[----:B-1----:R-:W-:-:S02]  /*cda50*/  IADD3 R53, R59, 0x29, RZ ;  /* 0x000000293b357810 */ /* 0x002fc40007ffe0ff */
[----:B------:R-:W-:Y:S01]  /*cda60*/  PRMT R54, R6, 0x7632, R54 ;  /* 0x0000763206367816 */ /* 0x000fe20000000036 */
[----:B------:R0:W-:Y:S01]  /*cda70*/  @P4 STG.E.U16 desc[UR6][R46.64], R6 ;  /* 0x000000062e004986 */ /* 0x0001e2000c101506 */
[C---:B------:R-:W-:Y:S01]  /*cda80*/  VIADD R52, R48.reuse, UR4 ;  /* 0x0000000430347c36 */ /* 0x040fe20008000000 */
[----:B------:R-:W-:Y:S01]  /*cda90*/  ULDC UR12, c[0x0][0x228] ;  /* 0x00008a00000c7ab9 */ /* 0x000fe20000000800 */
[----:B------:R-:W-:Y:S01]  /*cdaa0*/  ULDC UR8, c[0x0][0x22c] ;  /* 0x00008b0000087ab9 */ /* 0x000fe20000000800 */
[----:B------:R-:W-:Y:S01]  /*cdab0*/  ULDC UR14, c[0x0][0x228] ;  /* 0x00008a00000e7ab9 */ /* 0x000fe20000000800 */
[----:B0-----:R-:W3:Y:S01]  /*cdac0*/  LDL.LU R6, [R1+0x268] ;  /* 0x0002680001067983 */ /* 0x001ee20000300800 */
[----:B------:R-:W-:Y:S01]  /*cdad0*/  IMAD.WIDE R48, R48, 0x2, R44 ;  /* 0x0000000230307825 */ /* 0x000fe200078e022c */
[----:B------:R-:W-:-:S03]  /*cdae0*/  ULDC UR4, c[0x0][0x22c] ;  /* 0x00008b0000047ab9 */ /* 0x000fc60000000800 */
[----:B------:R-:W-:Y:S01]  /*cdaf0*/  IMAD.WIDE R50, R52, 0x2, R2 ;  /* 0x0000000234327825 */ /* 0x000fe200078e0202 */
[----:B------:R-:W-:Y:S01]  /*cdb00*/  @P2 STG.E.U16 desc[UR6][R48.64], R54 ;  /* 0x0000003630002986 */ /* 0x000fe2000c101506 */
[----:B------:R-:W-:-:S03]  /*cdb10*/  PRMT R55, R5, 0x7632, R55 ;  /* 0x0000763205377816 */ /* 0x000fc60000000037 */
[----:B------:R0:W-:Y:S01]  /*cdb20*/  @P6 STG.E.U16 desc[UR6][R50.64], R5 ;  /* 0x0000000532006986 */ /* 0x0001e2000c101506 */
[----:B------:R-:W-:Y:S01]  /*cdb30*/  ISETP.LT.AND P1, PT, R60, UR10, !P1 ;  /* 0x0000000a3c007c0c */ /* 0x000fe2000cf21270 */
[----:B------:R-:W-:Y:S01]  /*cdb40*/  VIADD R46, R59, 0x2a ;  /* 0x0000002a3b2e7836 */ /* 0x000fe20000000000 */
[----:B------:R-:W-:Y:S01]  /*cdb50*/  ISETP.LT.AND P6, PT, R61, UR12, !P5 ;  /* 0x0000000c3d007c0c */ /* 0x000fe2000efc1270 */
[----:B------:R-:W-:Y:S01]  /*cdb60*/  ULDC UR10, c[0x0][0x228] ;  /* 0x00008a00000a7ab9 */ /* 0x000fe20000000800 */
[----:B------:R-:W-:Y:S01]  /*cdb70*/  ISETP.GE.AND P4, PT, R53, UR4, PT ;  /* 0x0000000435007c0c */ /* 0x000fe2000bf86270 */
[----:B------:R-:W-:Y:S01]  /*cdb80*/  ULDC UR4, c[0x0][0x248] ;  /* 0x0000920000047ab9 */ /* 0x000fe20000000800 */
[----:B0-----:R-:W3:Y:S01]  /*cdb90*/  LDL.LU R5, [R1+0x27c] ;  /* 0x00027c0001057983 */ /* 0x001ee20000300800 */
[----:B------:R-:W-:Y:S01]  /*cdba0*/  VIADD R53, R52, UR4 ;  /* 0x0000000434357c36 */ /* 0x000fe20008000000 */
[----:B------:R-:W-:Y:S01]  /*cdbb0*/  ISETP.GE.AND P2, PT, R46, UR8, PT ;  /* 0x000000082e007c0c */ /* 0x000fe2000bf46270 */
[----:B------:R-:W-:Y:S01]  /*cdbc0*/  IMAD.WIDE R46, R52, 0x2, R44 ;  /* 0x00000002342e7825 */ /* 0x000fe200078e022c */
[----:B------:R-:W-:Y:S01]  /*cdbd0*/  ISETP.LT.AND P5, PT, R60, UR14, !P5 ;  /* 0x0000000e3c007c0c */ /* 0x000fe2000efa1270 */
[----:B------:R-:W-:Y:S01]  /*cdbe0*/  ULDC UR4, c[0x0][0x22c] ;  /* 0x00008b0000047ab9 */ /* 0x000fe20000000800 */
[----:B------:R-:W-:Y:S01]  /*cdbf0*/  ULDC UR12, c[0x0][0x228] ;  /* 0x00008a00000c7ab9 */ /* 0x000fe20000000800 */
[----:B------:R-:W-:Y:S01]  /*cdc00*/  IMAD.WIDE R48, R53, 0x2, R2 ;  /* 0x0000000235307825 */ /* 0x000fe200078e0202 */
[----:B------:R-:W-:Y:S01]  /*cdc10*/  @P1 STG.E.U16 desc[UR6][R46.64], R55 ;  /* 0x000000372e001986 */ /* 0x000fe2000c101506 */
[----:B------:R-:W-:Y:S01]  /*cdc20*/  PRMT R52, R4, 0x7632, R52 ;  /* 0x0000763204347816 */ /* 0x000fe20000000034 */
[----:B------:R-:W-:Y:S01]  /*cdc30*/  ULDC UR14, c[0x0][0x228] ;  /* 0x00008a00000e7ab9 */ /* 0x000fe20000000800 */
[----:B------:R-:W-:Y:S01]  /*cdc40*/  VIADD R54, R59, 0x2b ;  /* 0x0000002b3b367836 */ /* 0x000fe20000000000 */
[----:B------:R0:W-:Y:S01]  /*cdc50*/  @P6 STG.E.U16 desc[UR6][R48.64], R4 ;  /* 0x0000000430006986 */ /* 0x0001e2000c101506 */
[----:B------:R-:W-:Y:S01]  /*cdc60*/  IMAD.WIDE R50, R53, 0x2, R44 ;  /* 0x0000000235327825 */ /* 0x000fe200078e022c */
[----:B------:R-:W-:-:S02]  /*cdc70*/  ULDC UR8, c[0x0][0x248] ;  /* 0x0000920000087ab9 */ /* 0x000fc40000000800 */
[----:B0-----:R-:W3:Y:S01]  /*cdc80*/  LDL.LU R4, [R1+0x26c] ;  /* 0x00026c0001047983 */ /* 0x001ee20000300800 */
[----:B------:R-:W-:Y:S01]  /*cdc90*/  ISETP.GE.AND P1, PT, R54, UR4, PT ;  /* 0x0000000436007c0c */ /* 0x000fe2000bf26270 */
[----:B------:R-:W-:Y:S02]  /*cdca0*/  ULDC UR4, c[0x0][0x248] ;  /* 0x0000920000047ab9 */ /* 0x000fe40000000800 */
[----:B------:R0:W-:Y:S01]  /*cdcb0*/  @P5 STG.E.U16 desc[UR6][R50.64], R52 ;  /* 0x0000003432005986 */ /* 0x0001e2000c101506 */
[----:B------:R-:W-:Y:S01]  /*cdcc0*/  ISETP.LT.AND P5, PT, R61, UR10, !P0 ;  /* 0x0000000a3d007c0c */ /* 0x000fe2000c7a1270 */
[----:B------:R-:W-:Y:S01]  /*cdcd0*/  VIADD R48, R53, UR4 ;  /* 0x0000000435307c36 */ /* 0x000fe20008000000 */
[----:B------:R-:W-:Y:S01]  /*cdce0*/  ISETP.LT.AND P0, PT, R60, UR12, !P0 ;  /* 0x0000000c3c007c0c */ /* 0x000fe2000c701270 */
[----:B------:R-:W3:Y:S01]  /*cdcf0*/  LDL.LU R58, [R1+0x250] ;  /* 0x00025000013a7983 */ /* 0x000ee20000300800 */
[----:B------:R-:W-:Y:S01]  /*cdd00*/  ISETP.LT.AND P6, PT, R61, UR14, !P4 ;  /* 0x0000000e3d007c0c */ /* 0x000fe2000e7c1270 */
[----:B------:R-:W-:Y:S01]  /*cdd10*/  VIADD R54, R48, UR8 ;  /* 0x0000000830367c36 */ /* 0x000fe20008000000 */
[----:B------:R-:W-:Y:S01]  /*cdd20*/  ISETP.LT.AND P4, PT, R60, UR16, !P4 ;  /* 0x000000103c007c0c */ /* 0x000fe2000e781270 */
[C---:B------:R-:W-:Y:S01]  /*cdd30*/  IMAD.WIDE R46, R48.reuse, 0x2, R2 ;  /* 0x00000002302e7825 */ /* 0x040fe200078e0202 */
[----:B------:R-:W-:Y:S01]  /*cdd40*/  ULDC UR10, c[0x0][0x228] ;  /* 0x00008a00000a7ab9 */ /* 0x000fe20000000800 */
[----:B------:R-:W-:Y:S01]  /*cdd50*/  ULDC UR4, c[0x0][0x22c] ;  /* 0x00008b0000047ab9 */ /* 0x000fe20000000800 */
[----:B------:R-:W-:Y:S01]  /*cdd60*/  ULDC UR8, c[0x0][0x22c] ;  /* 0x00008b0000087ab9 */ /* 0x000fe20000000800 */
[----:B------:R-:W-:Y:S01]  /*cdd70*/  IMAD.WIDE R48, R48, 0x2, R44 ;  /* 0x0000000230307825 */ /* 0x000fe200078e022c */
[----:B------:R-:W-:Y:S01]  /*cdd80*/  ULDC UR12, c[0x0][0x228] ;  /* 0x00008a00000c7ab9 */ /* 0x000fe20000000800 */
[----:B----4-:R-:W-:Y:S01]  /*cdd90*/  PRMT R57, R11, 0x7632, R57 ;  /* 0x000076320b397816 */ /* 0x010fe20000000039 */
[----:B------:R-:W-:Y:S01]  /*cdda0*/  ULDC UR14, c[0x0][0x228] ;  /* 0x00008a00000e7ab9 */ /* 0x000fe20000000800 */
[----:B0-----:R-:W-:Y:S01]  /*cddb0*/  IMAD.WIDE R50, R54, 0x2, R2 ;  /* 0x0000000236327825 */ /* 0x001fe200078e0202 */
[----:B------:R-:W-:Y:S01]  /*cddc0*/  @P5 STG.E.U16 desc[UR6][R46.64], R11 ;  /* 0x0000000b2e005986 */ /* 0x000fe2000c101506 */
[----:B------:R-:W-:-:S02]  /*cddd0*/  ULDC UR16, c[0x0][0x228] ;  /* 0x00008a0000107ab9 */ /* 0x000fc40000000800 */
[----:B------:R-:W-:Y:S01]  /*cdde0*/  IMAD.WIDE R52, R54, 0x2, R44 ;  /* 0x0000000236347825 */ /* 0x000fe200078e022c */
[----:B------:R-:W-:Y:S03]  /*cddf0*/  @P0 STG.E.U16 desc[UR6][R48.64], R57 ;  /* 0x0000003930000986 */ /* 0x000fe6000c101506 */
[----:B------:R-:W-:Y:S01]  /*cde00*/  VIADD R55, R59, 0x2c ;  /* 0x0000002c3b377836 */ /* 0x000fe20000000000 */
[----:B------:R-:W-:Y:S01]  /*cde10*/  PRMT R56, R10, 0x7632, R56 ;  /* 0x000076320a387816 */ /* 0x000fe20000000038 */
[----:B------:R0:W-:Y:S03]  /*cde20*/  @P6 STG.E.U16 desc[UR6][R50.64], R10 ;  /* 0x0000000a32006986 */ /* 0x0001e6000c101506 */
[----:B------:R-:W-:Y:S01]  /*cde30*/  ISETP.GE.AND P5, PT, R55, UR4, PT ;  /* 0x0000000437007c0c */ /* 0x000fe2000bfa6270 */
[----:B------:R-:W-:Y:S01]  /*cde40*/  ULDC UR4, c[0x0][0x248] ;  /* 0x0000920000047ab9 */ /* 0x000fe20000000800 */
[----:B------:R1:W-:Y:S01]  /*cde50*/  @P4 STG.E.U16 desc[UR6][R52.64], R56 ;  /* 0x0000003834004986 */ /* 0x0003e2000c101506 */
[----:B------:R-:W-:-:S03]  /*cde60*/  ISETP.LT.AND P4, PT, R61, UR10, !P2 ;  /* 0x0000000a3d007c0c */ /* 0x000fc6000d781270 */
[----:B0-----:R-:W4:Y:S01]  /*cde70*/  LDL.LU R10, [R1+0x240] ;  /* 0x00024000010a7983 */ /* 0x001f220000300800 */
[----:B------:R-:W-:Y:S01]  /*cde80*/  VIADD R46, R59, 0x2d ;  /* 0x0000002d3b2e7836 */ /* 0x000fe20000000000 */
[----:B------:R-:W-:Y:S01]  /*cde90*/  ISETP.LT.AND P6, PT, R61, UR14, !P1 ;  /* 0x0000000e3d007c0c */ /* 0x000fe2000cfc1270 */
[----:B------:R-:W-:Y:S01]  /*cdea0*/  VIADD R48, R54, UR4 ;  /* 0x0000000436307c36 */ /* 0x000fe20008000000 */
[----:B------:R-:W-:Y:S01]  /*cdeb0*/  ISETP.LT.AND P2, PT, R60, UR12, !P2 ;  /* 0x0000000c3c007c0c */ /* 0x000fe2000d741270 */
[----:B------:R-:W-:Y:S01]  /*cdec0*/  ULDC UR4, c[0x0][0x248] ;  /* 0x0000920000047ab9 */ /* 0x000fe20000000800 */
[----:B------:R-:W-:Y:S01]  /*cded0*/  ISETP.GE.AND P0, PT, R46, UR8, PT ;  /* 0x000000082e007c0c */ /* 0x000fe2000bf06270 */
[C---:B------:R-:W-:Y:S01]  /*cdee0*/  IMAD.WIDE R46, R48.reuse, 0x2, R2 ;  /* 0x00000002302e7825 */ /* 0x040fe200078e0202 */
[----:B------:R-:W-:Y:S01]  /*cdef0*/  ULDC UR10, c[0x0][0x228] ;  /* 0x00008a00000a7ab9 */ /* 0x000fe20000000800 */
[----:B------:R-:W-:Y:S01]  /*cdf00*/  ULDC UR12, c[0x0][0x228] ;  /* 0x00008a00000c7ab9 */ /* 0x000fe20000000800 */
[----:B------:R-:W-:Y:S01]  /*cdf10*/  ULDC UR14, c[0x0][0x228] ;  /* 0x00008a00000e7ab9 */ /* 0x000fe20000000800 */
[----:B------:R-:W-:Y:S01]  /*cdf20*/  PRMT R54, R9, 0x7632, R54 ;  /* 0x0000763209367816 */ /* 0x000fe20000000036 */
[----:B------:R0:W-:Y:S01]  /*cdf30*/  @P4 STG.E.U16 desc[UR6][R46.64], R9 ;  /* 0x000000092e004986 */ /* 0x0001e2000c101506 */
[C---:B-1----:R-:W-:Y:S01]  /*cdf40*/  VIADD R52, R48.reuse, UR4 ;  /* 0x0000000430347c36 */ /* 0x042fe20008000000 */
[----:B------:R-:W-:Y:S01]  /*cdf50*/  ULDC UR4, c[0x0][0x22c] ;  /* 0x00008b0000047ab9 */ /* 0x000fe20000000800 */
[----:B------:R-:W-:Y:S01]  /*cdf60*/  VIADD R53, R59, 0x2e ;  /* 0x0000002e3b357836 */ /* 0x000fe20000000000 */
[----:B------:R-:W-:Y:S01]  /*cdf70*/  ULDC UR8, c[0x0][0x22c] ;  /* 0x00008b0000087ab9 */ /* 0x000fe20000000800 */
[----:B0-----:R-:W4:Y:S01]  /*cdf80*/  LDL.LU R9, [R1+0x254] ;  /* 0x0002540001097983 */ /* 0x001f220000300800 */
[----:B------:R-:W-:-:S04]  /*cdf90*/  IMAD.WIDE R48, R48, 0x2, R44 ;  /* 0x0000000230307825 */ /* 0x000fc800078e022c */
[----:B------:R-:W-:Y:S01]  /*cdfa0*/  IMAD.WIDE R50, R52, 0x2, R2 ;  /* 0x0000000234327825 */ /* 0x000fe200078e0202 */
[----:B------:R0:W-:Y:S01]  /*cdfb0*/  @P2 STG.E.U16 desc[UR6][R48.64], R54 ;  /* 0x0000003630002986 */ /* 0x0001e2000c101506 */
[----:B------:R-:W-:Y:S01]  /*cdfc0*/  ISETP.LT.AND P1, PT, R60, UR10, !P1 ;  /* 0x0000000a3c007c0c */ /* 0x000fe2000cf21270 */
[----:B------:R-:W-:Y:S01]  /*cdfd0*/  ULDC UR10, c[0x0][0x22c] ;  /* 0x00008b00000a7ab9 */ /* 0x000fe20000000800 */
[----:B------:R-:W-:Y:S01]  /*cdfe0*/  ISETP.GE.AND P4, PT, R53, UR4, PT ;  /* 0x0000000435007c0c */ /* 0x000fe2000bf86270 */
[----:B------:R-:W-:Y:S01]  /*cdff0*/  VIADD R46, R59, 0x2f ;  /* 0x0000002f3b2e7836 */ /* 0x000fe20000000000 */
[----:B------:R-:W-:Y:S02]  /*ce000*/  ULDC UR4, c[0x0][0x248] ;  /* 0x0000920000047ab9 */ /* 0x000fe40000000800 */
[----:B------:R-:W-:Y:S01]  /*ce010*/  VIADD R53, R52, UR4 ;  /* 0x0000000434357c36 */ /* 0x000fe20008000000 */
[----:B------:R-:W-:Y:S01]  /*ce020*/  ULDC UR4, c[0x0][0x22c] ;  /* 0x00008b0000047ab9 */ /* 0x000fe20000000800 */
[----:B------:R-:W-:Y:S01]  /*ce030*/  ISETP.GE.AND P2, PT, R46, UR8, PT ;  /* 0x000000082e007c0c */ /* 0x000fe2000bf46270 */
[----:B------:R-:W-:Y:S01]  /*ce040*/  IMAD.WIDE R46, R52, 0x2, R44 ;  /* 0x00000002342e7825 */ /* 0x000fe200078e022c */
[----:B------:R-:W-:-:S03]  /*ce050*/  ULDC UR8, c[0x0][0x248] ;  /* 0x0000920000087ab9 */ /* 0x000fc60000000800 */
[----:B0-----:R-:W-:-:S04]  /*ce060*/  IMAD.WIDE R48, R53, 0x2, R2 ;  /* 0x0000000235307825 */ /* 0x001fc800078e0202 */
[----:B------:R-:W-:Y:S01]  /*ce070*/  VIADD R55, R59, 0x30 ;  /* 0x000000303b377836 */ /* 0x000fe20000000000 */
[----:B--2---:R0:W-:Y:S01]  /*ce080*/  @P6 STG.E.U16 desc[UR6][R50.64], R8 ;  /* 0x0000000832006986 */ /* 0x0041e2000c101506 */
[----:B------:R-:W-:Y:S02]  /*ce090*/  PRMT R54, R8, 0x7632, R54 ;  /* 0x0000763208367816 */ /* 0x000fe40000000036 */
[----:B------:R-:W-:Y:S01]  /*ce0a0*/  ISETP.LT.AND P6, PT, R61, UR12, !P5 ;  /* 0x0000000c3d007c0c */ /* 0x000fe2000efc1270 */
[----:B------:R-:W-:Y:S01]  /*ce0b0*/  ULDC UR12, c[0x0][0x228] ;  /* 0x00008a00000c7ab9 */ /* 0x000fe20000000800 */
[----:B0-----:R-:W2:Y:S01]  /*ce0c0*/  LDL.LU R8, [R1+0x244] ;  /* 0x0002440001087983 */ /* 0x001ea20000300800 */
[----:B------:R-:W-:Y:S01]  /*ce0d0*/  ISETP.LT.AND P5, PT, R60, UR14, !P5 ;  /* 0x0000000e3c007c0c */ /* 0x000fe2000efa1270 */
[----:B------:R-:W-:Y:S01]  /*ce0e0*/  IMAD.WIDE R50, R53, 0x2, R44 ;  /* 0x0000000235327825 */ /* 0x000fe200078e022c */
[----:B------:R-:W-:Y:S01]  /*ce0f0*/  ULDC UR14, c[0x0][0x228] ;  /* 0x00008a00000e7ab9 */ /* 0x000fe20000000800 */
[----:B------:R0:W-:Y:S01]  /*ce100*/  @P1 STG.E.U16 desc[UR6][R46.64], R54 ;  /* 0x000000362e001986 */ /* 0x0001e2000c101506 */
[----:B---3--:R-:W-:-:S06]  /*ce110*/  PRMT R52, R7, 0x7632, R52 ;  /* 0x0000763207347816 */ /* 0x008fcc0000000034 */
[----:B------:R1:W-:Y:S01]  /*ce120*/  @P6 STG.E.U16 desc[UR6][R48.64], R7 ;  /* 0x0000000730006986 */ /* 0x0003e2000c101506 */
[----:B------:R-:W-:Y:S01]  /*ce130*/  ISETP.GE.AND P1, PT, R55, UR4, PT ;  /* 0x0000000437007c0c */ /* 0x000fe2000bf26270 */
[----:B------:R-:W-:Y:S02]  /*ce140*/  ULDC UR4, c[0x0][0x248] ;  /* 0x0000920000047ab9 */ /* 0x000fe40000000800 */
[----:B------:R-:W-:Y:S01]  /*ce150*/  @P5 STG.E.U16 desc[UR6][R50.64], R52 ;  /* 0x0000003432005986 */ /* 0x000fe2000c101506 */
[----:B------:R-:W-:Y:S01]  /*ce160*/  ISETP.LT.AND P5, PT, R61, UR12, !P0 ;  /* 0x0000000c3d007c0c */ /* 0x000fe2000c7a1270 */
[----:B0-----:R-:W-:Y:S02]  /*ce170*/  VIADD R54, R59, 0x31 ;  /* 0x000000313b367836 */ /* 0x001fe40000000000 */
[----:B-1----:R-:W3:Y:S01]  /*ce180*/  LDL.LU R7, [R1+0x258] ;  /* 0x0002580001077983 */ /* 0x002ee20000300800 */
[----:B------:R-:W-:Y:S01]  /*ce190*/  VIADD R48, R53, UR4 ;  /* 0x0000000435307c36 */ /* 0x000fe20008000000 */
[----:B------:R-:W-:Y:S01]  /*ce1a0*/  ISETP.LT.AND P0, PT, R60, UR14, !P0 ;  /* 0x0000000e3c007c0c */ /* 0x000fe2000c701270 */
[----:B------:R-:W-:Y:S01]  /*ce1b0*/  ULDC UR4, c[0x0][0x248] ;  /* 0x0000920000047ab9 */ /* 0x000fe20000000800 */
[----:B------:R-:W-:Y:S01]  /*ce1c0*/  ISETP.LT.AND P6, PT, R61, UR16, !P4 ;  /* 0x000000103d007c0c */ /* 0x000fe2000e7c1270 */
[----:B------:R-:W-:Y:S01]  /*ce1d0*/  IMAD.WIDE R46, R48, 0x2, R2 ;  /* 0x00000002302e7825 */ /* 0x000fe200078e0202 */
[----:B------:R-:W-:Y:S01]  /*ce1e0*/  ULDC UR12, c[0x0][0x228] ;  /* 0x00008a00000c7ab9 */ /* 0x000fe20000000800 */
[----:B------:R-:W-:Y:S01]  /*ce1f0*/  ULDC UR14, c[0x0][0x228] ;  /* 0x00008a00000e7ab9 */ /* 0x000fe20000000800 */
[----:B------:R-:W-:Y:S01]  /*ce200*/  ULDC UR16, c[0x0][0x228] ;  /* 0x00008a0000107ab9 */ /* 0x000fe20000000800 */
[----:B------:R-:W-:Y:S01]  /*ce210*/  PRMT R57, R6, 0x7632, R57 ;  /* 0x0000763206397816 */ /* 0x000fe20000000039 */
[----:B------:R0:W-:Y:S01]  /*ce220*/  @P5 STG.E.U16 desc[UR6][R46.64], R6 ;  /* 0x000000062e005986 */ /* 0x0001e2000c101506 */
[----:B------:R-:W-:Y:S01]  /*ce230*/  VIADD R55, R48, UR8 ;  /* 0x0000000830377c36 */ /* 0x000fe20008000000 */
[----:B------:R-:W-:-:S02]  /*ce240*/  ISETP.LT.AND P4, PT, R60, UR18, !P4 ;  /* 0x000000123c007c0c */ /* 0x000fc4000e781270 */
[----:B0-----:R-:W3:Y:S01]  /*ce250*/  LDL.LU R6, [R1+0x248] ;  /* 0x0002480001067983 */ /* 0x001ee20000300800 */
[----:B------:R-:W-:Y:S01]  /*ce260*/  IMAD.WIDE R48, R48, 0x2, R44 ;  /* 0x0000000230307825 */ /* 0x000fe200078e022c */
[----:B------:R-:W-:Y:S01]  /*ce270*/  ISETP.GE.AND P5, PT, R54, UR10, PT ;  /* 0x0000000a36007c0c */ /* 0x000fe2000bfa6270 */
[----:B------:R-:W-:Y:S01]  /*ce280*/  ULDC UR10, c[0x0][0x228] ;  /* 0x00008a00000a7ab9 */ /* 0x000fe20000000800 */
[----:B------:R-:W-:Y:S01]  /*ce290*/  ULDC UR8, c[0x0][0x22c] ;  /* 0x00008b0000087ab9 */ /* 0x000fe20000000800 */
[----:B------:R-:W-:Y:S01]  /*ce2a0*/  IMAD.WIDE R50, R55, 0x2, R2 ;  /* 0x0000000237327825 */ /* 0x000fe200078e0202 */
[----:B------:R-:W-:Y:S01]  /*ce2b0*/  @P0 STG.E.U16 desc[UR6][R48.64], R57 ;  /* 0x0000003930000986 */ /* 0x000fe2000c101506 */
[----:B------:R-:W-:Y:S01]  /*ce2c0*/  ULDC UR18, c[0x0][0x228] ;  /* 0x00008a0000127ab9 */ /* 0x000fe20000000800 */
[----:B------:R-:W-:Y:S01]  /*ce2d0*/  PRMT R56, R5, 0x7632, R56 ;  /* 0x0000763205387816 */ /* 0x000fe20000000038 */
[----:B------:R-:W-:Y:S01]  /*ce2e0*/  IMAD.WIDE R52, R55, 0x2, R44 ;  /* 0x0000000237347825 */ /* 0x000fe200078e022c */
[----:B------:R0:W-:Y:S04]  /*ce2f0*/  @P6 STG.E.U16 desc[UR6][R50.64], R5 ;  /* 0x0000000532006986 */ /* 0x0001e8000c101506 */
[----:B------:R1:W-:Y:S01]  /*ce300*/  @P4 STG.E.U16 desc[UR6][R52.64], R56 ;  /* 0x0000003834004986 */ /* 0x0003e2000c101506 */
[----:B------:R-:W-:Y:S01]  /*ce310*/  ISETP.LT.AND P4, PT, R61, UR10, !P2 ;  /* 0x0000000a3d007c0c */ /* 0x000fe2000d781270 */
[----:B------:R-:W-:-:S02]  /*ce320*/  VIADD R46, R59, 0x32 ;  /* 0x000000323b2e7836 */ /* 0x000fc40000000000 */
[----:B0-----:R-:W3:Y:S01]  /*ce330*/  LDL.LU R5, [R1+0x25c] ;  /* 0x00025c0001057983 */ /* 0x001ee20000300800 */
[----:B------:R-:W-:Y:S01]  /*ce340*/  IADD3 R48, R55, UR4, RZ ;  /* 0x0000000437307c10 */ /* 0x000fe2000fffe0ff */
[----:B------:R-:W-:Y:S01]  /*ce350*/  ULDC UR4, c[0x0][0x248] ;  /* 0x0000920000047ab9 */ /* 0x000fe20000000800 */
[----:B------:R-:W-:Y:S02]  /*ce360*/  ISETP.GE.AND P0, PT, R46, UR8, PT ;  /* 0x000000082e007c0c */ /* 0x000fe4000bf06270 */
[----:B------:R-:W-:Y:S01]  /*ce370*/  PRMT R54, R4, 0x7632, R54 ;  /* 0x0000763204367816 */ /* 0x000fe20000000036 */
[----:B------:R-:W-:Y:S01]  /*ce380*/  IMAD.WIDE R46, R48, 0x2, R2 ;  /* 0x00000002302e7825 */ /* 0x000fe200078e0202 */
[----:B------:R-:W-:Y:S01]  /*ce390*/  ISETP.LT.AND P2, PT, R60, UR12, !P2 ;  /* 0x0000000c3c007c0c */ /* 0x000fe2000d741270 */
[----:B------:R-:W-:Y:S01]  /*ce3a0*/  ULDC UR10, c[0x0][0x228] ;  /* 0x00008a00000a7ab9 */ /* 0x000fe20000000800 */
[----:B------:R-:W-:Y:S01]  /*ce3b0*/  ISETP.LT.AND P6, PT, R61, UR14, !P1 ;  /* 0x0000000e3d007c0c */ /* 0x000fe2000cfc1270 */
[C---:B-1----:R-:W-:Y:S01]  /*ce3c0*/  VIADD R52, R48.reuse, UR4 ;  /* 0x0000000430347c36 */ /* 0x042fe20008000000 */
[----:B------:R0:W-:Y:S01]  /*ce3d0*/  @P4 STG.E.U16 desc[UR6][R46.64], R4 ;  /* 0x000000042e004986 */ /* 0x0001e2000c101506 */
[----:B------:R-:W-:Y:S01]  /*ce3e0*/  IMAD.WIDE R48, R48, 0x2, R44 ;  /* 0x0000000230307825 */ /* 0x000fe200078e022c */
[----:B------:R-:W-:Y:S01]  /*ce3f0*/  ULDC UR12, c[0x0][0x228] ;  /* 0x00008a00000c7ab9 */ /* 0x000fe20000000800 */
[----:B------:R-:W-:Y:S01]  /*ce400*/  ULDC UR4, c[0x0][0x22c] ;  /* 0x00008b0000047ab9 */ /* 0x000fe20000000800 */
[----:B------:R-:W-:Y:S01]  /*ce410*/  ULDC UR14, c[0x0][0x228] ;  /* 0x00008a00000e7ab9 */ /* 0x000fe20000000800 */
[----:B------:R-:W-:Y:S01]  /*ce420*/  VIADD R53, R59, 0x33 ;  /* 0x000000333b357836 */ /* 0x000fe20000000000 */
[----:B------:R-:W-:Y:S01]  /*ce430*/  ULDC UR8, c[0x0][0x22c] ;  /* 0x00008b0000087ab9 */ /* 0x000fe20000000800 */
[----:B0-----:R-:W3:Y:S01]  /*ce440*/  LDL.LU R4, [R1+0x24c] ;  /* 0x00024c0001047983 */ /* 0x001ee20000300800 */
[----:B------:R-:W-:Y:S01]  /*ce450*/  IMAD.WIDE R50, R52, 0x2, R2 ;  /* 0x0000000234327825 */ /* 0x000fe200078e0202 */
[----:B------:R-:W-:Y:S01]  /*ce460*/  ISETP.LT.AND P1, PT, R60, UR10, !P1 ;  /* 0x0000000a3c007c0c */ /* 0x000fe2000cf21270 */
[----:B------:R-:W-:Y:S01]  /*ce470*/  ULDC UR10, c[0x0][0x228] ;  /* 0x00008a00000a7ab9 */ /* 0x000fe20000000800 */
[----:B------:R0:W-:Y:S01]  /*ce480*/  @P2 STG.E.U16 desc[UR6][R48.64], R54 ;  /* 0x0000003630002986 */ /* 0x0001e2000c101506 */
[----:B------:R-:W-:Y:S01]  /*ce490*/  ISETP.GE.AND P4, PT, R53, UR4, PT ;  /* 0x0000000435007c0c */ /* 0x000fe2000bf86270 */
[----:B------:R-:W-:Y:S01]  /*ce4a0*/  VIADD R46, R59, 0x34 ;  /* 0x000000343b2e7836 */ /* 0x000fe20000000000 */
[----:B------:R-:W-:Y:S01]  /*ce4b0*/  ULDC UR4, c[0x0][0x248] ;  /* 0x0000920000047ab9 */ /* 0x000fe20000000800 */
[----:B------:R1:W-:Y:S01]  /*ce4c0*/  @P6 STG.E.U16 desc[UR6][R50.64], R58 ;  /* 0x0000003a32006986 */ /* 0x0003e2000c101506 */
[----:B------:R-:W-:-:S03]  /*ce4d0*/  ISETP.LT.AND P6, PT, R61, UR12, !P5 ;  /* 0x0000000c3d007c0c */ /* 0x000fc6000efc1270 */
[----:B------:R-:W3:Y:S01]  /*ce4e0*/  LDL.LU R11, [R1+0x230] ;  /* 0x00023000010b7983 */ /* 0x000ee20000300800 */
[----:B------:R-:W-:Y:S01]  /*ce4f0*/  ISETP.LT.AND P5, PT, R60, UR14, !P5 ;  /* 0x0000000e3c007c0c */ /* 0x000fe2000efa1270 */
[----:B------:R-:W-:Y:S01]  /*ce500*/  VIADD R53, R52, UR4 ;  /* 0x0000000434357c36 */ /* 0x000fe20008000000 */
[----:B------:R-:W-:Y:S01]  /*ce510*/  ISETP.GE.AND P2, PT, R46, UR8, PT ;  /* 0x000000082e007c0c */ /* 0x000fe2000bf46270 */
[----:B------:R-:W-:Y:S01]  /*ce520*/  IMAD.WIDE R46, R52, 0x2, R44 ;  /* 0x00000002342e7825 */ /* 0x000fe200078e022c */
[----:B------:R-:W-:Y:S01]  /*ce530*/  PRMT R55, R58, 0x7632, R55 ;  /* 0x000076323a377816 */ /* 0x000fe20000000037 */
[----:B------:R-:W-:Y:S01]  /*ce540*/  ULDC UR4, c[0x0][0x22c] ;  /* 0x00008b0000047ab9 */ /* 0x000fe20000000800 */
[----:B------:R-:W-:Y:S01]  /*ce550*/  ULDC UR12, c[0x0][0x228] ;  /* 0x00008a00000c7ab9 */ /* 0x000fe20000000800 */
[----:B0-----:R-:W-:Y:S01]  /*ce560*/  IMAD.WIDE R48, R53, 0x2, R2 ;  /* 0x0000000235307825 */ /* 0x001fe200078e0202 */
[----:B------:R-:W-:-:S03]  /*ce570*/  ULDC UR14, c[0x0][0x228] ;  /* 0x00008a00000e7ab9 */ /* 0x000fc60000000800 */
[----:B-1----:R-:W-:Y:S01]  /*ce580*/  IMAD.WIDE R50, R53, 0x2, R44 ;  /* 0x0000000235327825 */ /* 0x002fe200078e022c */
[----:B------:R-:W-:Y:S01]  /*ce590*/  @P1 STG.E.U16 desc[UR6][R46.64], R55 ;  /* 0x000000372e001986 */ /* 0x000fe2000c101506 */
[----:B------:R-:W-:Y:S01]  /*ce5a0*/  ULDC UR8, c[0x0][0x248] ;  /* 0x0000920000087ab9 */ /* 0x000fe20000000800 */
[----:B----4-:R-:W-:Y:S01]  /*ce5b0*/  PRMT R52, R10, 0x7632, R52 ;  /* 0x000076320a347816 */ /* 0x010fe20000000034 */
[----:B------:R-:W-:Y:S01]  /*ce5c0*/  VIADD R54, R59, 0x35 ;  /* 0x000000353b367836 */ /* 0x000fe20000000000 */
[----:B------:R0:W-:Y:S04]  /*ce5d0*/  @P6 STG.E.U16 desc[UR6][R48.64], R10 ;  /* 0x0000000a30006986 */ /* 0x0001e8000c101506 */
[----:B------:R-:W-:Y:S01]  /*ce5e0*/  @P5 STG.E.U16 desc[UR6][R50.64], R52 ;  /* 0x0000003432005986 */ /* 0x000fe2000c101506 */
[----:B------:R-:W-:-:S02]  /*ce5f0*/  ISETP.LT.AND P5, PT, R61, UR10, !P0 ;  /* 0x0000000a3d007c0c */ /* 0x000fc4000c7a1270 */
[----:B------:R-:W-:Y:S01]  /*ce600*/  PRMT R56, R9, 0x7632, R56 ;  /* 0x0000763209387816 */ /* 0x000fe20000000038 */
[----:B0-----:R-:W4:Y:S01]  /*ce610*/  LDL.LU R10, [R1+0x220] ;  /* 0x00022000010a7983 */ /* 0x001f220000300800 */
[----:B------:R-:W-:Y:S01]  /*ce620*/  ISETP.GE.AND P1, PT, R54, UR4, PT ;  /* 0x0000000436007c0c */ /* 0x000fe2000bf26270 */
[----:B------:R-:W-:Y:S01]  /*ce630*/  ULDC UR4, c[0x0][0x248] ;  /* 0x0000920000047ab9 */ /* 0x000fe20000000800 */
[----:B------:R-:W-:Y:S01]  /*ce640*/  ISETP.LT.AND P6, PT, R61, UR14, !P4 ;  /* 0x0000000e3d007c0c */ /* 0x000fe2000e7c1270 */
[----:B------:R-:W-:Y:S01]  /*ce650*/  VIADD R48, R53, UR4 ;  /* 0x0000000435307c36 */ /* 0x000fe20008000000 */
[C---:B------:R-:W-:Y:S01]  /*ce660*/  ISETP.LT.AND P0, PT, R60.reuse, UR12, !P0 ;  /* 0x0000000c3c007c0c */ /* 0x040fe2000c701270 */
[----:B------:R-:W-:Y:S01]  /*ce670*/  VIADD R55, R59, 0x36 ;  /* 0x000000363b377836 */ /* 0x000fe20000000000 */
[----:B------:R-:W-:Y:S01]  /*ce680*/  ISETP.LT.AND P4, PT, R60, UR16, !P4 ;  /* 0x000000103c007c0c */ /* 0x000fe2000e781270 */
[C---:B------:R-:W-:Y:S01]  /*ce690*/  IMAD.WIDE R46, R48.reuse, 0x2, R2 ;  /* 0x00000002302e7825 */ /* 0x040fe200078e0202 */
[----:B------:R-:W-:Y:S01]  /*ce6a0*/  ULDC UR10, c[0x0][0x228] ;  /* 0x00008a00000a7ab9 */ /* 0x000fe20000000800 */
[----:B------:R-:W-:Y:S01]  /*ce6b0*/  ULDC UR4, c[0x0][0x22c] ;  /* 0x00008b0000047ab9 */ /* 0x000fe20000000800 */
[----:B------:R-:W-:Y:S01]  /*ce6c0*/  ULDC UR12, c[0x0][0x228] ;  /* 0x00008a00000c7ab9 */ /* 0x000fe20000000800 */
[C---:B------:R-:W-:Y:S01]  /*ce6d0*/  VIADD R54, R48.reuse, UR8 ;  /* 0x0000000830367c36 */ /* 0x040fe20008000000 */
[----:B------:R0:W-:Y:S01]  /*ce6e0*/  @P5 STG.E.U16 desc[UR6][R46.64], R9 ;  /* 0x000000092e005986 */ /* 0x0001e2000c101506 */
[----:B------:R-:W-:Y:S01]  /*ce6f0*/  IMAD.WIDE R48, R48, 0x2, R44 ;  /* 0x0000000230307825 */ /* 0x000fe200078e022c */
[----:B------:R-:W-:Y:S01]  /*ce700*/  ULDC UR8, c[0x0][0x22c] ;  /* 0x00008b0000087ab9 */ /* 0x000fe20000000800 */
[----:B------:R-:W-:Y:S01]  /*ce710*/  ULDC UR14, c[0x0][0x228] ;  /* 0x00008a00000e7ab9 */ /* 0x000fe20000000800 */
[----:B------:R-:W-:Y:S01]  /*ce720*/  ULDC UR16, c[0x0][0x228] ;  /* 0x00008a0000107ab9 */ /* 0x000fe20000000800 */
[----:B0-----:R-:W4:Y:S01]  /*ce730*/  LDL.LU R9, [R1+0x234] ;  /* 0x0002340001097983 */ /* 0x001f220000300800 */
[----:B------:R-:W-:-:S03]  /*ce740*/  IMAD.WIDE R50, R54, 0x2, R2 ;  /* 0x0000000236327825 */ /* 0x000fc600078e0202 */
[----:B------:R0:W-:Y:S01]  /*ce750*/  @P0 STG.E.U16 desc[UR6][R48.64], R56 ;  /* 0x0000003830000986 */ /* 0x0001e2000c101506 */
[C---:B------:R-:W-:Y:S01]  /*ce760*/  IMAD.WIDE R52, R54.reuse, 0x2, R44 ;  /* 0x0000000236347825 */ /* 0x040fe200078e022c */
[----:B------:R-:W-:Y:S01]  /*ce770*/  ISETP.GE.AND P5, PT, R55, UR4, PT ;  /* 0x0000000437007c0c */ /* 0x000fe2000bfa6270 */
[----:B------:R-:W-:Y:S02]  /*ce780*/  ULDC UR4, c[0x0][0x248] ;  /* 0x0000920000047ab9 */ /* 0x000fe40000000800 */
[----:B------:R-:W-:Y:S02]  /*ce790*/  VIADD R46, R59, 0x37 ;  /* 0x000000373b2e7836 */ /* 0x000fe40000000000 */
[----:B0-----:R-:W-:-:S03]  /*ce7a0*/  VIADD R48, R54, UR4 ;  /* 0x0000000436307c36 */ /* 0x001fc60008000000 */
[----:B------:R-:W-:Y:S01]  /*ce7b0*/  ISETP.GE.AND P0, PT, R46, UR8, PT ;  /* 0x000000082e007c0c */ /* 0x000fe2000bf06270 */
[----:B------:R-:W-:Y:S01]  /*ce7c0*/  ULDC UR4, c[0x0][0x248] ;  /* 0x0000920000047ab9 */ /* 0x000fe20000000800 */
[----:B------:R-:W-:Y:S01]  /*ce7d0*/  ULDC UR8, c[0x0][0x228] ;  /* 0x00008a0000087ab9 */ /* 0x000fe20000000800 */
[----:B------:R-:W-:-:S04]  /*ce7e0*/  IMAD.WIDE R46, R48, 0x2, R2 ;  /* 0x00000002302e7825 */ /* 0x000fc800078e0202 */
[----:B------:R-:W-:Y:S01]  /*ce7f0*/  VIADD R55, R59, 0x3a ;  /* 0x0000003a3b377836 */ /* 0x000fe20000000000 */
[----:B--2---:R-:W-:Y:S01]  /*ce800*/  PRMT R57, R8, 0x7632, R57 ;  /* 0x0000763208397816 */ /* 0x004fe20000000039 */
[----:B------:R0:W-:Y:S04]  /*ce810*/  @P6 STG.E.U16 desc[UR6][R50.64], R8 ;  /* 0x0000000832006986 */ /* 0x0001e8000c101506 */
[----:B------:R1:W-:Y:S01]  /*ce820*/  @P4 STG.E.U16 desc[UR6][R52.64], R57 ;  /* 0x0000003934004986 */ /* 0x0003e2000c101506 */
[----:B------:R-:W-:Y:S01]  /*ce830*/  ISETP.LT.AND P4, PT, R61, UR10, !P2 ;  /* 0x0000000a3d007c0c */ /* 0x000fe2000d781270 */
[----:B------:R-:W-:Y:S02]  /*ce840*/  ULDC UR10, c[0x0][0x228] ;  /* 0x00008a00000a7ab9 */ /* 0x000fe40000000800 */
[----:B0-----:R-:W2:Y:S01]  /*ce850*/  LDL.LU R8, [R1+0x224] ;  /* 0x0002240001087983 */ /* 0x001ea20000300800 */
[----:B------:R-:W-:Y:S01]  /*ce860*/  ISETP.LT.AND P2, PT, R60, UR12, !P2 ;  /* 0x0000000c3c007c0c */ /* 0x000fe2000d741270 */
[----:B------:R-:W-:Y:S01]  /*ce870*/  ULDC UR12, c[0x0][0x228] ;  /* 0x00008a00000c7ab9 */ /* 0x000fe20000000800 */
[----:B---3--:R-:W-:-:S07]  /*ce880*/  PRMT R54, R7, 0x7632, R54 ;  /* 0x0000763207367816 */ /* 0x008fce0000000036 */
[----:B------:R0:W-:Y:S01]  /*ce890*/  @P4 STG.E.U16 desc[UR6][R46.64], R7 ;  /* 0x000000072e004986 */ /* 0x0001e2000c101506 */
[----:B------:R-:W-:Y:S01]  /*ce8a0*/  ISETP.LT.AND P6, PT, R61, UR14, !P1 ;  /* 0x0000000e3d007c0c */ /* 0x000fe2000cfc1270 */
[C---:B-1----:R-:W-:Y:S01]  /*ce8b0*/  VIADD R52, R48.reuse, UR4 ;  /* 0x0000000430347c36 */ /* 0x042fe20008000000 */
[----:B------:R-:W-:Y:S01]  /*ce8c0*/  ULDC UR4, c[0x0][0x22c] ;  /* 0x00008b0000047ab9 */ /* 0x000fe20000000800 */
[----:B0-----:R-:W3:Y:S01]  /*ce8d0*/  LDL.LU R7, [R1+0x238] ;  /* 0x0002380001077983 */ /* 0x001ee20000300800 */
[----:B------:R-:W-:Y:S01]  /*ce8e0*/  IMAD.WIDE R48, R48, 0x2, R44 ;  /* 0x0000000230307825 */ /* 0x000fe200078e022c */
[----:B------:R-:W-:-:S03]  /*ce8f0*/  ULDC UR14, c[0x0][0x228] ;  /* 0x00008a00000e7ab9 */ /* 0x000fc60000000800 */
[----:B------:R-:W-:Y:S01]  /*ce900*/  IMAD.WIDE R50, R52, 0x2, R2 ;  /* 0x0000000234327825 */ /* 0x000fe200078e0202 */
[----:B------:R0:W-:Y:S03]  /*ce910*/  @P2 STG.E.U16 desc[UR6][R48.64], R54 ;  /* 0x0000003630002986 */ /* 0x0001e6000c101506 */
[C---:B------:R-:W-:Y:S01]  /*ce920*/  VIADD R53, R59.reuse, 0x38 ;  /* 0x000000383b357836 */ /* 0x040fe20000000000 */
[----:B------:R1:W-:Y:S01]  /*ce930*/  @P6 STG.E.U16 desc[UR6][R50.64], R6 ;  /* 0x0000000632006986 */ /* 0x0003e2000c101506 */
[----:B0-----:R-:W-:Y:S02]  /*ce940*/  PRMT R54, R6, 0x7632, R54 ;  /* 0x0000763206367816 */ /* 0x001fe40000000036 */
[C---:B------:R-:W-:Y:S01]  /*ce950*/  ISETP.LT.AND P1, PT, R60.reuse, UR8, !P1 ;  /* 0x000000083c007c0c */ /* 0x040fe2000cf21270 */
[----:B------:R-:W-:Y:S01]  /*ce960*/  VIADD R46, R59, 0x39 ;  /* 0x000000393b2e7836 */ /* 0x000fe20000000000 */
[----:B------:R-:W-:Y:S01]  /*ce970*/  ISETP.LT.AND P6, PT, R61, UR10, !P5 ;  /* 0x0000000a3d007c0c */ /* 0x000fe2000efc1270 */
[----:B------:R-:W-:Y:S01]  /*ce980*/  ULDC UR8, c[0x0][0x22c] ;  /* 0x00008b0000087ab9 */ /* 0x000fe20000000800 */
[----:B-1----:R-:W3:Y:S01]  /*ce990*/  LDL.LU R6, [R1+0x228] ;  /* 0x0002280001067983 */ /* 0x002ee20000300800 */
[----:B------:R-:W-:Y:S01]  /*ce9a0*/  ISETP.GE.AND P4, PT, R53, UR4, PT ;  /* 0x0000000435007c0c */ /* 0x000fe2000bf86270 */
[----:B------:R-:W-:Y:S01]  /*ce9b0*/  ULDC UR4, c[0x0][0x248] ;  /* 0x0000920000047ab9 */ /* 0x000fe20000000800 */
[----:B------:R-:W-:Y:S01]  /*ce9c0*/  ISETP.LT.AND P5, PT, R60, UR12, !P5 ;  /* 0x0000000c3c007c0c */ /* 0x000fe2000efa1270 */
[----:B------:R-:W-:Y:S01]  /*ce9d0*/  VIADD R53, R52, UR4 ;  /* 0x0000000434357c36 */ /* 0x000fe20008000000 */
[----:B------:R-:W-:Y:S01]  /*ce9e0*/  ISETP.GE.AND P2, PT, R46, UR8, PT ;  /* 0x000000082e007c0c */ /* 0x000fe2000bf46270 */
[----:B------:R-:W-:Y:S01]  /*ce9f0*/  IMAD.WIDE R46, R52, 0x2, R44 ;  /* 0x00000002342e7825 */ /* 0x000fe200078e022c */
[----:B------:R-:W-:Y:S01]  /*cea00*/  ULDC UR10, c[0x0][0x228] ;  /* 0x00008a00000a7ab9 */ /* 0x000fe20000000800 */
[----:B------:R-:W-:Y:S01]  /*cea10*/  ULDC UR4, c[0x0][0x22c] ;  /* 0x00008b0000047ab9 */ /* 0x000fe20000000800 */
[----:B------:R-:W-:Y:S01]  /*cea20*/  ULDC UR12, c[0x0][0x228] ;  /* 0x00008a00000c7ab9 */ /* 0x000fe20000000800 */
[----:B------:R-:W-:Y:S01]  /*cea30*/  IMAD.WIDE R48, R53, 0x2, R2 ;  /* 0x0000000235307825 */ /* 0x000fe200078e0202 */
[----:B------:R-:W-:Y:S01]  /*cea40*/  @P1 STG.E.U16 desc[UR6][R46.64], R54 ;  /* 0x000000362e001986 */ /* 0x000fe2000c101506 */
[----:B------:R-:W-:Y:S01]  /*cea50*/  PRMT R52, R5, 0x7632, R52 ;  /* 0x0000763205347816 */ /* 0x000fe20000000034 */
[----:B------:R-:W-:Y:S01]  /*cea60*/  ULDC UR8, c[0x0][0x248] ;  /* 0x0000920000087ab9 */ /* 0x000fe20000000800 */
[----:B------:R-:W-:Y:S01]  /*cea70*/  IMAD.WIDE R50, R53, 0x2, R44 ;  /* 0x0000000235327825 */ /* 0x000fe200078e022c */
[----:B------:R0:W-:Y:S01]  /*cea80*/  @P6 STG.E.U16 desc[UR6][R48.64], R5 ;  /* 0x0000000530006986 */ /* 0x0001e2000c101506 */
[----:B------:R-:W-:Y:S01]  /*cea90*/  ISETP.GE.AND P1, PT, R55, UR4, PT ;  /* 0x0000000437007c0c */ /* 0x000fe2000bf26270 */
[----:B------:R-:W-:-:S02]  /*ceaa0*/  ULDC UR4, c[0x0][0x248] ;  /* 0x0000920000047ab9 */ /* 0x000fc40000000800 */
[----:B------:R1:W-:Y:S01]  /*ceab0*/  @P5 STG.E.U16 desc[UR6][R50.64], R52 ;  /* 0x0000003432005986 */ /* 0x0003e2000c101506 */
[----:B------:R-:W-:Y:S01]  /*ceac0*/  ISETP.LT.AND P5, PT, R61, UR10, !P0 ;  /* 0x0000000a3d007c0c */ /* 0x000fe2000c7a1270 */
[----:B------:R-:W-:Y:S02]  /*cead0*/  ULDC UR10, c[0x0][0x228] ;  /* 0x00008a00000a7ab9 */ /* 0x000fe40000000800 */
[----:B0-----:R-:W3:Y:S01]  /*ceae0*/  LDL.LU R5, [R1+0x23c] ;  /* 0x00023c0001057983 */ /* 0x001ee20000300800 */
[----:B------:R-:W-:Y:S01]  /*ceaf0*/  VIADD R48, R53, UR4 ;  /* 0x0000000435307c36 */ /* 0x000fe20008000000 */
[----:B------:R-:W-:-:S03]  /*ceb00*/  PRMT R56, R4, 0x7632, R56 ;  /* 0x0000763204387816 */ /* 0x000fc60000000038 */
[----:B------:R-:W-:Y:S01]  /*ceb10*/  IMAD.WIDE R46, R48, 0x2, R2 ;  /* 0x00000002302e7825 */ /* 0x000fe200078e0202 */
[----:B------:R-:W-:Y:S01]  /*ceb20*/  ISETP.LT.AND P0, PT, R60, UR12, !P0 ;  /* 0x0000000c3c007c0c */ /* 0x000fe2000c701270 */
[----:B------:R-:W-:Y:S01]  /*ceb30*/  ULDC UR4, c[0x0][0x22c] ;  /* 0x00008b0000047ab9 */ /* 0x000fe20000000800 */
[----:B------:R-:W-:Y:S01]  /*ceb40*/  ISETP.LT.AND P6, PT, R61, UR14, !P4 ;  /* 0x0000000e3d007c0c */ /* 0x000fe2000e7c1270 */
[----:B------:R-:W-:Y:S01]  /*ceb50*/  VIADD R54, R48, UR8 ;  /* 0x0000000830367c36 */ /* 0x000fe20008000000 */
[----:B------:R0:W-:Y:S01]  /*ceb60*/  @P5 STG.E.U16 desc[UR6][R46.64], R4 ;  /* 0x000000042e005986 */ /* 0x0001e2000c101506 */
[----:B------:R-:W-:Y:S01]  /*ceb70*/  ISETP.LT.AND P4, PT, R60, UR16, !P4 ;  /* 0x000000103c007c0c */ /* 0x000fe2000e781270 */
[----:B------:R-:W-:Y:S01]  /*ceb80*/  IMAD.WIDE R48, R48, 0x2, R44 ;  /* 0x0000000230307825 */ /* 0x000fe200078e022c */
[----:B------:R-:W-:Y:S01]  /*ceb90*/  IADD3 R55, R59, 0x3b, RZ ;  /* 0x0000003b3b377810 */ /* 0x000fe20007ffe0ff */
[----:B------:R-:W-:Y:S01]  /*ceba0*/  ULDC UR8, c[0x0][0x22c] ;  /* 0x00008b0000087ab9 */ /* 0x000fe20000000800 */
[----:B------:R-:W-:Y:S01]  /*cebb0*/  ULDC UR12, c[0x0][0x228] ;  /* 0x00008a00000c7ab9 */ /* 0x000fe20000000800 */
[C---:B-1----:R-:W-:Y:S01]  /*cebc0*/  IMAD.WIDE R50, R54.reuse, 0x2, R2 ;  /* 0x0000000236327825 */ /* 0x042fe200078e0202 */
[----:B------:R-:W-:Y:S01]  /*cebd0*/  PRMT R57, R11, 0x7632, R57 ;  /* 0x000076320b397816 */ /* 0x000fe20000000039 */
[----:B------:R-:W-:Y:S01]  /*cebe0*/  ULDC UR14, c[0x0][0x228] ;  /* 0x00008a00000e7ab9 */ /* 0x000fe20000000800 */
[----:B0-----:R-:W3:Y:S01]  /*cebf0*/  LDL.LU R4, [R1+0x22c] ;  /* 0x00022c0001047983 */ /* 0x001ee20000300800 */
[----:B------:R-:W-:Y:S01]  /*cec00*/  IMAD.WIDE R52, R54, 0x2, R44 ;  /* 0x0000000236347825 */ /* 0x000fe200078e022c */
[----:B------:R-:W-:-:S02]  /*cec10*/  ULDC UR16, c[0x0][0x228] ;  /* 0x00008a0000107ab9 */ /* 0x000fc40000000800 */
[----:B------:R-:W3:Y:S04]  /*cec20*/  LDL.LU R58, [R1+0x210] ;  /* 0x00021000013a7983 */ /* 0x000ee80000300800 */
[----:B------:R0:W-:Y:S01]  /*cec30*/  @P0 STG.E.U16 desc[UR6][R48.64], R56 ;  /* 0x0000003830000986 */ /* 0x0001e2000c101506 */
[----:B------:R-:W-:Y:S01]  /*cec40*/  ISETP.GE.AND P5, PT, R55, UR4, PT ;  /* 0x0000000437007c0c */ /* 0x000fe2000bfa6270 */
[----:B------:R-:W-:Y:S02]  /*cec50*/  ULDC UR4, c[0x0][0x248] ;  /* 0x0000920000047ab9 */ /* 0x000fe40000000800 */
[----:B------:R-:W-:Y:S01]  /*cec60*/  @P6 STG.E.U16 desc[UR6][R50.64], R11 ;  /* 0x0000000b32006986 */ /* 0x000fe2000c101506 */
[----:B------:R-:W-:-:S03]  /*cec70*/  VIADD R46, R59, 0x3c ;  /* 0x0000003c3b2e7836 */ /* 0x000fc60000000000 */
[----:B------:R1:W-:Y:S01]  /*cec80*/  @P4 STG.E.U16 desc[UR6][R52.64], R57 ;  /* 0x0000003934004986 */ /* 0x0003e2000c101506 */
[C---:B------:R-:W-:Y:S01]  /*cec90*/  ISETP.LT.AND P4, PT, R61.reuse, UR10, !P2 ;  /* 0x0000000a3d007c0c */ /* 0x040fe2000d781270 */
[----:B------:R-:W-:Y:S01]  /*ceca0*/  ULDC UR10, c[0x0][0x228] ;  /* 0x00008a00000a7ab9 */ /* 0x000fe20000000800 */
[----:B0-----:R-:W-:Y:S01]  /*cecb0*/  VIADD R48, R54, UR4 ;  /* 0x0000000436307c36 */ /* 0x001fe20008000000 */
[----:B------:R-:W-:Y:S01]  /*cecc0*/  ISETP.GE.AND P0, PT, R46, UR8, PT ;  /* 0x000000082e007c0c */ /* 0x000fe2000bf06270 */
[----:B------:R-:W-:Y:S01]  /*cecd0*/  ULDC UR4, c[0x0][0x248] ;  /* 0x0000920000047ab9 */ /* 0x000fe20000000800 */
[----:B------:R-:W-:Y:S01]  /*cece0*/  ISETP.LT.AND P2, PT, R60, UR12, !P2 ;  /* 0x0000000c3c007c0c */ /* 0x000fe2000d741270 */
[C---:B------:R-:W-:Y:S01]  /*cecf0*/  IMAD.WIDE R46, R48.reuse, 0x2, R2 ;  /* 0x00000002302e7825 */ /* 0x040fe200078e0202 */
[----:B------:R-:W-:Y:S01]  /*ced00*/  ISETP.LT.AND P6, PT, R61, UR14, !P1 ;  /* 0x0000000e3d007c0c */ /* 0x000fe2000cfc1270 */
[----:B------:R-:W-:Y:S01]  /*ced10*/  ULDC UR12, c[0x0][0x228] ;  /* 0x00008a00000c7ab9 */ /* 0x000fe20000000800 */
[----:B------:R-:W-:Y:S01]  /*ced20*/  ULDC UR8, c[0x0][0x22c] ;  /* 0x00008b0000087ab9 */ /* 0x000fe20000000800 */
[C---:B-1----:R-:W-:Y:S01]  /*ced30*/  VIADD R52, R48.reuse, UR4 ;  /* 0x0000000430347c36 */ /* 0x042fe20008000000 */
[----:B------:R-:W-:Y:S01]  /*ced40*/  ULDC UR4, c[0x0][0x22c] ;  /* 0x00008b0000047ab9 */ /* 0x000fe20000000800 */
[----:B------:R-:W-:Y:S01]  /*ced50*/  IMAD.WIDE R48, R48, 0x2, R44 ;  /* 0x0000000230307825 */ /* 0x000fe200078e022c */
[----:B------:R-:W-:-:S03]  /*ced60*/  ULDC UR14, c[0x0][0x228] ;  /* 0x00008a00000e7ab9 */ /* 0x000fc60000000800 */
[----:B------:R-:W-:Y:S01]  /*ced70*/  IMAD.WIDE R50, R52, 0x2, R2 ;  /* 0x0000000234327825 */ /* 0x000fe200078e0202 */
[----:B----4-:R-:W-:Y:S01]  /*ced80*/  PRMT R54, R10, 0x7632, R54 ;  /* 0x000076320a367816 */ /* 0x010fe20000000036 */
[----:B------:R0:W-:Y:S02]  /*ced90*/  @P4 STG.E.U16 desc[UR6][R46.64], R10 ;  /* 0x0000000a2e004986 */ /* 0x0001e4000c101506 */
[C---:B------:R-:W-:Y:S02]  /*ceda0*/  VIADD R53, R59.reuse, 0x3d ;  /* 0x0000003d3b357836 */ /* 0x040fe40000000000 */
[----:B------:R-:W-:Y:S04]  /*cedb0*/  @P2 STG.E.U16 desc[UR6][R48.64], R54 ;  /* 0x0000003630002986 */ /* 0x000fe8000c101506 */
[----:B0-----:R-:W4:Y:S01]  /*cedc0*/  LDL.LU R10, [R1+0x200] ;  /* 0x00020000010a7983 */ /* 0x001f220000300800 */
[----:B------:R-:W-:Y:S01]  /*cedd0*/  ISETP.LT.AND P1, PT, R60, UR10, !P1 ;  /* 0x0000000a3c007c0c */ /* 0x000fe2000cf21270 */
[----:B------:R-:W-:Y:S01]  /*cede0*/  VIADD R46, R59, 0x3e ;  /* 0x0000003e3b2e7836 */ /* 0x000fe20000000000 */
[----:B------:R-:W-:Y:S01]  /*cedf0*/  ISETP.GE.AND P4, PT, R53, UR4, PT ;  /* 0x0000000435007c0c */ /* 0x000fe2000bf86270 */
[----:B------:R-:W-:Y:S01]  /*cee00*/  ULDC UR4, c[0x0][0x248] ;  /* 0x0000920000047ab9 */ /* 0x000fe20000000800 */
[----:B------:R-:W-:Y:S01]  /*cee10*/  PRMT R55, R9, 0x7632, R55 ;  /* 0x0000763209377816 */ /* 0x000fe20000000037 */
[----:B------:R0:W-:Y:S01]  /*cee20*/  @P6 STG.E.U16 desc[UR6][R50.64], R9 ;  /* 0x0000000932006986 */ /* 0x0001e2000c101506 */
[----:B------:R-:W-:Y:S01]  /*cee30*/  ISETP.LT.AND P6, PT, R61, UR12, !P5 ;  /* 0x0000000c3d007c0c */ /* 0x000fe2000efc1270 */
[----:B------:R-:W-:Y:S01]  /*cee40*/  VIADD R53, R52, UR4 ;  /* 0x0000000434357c36 */ /* 0x000fe20008000000 */
[----:B------:R-:W-:Y:S01]  /*cee50*/  ULDC UR10, c[0x0][0x22c] ;  /* 0x00008b00000a7ab9 */ /* 0x000fe20000000800 */
[----:B0-----:R-:W4:Y:S01]  /*cee60*/  LDL.LU R9, [R1+0x214] ;  /* 0x0002140001097983 */ /* 0x001f220000300800 */
[----:B------:R-:W-:-:S02]  /*cee70*/  ISETP.LT.AND P5, PT, R60, UR14, !P5 ;  /* 0x0000000e3c007c0c */ /* 0x000fc4000efa1270 */
[----:B------:R-:W-:Y:S01]  /*cee80*/  ISETP.GE.AND P2, PT, R46, UR8, PT ;  /* 0x000000082e007c0c */ /* 0x000fe2000bf46270 */
[----:B------:R-:W-:Y:S01]  /*cee90*/  IMAD.WIDE R46, R52, 0x2, R44 ;  /* 0x00000002342e7825 */ /* 0x000fe200078e022c */
[----:B------:R-:W-:Y:S01]  /*ceea0*/  ULDC UR12, c[0x0][0x228] ;  /* 0x00008a00000c7ab9 */ /* 0x000fe20000000800 */
[----:B------:R-:W-:Y:S01]  /*ceeb0*/  ULDC UR4, c[0x0][0x22c] ;  /* 0x00008b0000047ab9 */ /* 0x000fe20000000800 */
[----:B------:R-:W-:Y:S01]  /*ceec0*/  ULDC UR14, c[0x0][0x228] ;  /* 0x00008a00000e7ab9 */ /* 0x000fe20000000800 */
[C---:B------:R-:W-:Y:S01]  /*ceed0*/  IMAD.WIDE R48, R53.reuse, 0x2, R2 ;  /* 0x0000000235307825 */ /* 0x040fe200078e0202 */
[----:B------:R0:W-:Y:S01]  /*ceee0*/  @P1 STG.E.U16 desc[UR6][R46.64], R55 ;  /* 0x000000372e001986 */ /* 0x0001e2000c101506 */
[----:B------:R-:W-:Y:S02]  /*ceef0*/  ULDC UR8, c[0x0][0x248] ;  /* 0x0000920000087ab9 */ /* 0x000fe40000000800 */
[----:B------:R-:W-:-:S04]  /*cef00*/  IMAD.WIDE R50, R53, 0x2, R44 ;  /* 0x0000000235327825 */ /* 0x000fc800078e022c */
[----:B------:R-:W-:-:S05]  /*cef10*/  VIADD R54, R59, 0x3f ;  /* 0x0000003f3b367836 */ /* 0x000fca0000000000 */
[----:B------:R-:W-:Y:S01]  /*cef20*/  ISETP.GE.AND P1, PT, R54, UR4, PT ;  /* 0x0000000436007c0c */ /* 0x000fe2000bf26270 */
[----:B------:R-:W-:Y:S01]  /*cef30*/  ULDC UR4, c[0x0][0x248] ;  /* 0x0000920000047ab9 */ /* 0x000fe20000000800 */
[----:B0-----:R-:W-:Y:S01]  /*cef40*/  VIADD R55, R59, 0x40 ;  /* 0x000000403b377836 */ /* 0x001fe20000000000 */
[----:B--2---:R-:W-:Y:S01]  /*cef50*/  PRMT R52, R8, 0x7632, R52 ;  /* 0x0000763208347816 */ /* 0x004fe20000000034 */
[----:B------:R0:W-:Y:S04]  /*cef60*/  @P6 STG.E.U16 desc[UR6][R48.64], R8 ;  /* 0x0000000830006986 */ /* 0x0001e8000c101506 */
[----:B------:R-:W-:Y:S01]  /*cef70*/  @P5 STG.E.U16 desc[UR6][R50.64], R52 ;  /* 0x0000003432005986 */ /* 0x000fe2000c101506 */
[----:B------:R-:W-:Y:S01]  /*cef80*/  ISETP.LT.AND P5, PT, R61, UR12, !P0 ;  /* 0x0000000c3d007c0c */ /* 0x000fe2000c7a1270 */
[----:B------:R-:W-:-:S02]  /*cef90*/  ULDC UR12, c[0x0][0x228] ;  /* 0x00008a00000c7ab9 */ /* 0x000fc40000000800 */
[----:B0-----:R-:W2:Y:S01]  /*cefa0*/  LDL.LU R8, [R1+0x204] ;  /* 0x0002040001087983 */ /* 0x001ea20000300800 */
[----:B------:R-:W-:Y:S01]  /*cefb0*/  VIADD R48, R53, UR4 ;  /* 0x0000000435307c36 */ /* 0x000fe20008000000 */
[----:B------:R-:W-:Y:S01]  /*cefc0*/  ISETP.LT.AND P0, PT, R60, UR14, !P0 ;  /* 0x0000000e3c007c0c */ /* 0x000fe2000c701270 */
[----:B------:R-:W-:Y:S01]  /*cefd0*/  ULDC UR4, c[0x0][0x248] ;  /* 0x0000920000047ab9 */ /* 0x000fe20000000800 */
[----:B---3--:R-:W-:Y:S01]  /*cefe0*/  PRMT R56, R7, 0x7632, R56 ;  /* 0x0000763207387816 */ /* 0x008fe20000000038 */
[----:B------:R-:W-:Y:S01]  /*ceff0*/  IMAD.WIDE R46, R48, 0x2, R2 ;  /* 0x00000002302e7825 */ /* 0x000fe200078e0202 */
[----:B------:R-:W-:Y:S01]  /*cf000*/  ISETP.LT.AND P6, PT, R61, UR16, !P4 ;  /* 0x000000103d007c0c */ /* 0x000fe2000e7c1270 */
[----:B------:R-:W-:-:S03]  /*cf010*/  ULDC UR14, c[0x0][0x228] ;  /* 0x00008a00000e7ab9 */ /* 0x000fc60000000800 */
[----:B------:R0:W-:Y:S01]  /*cf020*/  @P5 STG.E.U16 desc[UR6][R46.64], R7 ;  /* 0x000000072e005986 */ /* 0x0001e2000c101506 */
[----:B------:R-:W-:Y:S01]  /*cf030*/  VIADD R54, R48, UR8 ;  /* 0x0000000830367c36 */ /* 0x000fe20008000000 */
[----:B------:R-:W-:Y:S01]  /*cf040*/  ISETP.LT.AND P4, PT, R60, UR18, !P4 ;  /* 0x000000123c007c0c */ /* 0x000fe2000e781270 */
[----:B------:R-:W-:Y:S01]  /*cf050*/  ULDC UR16, c[0x0][0x228] ;  /* 0x00008a0000107ab9 */ /* 0x000fe20000000800 */
        /* <DEDUP_REMOVED lines=15> */
[----:B------:R-:W-:Y:S02]  /*cf150*/  VIADD R48, R54, UR4 ;  /* 0x0000000436307c36 */ /* 0x000fe40008000000 */
[----:B------:R-:W-:Y:S01]  /*cf160*/  ISETP.GE.AND P0, PT, R46, UR8, PT ;  /* 0x000000082e007c0c */ /* 0x000fe2000bf06270 */
[----:B------:R-:W-:Y:S01]  /*cf170*/  ULDC UR4, c[0x0][0x248] ;  /* 0x0000920000047ab9 */ /* 0x000fe20000000800 */
[----:B------:R-:W-:Y:S01]  /*cf180*/  ISETP.LT.AND P2, PT, R60, UR12, !P2 ;  /* 0x0000000c3c007c0c */ /* 0x000fe2000d741270 */
[C---:B------:R-:W-:Y:S01]  /*cf190*/  IMAD.WIDE R46, R48.reuse, 0x2, R2 ;  /* 0x00000002302e7825 */ /* 0x040fe200078e0202 */
[----:B------:R-:W-:Y:S01]  /*cf1a0*/  ISETP.LT.AND P6, PT, R61, UR14, !P1 ;  /* 0x0000000e3d007c0c */ /* 0x000fe2000cfc1270 */
        /* <DEDUP_REMOVED lines=8> */
[----:B------:R-:W-:Y:S01]  /*cf230*/  ULDC UR14, c[0x0][0x228] ;  /* 0x00008a00000e7ab9 */ /* 0x000fe20000000800 */
[----:B0-----:R-:W3:Y:S01]  /*cf240*/  LDL.LU R5, [R1+0x21c] ;  /* 0x00021c0001057983 */ /* 0x001ee20000300800 */
[----:B------:R-:W-:-:S04]  /*cf250*/  IMAD.WIDE R48, R48, 0x2, R44 ;  /* 0x0000000230307825 */ /* 0x000fc800078e022c */
[----:B------:R-:W-:Y:S02]  /*cf260*/  VIADD R47, R59, 0x43 ;  /* 0x000000433b2f7836 */ /* 0x000fe40000000000 */
[----:B------:R-:W-:Y:S01]  /*cf270*/  IMAD.WIDE R50, R52, 0x2, R2 ;  /* 0x0000000234327825 */ /* 0x000fe200078e0202 */
[----:B------:R-:W-:Y:S02]  /*cf280*/  @P2 STG.E.U16 desc[UR6][R48.64], R54 ;  /* 0x0000003630002986 */ /* 0x000fe4000c101506 */
[----:B------:R-:W-:Y:S01]  /*cf290*/  ISETP.GE.AND P2, PT, R47, UR8, PT ;  /* 0x000000082f007c0c */ /* 0x000fe2000bf46270 */
[----:B------:R-:W-:Y:S01]  /*cf2a0*/  ULDC UR8, c[0x0][0x248] ;  /* 0x0000920000087ab9 */ /* 0x000fe20000000800 */
[----:B------:R0:W-:Y:S01]  /*cf2b0*/  @P6 STG.E.U16 desc[UR6][R50.64], R4 ;  /* 0x0000000432006986 */ /* 0x0001e2000c101506 */
[----:B------:R-:W-:-:S03]  /*cf2c0*/  PRMT R47, R4, 0x7632, R47 ;  /* 0x00007632042f7816 */ /* 0x000fc6000000002f */
[----:B0-----:R-:W3:Y:S01]  /*cf2d0*/  LDL.LU R4, [R1+0x20c] ;  /* 0x00020c0001047983 */ /* 0x001ee20000300800 */
[----:B------:R-:W-:Y:S02]  /*cf2e0*/  ISETP.LT.AND P1, PT, R60, UR10, !P1 ;  /* 0x0000000a3c007c0c */ /* 0x000fe4000cf21270 */
[----:B------:R-:W-:Y:S01]  /*cf2f0*/  ISETP.GE.AND P4, PT, R53, UR4, PT ;  /* 0x0000000435007c0c */ /* 0x000fe2000bf86270 */
[----:B------:R-:W-:Y:S01]  /*cf300*/  ULDC UR4, c[0x0][0x248] ;  /* 0x0000920000047ab9 */ /* 0x000fe20000000800 */
[----:B------:R-:W-:Y:S01]  /*cf310*/  ISETP.LT.AND P6, PT, R61, UR12, !P5 ;  /* 0x0000000c3d007c0c */ /* 0x000fe2000efc1270 */
[----:B------:R-:W-:Y:S01]  /*cf320*/  VIADD R46, R52, UR4 ;  /* 0x00000004342e7c36 */ /* 0x000fe20008000000 */
[----:B------:R-:W-:Y:S01]  /*cf330*/  ISETP.LT.AND P5, PT, R60, UR14, !P5 ;  /* 0x0000000e3c007c0c */ /* 0x000fe2000efa1270 */
[----:B------:R-:W-:Y:S01]  /*cf340*/  IMAD.WIDE R48, R52, 0x2, R44 ;  /* 0x0000000234307825 */ /* 0x000fe200078e022c */
[----:B------:R-:W-:Y:S01]  /*cf350*/  PRMT R55, R58, 0x7632, R55 ;  /* 0x000076323a377816 */ /* 0x000fe20000000037 */
[----:B------:R-:W-:Y:S01]  /*cf360*/  ULDC UR4, c[0x0][0x22c] ;  /* 0x00008b0000047ab9 */ /* 0x000fe20000000800 */
[----:B------:R-:W-:Y:S01]  /*cf370*/  ULDC UR10, c[0x0][0x228] ;  /* 0x00008a00000a7ab9 */ /* 0x000fe20000000800 */
[C---:B------:R-:W-:Y:S01]  /*cf380*/  IMAD.WIDE R50, R46.reuse, 0x2, R2 ;  /* 0x000000022e327825 */ /* 0x040fe200078e0202 */
[----:B------:R-:W-:Y:S01]  /*cf390*/  ULDC UR12, c[0x0][0x228] ;  /* 0x00008a00000c7ab9 */ /* 0x000fe20000000800 */
[----:B------:R-:W3:Y:S01]  /*cf3a0*/  LDL.LU R11, [R1+0x1f0] ;  /* 0x0001f000010b7983 */ /* 0x000ee20000300800 */
[----:B------:R-:W-:Y:S01]  /*cf3b0*/  ULDC UR14, c[0x0][0x228] ;  /* 0x00008a00000e7ab9 */ /* 0x000fe20000000800 */
[----:B------:R-:W-:-:S02]  /*cf3c0*/  IMAD.WIDE R52, R46, 0x2, R44 ;  /* 0x000000022e347825 */ /* 0x000fc400078e022c */
[----:B------:R0:W-:Y:S02]  /*cf3d0*/  @P1 STG.E.U16 desc[UR6][R48.64], R47 ;  /* 0x0000002f30001986 */ /* 0x0001e4000c101506 */
[----:B------:R-:W-:Y:S02]  /*cf3e0*/  VIADD R54, R59, 0x44 ;  /* 0x000000443b367836 */ /* 0x000fe40000000000 */
[----:B------:R1:W-:Y:S03]  /*cf3f0*/  @P6 STG.E.U16 desc[UR6][R50.64], R58 ;  /* 0x0000003a32006986 */ /* 0x0003e6000c101506 */
[----:B------:R-:W-:Y:S01]  /*cf400*/  ISETP.GE.AND P1, PT, R54, UR4, PT ;  /* 0x0000000436007c0c */ /* 0x000fe2000bf26270 */
[----:B------:R-:W-:Y:S01]  /*cf410*/  @P5 STG.E.U16 desc[UR6][R52.64], R55 ;  /* 0x0000003734005986 */ /* 0x000fe2000c101506 */
[C---:B------:R-:W-:Y:S01]  /*cf420*/  ISETP.LT.AND P5, PT, R61.reuse, UR10, !P0 ;  /* 0x0000000a3d007c0c */ /* 0x040fe2000c7a1270 */
[----:B------:R-:W-:Y:S01]  /*cf430*/  ULDC UR4, c[0x0][0x248] ;  /* 0x0000920000047ab9 */ /* 0x000fe20000000800 */
[----:B------:R-:W-:Y:S01]  /*cf440*/  ISETP.LT.AND P6, PT, R61, UR14, !P4 ;  /* 0x0000000e3d007c0c */ /* 0x000fe2000e7c1270 */
[----:B------:R-:W-:Y:S01]  /*cf450*/  ULDC UR10, c[0x0][0x228] ;  /* 0x00008a00000a7ab9 */ /* 0x000fe20000000800 */
[----:B0-----:R-:W-:Y:S01]  /*cf460*/  IADD3 R48, R46, UR4, RZ ;  /* 0x000000042e307c10 */ /* 0x001fe2000fffe0ff */
[----:B------:R-:W-:Y:S01]  /*cf470*/  ULDC UR4, c[0x0][0x22c] ;  /* 0x00008b0000047ab9 */ /* 0x000fe20000000800 */
[----:B------:R-:W-:Y:S01]  /*cf480*/  ISETP.LT.AND P0, PT, R60, UR12, !P0 ;  /* 0x0000000c3c007c0c */ /* 0x000fe2000c701270 */
[----:B------:R-:W-:Y:S01]  /*cf490*/  ULDC UR12, c[0x0][0x228] ;  /* 0x00008a00000c7ab9 */ /* 0x000fe20000000800 */
[----:B------:R-:W-:Y:S01]  /*cf4a0*/  ULDC UR14, c[0x0][0x228] ;  /* 0x00008a00000e7ab9 */ /* 0x000fe20000000800 */
[----:B------:R-:W-:Y:S01]  /*cf4b0*/  IMAD.WIDE R46, R48, 0x2, R2 ;  /* 0x00000002302e7825 */ /* 0x000fe200078e0202 */
[----:B------:R-:W-:Y:S01]  /*cf4c0*/  ISETP.LT.AND P4, PT, R60, UR16, !P4 ;  /* 0x000000103c007c0c */ /* 0x000fe2000e781270 */
[----:B------:R-:W-:-:S02]  /*cf4d0*/  ULDC UR16, c[0x0][0x228] ;  /* 0x00008a0000107ab9 */ /* 0x000fc40000000800 */
[----:B------:R-:W-:Y:S01]  /*cf4e0*/  VIADD R54, R48, UR8 ;  /* 0x0000000830367c36 */ /* 0x000fe20008000000 */
[----:B----4-:R-:W-:Y:S01]  /*cf4f0*/  PRMT R56, R10, 0x7632, R56 ;  /* 0x000076320a387816 */ /* 0x010fe20000000038 */
[----:B------:R0:W-:Y:S01]  /*cf500*/  @P5 STG.E.U16 desc[UR6][R46.64], R10 ;  /* 0x0000000a2e005986 */ /* 0x0001e2000c101506 */
[----:B------:R-:W-:Y:S01]  /*cf510*/  IMAD.WIDE R48, R48, 0x2, R44 ;  /* 0x0000000230307825 */ /* 0x000fe200078e022c */
[----:B------:R-:W-:-:S03]  /*cf520*/  ULDC UR8, c[0x0][0x22c] ;  /* 0x00008b0000087ab9 */ /* 0x000fc60000000800 */
[C---:B-1----:R-:W-:Y:S01]  /*cf530*/  IMAD.WIDE R50, R54.reuse, 0x2, R2 ;  /* 0x0000000236327825 */ /* 0x042fe200078e0202 */
[----:B0-----:R-:W4:Y:S03]  /*cf540*/  LDL.LU R10, [R1+0x1e0] ;  /* 0x0001e000010a7983 */ /* 0x001f260000300800 */
        /* <DEDUP_REMOVED lines=20> */
[C---:B-1----:R-:W-:Y:S01]  /*cf690*/  VIADD R52, R48.reuse, UR4 ;  /* 0x0000000430347c36 */ /* 0x042fe20008000000 */
[----:B------:R-:W-:Y:S01]  /*cf6a0*/  ULDC UR4, c[0x0][0x22c] ;  /* 0x00008b0000047ab9 */ /* 0x000fe20000000800 */
[----:B------:R-:W-:Y:S01]  /*cf6b0*/  IMAD.WIDE R48, R48, 0x2, R44 ;  /* 0x0000000230307825 */ /* 0x000fe200078e022c */
[----:B------:R-:W-:-:S03]  /*cf6c0*/  ULDC UR8, c[0x0][0x22c] ;  /* 0x00008b0000087ab9 */ /* 0x000fc60000000800 */
[----:B------:R-:W-:Y:S01]  /*cf6d0*/  IMAD.WIDE R50, R52, 0x2, R2 ;  /* 0x0000000234327825 */ /* 0x000fe200078e0202 */
[----:B------:R-:W-:Y:S01]  /*cf6e0*/  ISETP.LT.AND P1, PT, R60, UR10, !P1 ;  /* 0x0000000a3c007c0c */ /* 0x000fe2000cf21270 */
[----:B------:R-:W-:Y:S02]  /*cf6f0*/  ULDC UR10, c[0x0][0x22c] ;  /* 0x00008b00000a7ab9 */ /* 0x000fe40000000800 */
[----:B------:R-:W-:Y:S01]  /*cf700*/  VIADD R53, R59, 0x47 ;  /* 0x000000473b357836 */ /* 0x000fe20000000000 */
[----:B--2---:R-:W-:Y:S01]  /*cf710*/  PRMT R54, R8, 0x7632, R54 ;  /* 0x0000763208367816 */ /* 0x004fe20000000036 */
[----:B------:R0:W-:Y:S04]  /*cf720*/  @P4 STG.E.U16 desc[UR6][R46.64], R8 ;  /* 0x000000082e004986 */ /* 0x0001e8000c101506 */
[----:B0-----:R-:W2:Y:S04]  /*cf730*/  LDL.LU R8, [R1+0x1e4] ;  /* 0x0001e40001087983 */ /* 0x001ea80000300800 */
[----:B------:R-:W-:Y:S01]  /*cf740*/  @P2 STG.E.U16 desc[UR6][R48.64], R54 ;  /* 0x0000003630002986 */ /* 0x000fe2000c101506 */
[----:B------:R-:W-:Y:S01]  /*cf750*/  ISETP.GE.AND P4, PT, R53, UR4, PT ;  /* 0x0000000435007c0c */ /* 0x000fe2000bf86270 */
[----:B------:R-:W-:Y:S01]  /*cf760*/  VIADD R46, R59, 0x48 ;  /* 0x000000483b2e7836 */ /* 0x000fe20000000000 */
[----:B------:R-:W-:Y:S01]  /*cf770*/  ULDC UR4, c[0x0][0x248] ;  /* 0x0000920000047ab9 */ /* 0x000fe20000000800 */
[----:B---3--:R0:W-:Y:S01]  /*cf780*/  @P6 STG.E.U16 desc[UR6][R50.64], R7 ;  /* 0x0000000732006986 */ /* 0x0081e2000c101506 */
[----:B------:R-:W-:-:S02]  /*cf790*/  PRMT R55, R7, 0x7632, R55 ;  /* 0x0000763207377816 */ /* 0x000fc40000000037 */
[----:B------:R-:W-:Y:S01]  /*cf7a0*/  ISETP.LT.AND P6, PT, R61, UR12, !P5 ;  /* 0x0000000c3d007c0c */ /* 0x000fe2000efc1270 */
[----:B------:R-:W-:Y:S01]  /*cf7b0*/  VIADD R53, R52, UR4 ;  /* 0x0000000434357c36 */ /* 0x000fe20008000000 */
[----:B0-----:R-:W3:Y:S01]  /*cf7c0*/  LDL.LU R7, [R1+0x1f8] ;  /* 0x0001f80001077983 */ /* 0x001ee20000300800 */
[----:B------:R-:W-:Y:S02]  /*cf7d0*/  ISETP.LT.AND P5, PT, R60, UR14, !P5 ;  /* 0x0000000e3c007c0c */ /* 0x000fe4000efa1270 */
[----:B------:R-:W-:Y:S01]  /*cf7e0*/  ISETP.GE.AND P2, PT, R46, UR8, PT ;  /* 0x000000082e007c0c */ /* 0x000fe2000bf46270 */
[----:B------:R-:W-:Y:S01]  /*cf7f0*/  IMAD.WIDE R46, R52, 0x2, R44 ;  /* 0x00000002342e7825 */ /* 0x000fe200078e022c */
[----:B------:R-:W-:Y:S01]  /*cf800*/  ULDC UR12, c[0x0][0x228] ;  /* 0x00008a00000c7ab9 */ /* 0x000fe20000000800 */
[----:B------:R-:W-:Y:S01]  /*cf810*/  ULDC UR4, c[0x0][0x22c] ;  /* 0x00008b0000047ab9 */ /* 0x000fe20000000800 */
[----:B------:R-:W-:Y:S01]  /*cf820*/  ULDC UR14, c[0x0][0x228] ;  /* 0x00008a00000e7ab9 */ /* 0x000fe20000000800 */
[C---:B------:R-:W-:Y:S01]  /*cf830*/  IMAD.WIDE R48, R53.reuse, 0x2, R2 ;  /* 0x0000000235307825 */ /* 0x040fe200078e0202 */
[----:B------:R-:W-:Y:S01]  /*cf840*/  @P1 STG.E.U16 desc[UR6][R46.64], R55 ;  /* 0x000000372e001986 */ /* 0x000fe2000c101506 */
[----:B------:R-:W-:Y:S01]  /*cf850*/  PRMT R52, R6, 0x7632, R52 ;  /* 0x0000763206347816 */ /* 0x000fe20000000034 */
[----:B------:R-:W-:Y:S01]  /*cf860*/  ULDC UR8, c[0x0][0x248] ;  /* 0x0000920000087ab9 */ /* 0x000fe20000000800 */
[----:B------:R-:W-:Y:S01]  /*cf870*/  IMAD.WIDE R50, R53, 0x2, R44 ;  /* 0x0000000235327825 */ /* 0x000fe200078e022c */
[----:B------:R0:W-:Y:S03]  /*cf880*/  @P6 STG.E.U16 desc[UR6][R48.64], R6 ;  /* 0x0000000630006986 */ /* 0x0001e6000c101506 */
[----:B------:R-:W-:Y:S01]  /*cf890*/  VIADD R54, R59, 0x49 ;  /* 0x000000493b367836 */ /* 0x000fe20000000000 */
[----:B------:R-:W-:Y:S01]  /*cf8a0*/  @P5 STG.E.U16 desc[UR6][R50.64], R52 ;  /* 0x0000003432005986 */ /* 0x000fe2000c101506 */
[----:B------:R-:W-:Y:S01]  /*cf8b0*/  ISETP.LT.AND P5, PT, R61, UR12, !P0 ;  /* 0x0000000c3d007c0c */ /* 0x000fe2000c7a1270 */
[----:B------:R-:W-:-:S02]  /*cf8c0*/  ULDC UR12, c[0x0][0x228] ;  /* 0x00008a00000c7ab9 */ /* 0x000fc40000000800 */
[----:B0-----:R-:W3:Y:S01]  /*cf8d0*/  LDL.LU R6, [R1+0x1e8] ;  /* 0x0001e80001067983 */ /* 0x001ee20000300800 */
[----:B------:R-:W-:Y:S01]  /*cf8e0*/  ISETP.GE.AND P1, PT, R54, UR4, PT ;  /* 0x0000000436007c0c */ /* 0x000fe2000bf26270 */
[----:B------:R-:W-:Y:S02]  /*cf8f0*/  ULDC UR4, c[0x0][0x248] ;  /* 0x0000920000047ab9 */ /* 0x000fe40000000800 */
[----:B------:R-:W-:Y:S01]  /*cf900*/  VIADD R48, R53, UR4 ;  /* 0x0000000435307c36 */ /* 0x000fe20008000000 */
[----:B------:R-:W-:Y:S02]  /*cf910*/  ISETP.LT.AND P0, PT, R60, UR14, !P0 ;  /* 0x0000000e3c007c0c */ /* 0x000fe4000c701270 */
[----:B------:R-:W-:Y:S01]  /*cf920*/  PRMT R56, R5, 0x7632, R56 ;  /* 0x0000763205387816 */ /* 0x000fe20000000038 */
[----:B------:R-:W-:Y:S01]  /*cf930*/  IMAD.WIDE R46, R48, 0x2, R2 ;  /* 0x00000002302e7825 */ /* 0x000fe200078e0202 */
[----:B------:R-:W-:Y:S01]  /*cf940*/  ISETP.LT.AND P6, PT, R61, UR16, !P4 ;  /* 0x000000103d007c0c */ /* 0x000fe2000e7c1270 */
[----:B------:R-:W-:Y:S01]  /*cf950*/  ULDC UR4, c[0x0][0x248] ;  /* 0x0000920000047ab9 */ /* 0x000fe20000000800 */
[----:B------:R-:W-:-:S02]  /*cf960*/  ULDC UR14, c[0x0][0x228] ;  /* 0x00008a00000e7ab9 */ /* 0x000fc40000000800 */
[----:B------:R0:W-:Y:S01]  /*cf970*/  @P5 STG.E.U16 desc[UR6][R46.64], R5 ;  /* 0x000000052e005986 */ /* 0x0001e2000c101506 */
[----:B------:R-:W-:Y:S01]  /*cf980*/  VIADD R54, R48, UR8 ;  /* 0x0000000830367c36 */ /* 0x000fe20008000000 */
[----:B------:R-:W-:Y:S02]  /*cf990*/  PRMT R57, R4, 0x7632, R57 ;  /* 0x0000763204397816 */ /* 0x000fe40000000039 */
[----:B0-----:R-:W3:Y:S01]  /*cf9a0*/  LDL.LU R5, [R1+0x1fc] ;  /* 0x0001fc0001057983 */ /* 0x001ee20000300800 */
[----:B------:R-:W-:Y:S01]  /*cf9b0*/  IMAD.WIDE R48, R48, 0x2, R44 ;  /* 0x0000000230307825 */ /* 0x000fe200078e022c */
[----:B------:R-:W-:Y:S01]  /*cf9c0*/  ISETP.LT.AND P4, PT, R60, UR18, !P4 ;  /* 0x000000123c007c0c */ /* 0x000fe2000e781270 */
[----:B------:R-:W-:Y:S01]  /*cf9d0*/  ULDC UR8, c[0x0][0x22c] ;  /* 0x00008b0000087ab9 */ /* 0x000fe20000000800 */
[----:B------:R-:W-:Y:S01]  /*cf9e0*/  ULDC UR16, c[0x0][0x228] ;  /* 0x00008a0000107ab9 */ /* 0x000fe20000000800 */
[----:B------:R-:W-:Y:S01]  /*cf9f0*/  IMAD.WIDE R50, R54, 0x2, R2 ;  /* 0x0000000236327825 */ /* 0x000fe200078e0202 */
[----:B------:R-:W-:Y:S01]  /*cfa00*/  @P0 STG.E.U16 desc[UR6][R48.64], R56 ;  /* 0x0000003830000986 */ /* 0x000fe2000c101506 */
[----:B------:R-:W-:-:S03]  /*cfa10*/  ULDC UR18, c[0x0][0x228] ;  /* 0x00008a0000127ab9 */ /* 0x000fc60000000800 */
[----:B------:R0:W-:Y:S04]  /*cfa20*/  @P6 STG.E.U16 desc[UR6][R50.64], R4 ;  /* 0x0000000432006986 */ /* 0x0001e8000c101506 */
[----:B0-----:R-:W3:Y:S01]  /*cfa30*/  LDL.LU R4, [R1+0x1ec] ;  /* 0x0001ec0001047983 */ /* 0x001ee20000300800 */
[----:B------:R-:W-:Y:S02]  /*cfa40*/  VIADD R55, R59, 0x4a ;  /* 0x0000004a3b377836 */ /* 0x000fe40000000000 */
[----:B------:R-:W-:-:S03]  /*cfa50*/  IMAD.WIDE R52, R54, 0x2, R44 ;  /* 0x0000000236347825 */ /* 0x000fc600078e022c */
[----:B------:R-:W-:Y:S01]  /*cfa60*/  ISETP.GE.AND P5, PT, R55, UR10, PT ;  /* 0x0000000a37007c0c */ /* 0x000fe2000bfa6270 */
[----:B------:R-:W-:Y:S01]  /*cfa70*/  ULDC UR10, c[0x0][0x228] ;  /* 0x00008a00000a7ab9 */ /* 0x000fe20000000800 */
        /* <DEDUP_REMOVED lines=8> */
[C---:B------:R-:W-:Y:S01]  /*cfb00*/  IMAD.WIDE R46, R48.reuse, 0x2, R2 ;  /* 0x00000002302e7825 */ /* 0x040fe200078e0202 */
[----:B------:R-:W-:Y:S01]  /*cfb10*/  PRMT R54, R11, 0x7632, R54 ;  /* 0x000076320b367816 */ /* 0x000fe20000000036 */
[----:B------:R-:W-:Y:S01]  /*cfb20*/  ULDC UR10, c[0x0][0x228] ;  /* 0x00008a00000a7ab9 */ /* 0x000fe20000000800 */
[----:B------:R-:W-:Y:S01]  /*cfb30*/  ULDC UR12, c[0x0][0x228] ;  /* 0x00008a00000c7ab9 */ /* 0x000fe20000000800 */
[C---:B0-----:R-:W-:Y:S01]  /*cfb40*/  VIADD R53, R48.reuse, UR4 ;  /* 0x0000000430357c36 */ /* 0x041fe20008000000 */
[----:B------:R-:W-:Y:S01]  /*cfb50*/  ULDC UR4, c[0x0][0x22c] ;  /* 0x00008b0000047ab9 */ /* 0x000fe20000000800 */
[----:B------:R-:W-:Y:S01]  /*cfb60*/  IMAD.WIDE R48, R48, 0x2, R44 ;  /* 0x0000000230307825 */ /* 0x000fe200078e022c */
[----:B------:R0:W-:Y:S01]  /*cfb70*/  @P4 STG.E.U16 desc[UR6][R46.64], R11 ;  /* 0x0000000b2e004986 */ /* 0x0001e2000c101506 */
[----:B------:R-:W-:Y:S01]  /*cfb80*/  ULDC UR14, c[0x0][0x228] ;  /* 0x00008a00000e7ab9 */ /* 0x000fe20000000800 */
[----:B------:R-:W-:Y:S01]  /*cfb90*/  ULDC UR8, c[0x0][0x22c] ;  /* 0x00008b0000087ab9 */ /* 0x000fe20000000800 */
[----:B------:R-:W-:Y:S01]  /*cfba0*/  IMAD.WIDE R50, R53, 0x2, R2 ;  /* 0x0000000235327825 */ /* 0x000fe200078e0202 */
[----:B------:R1:W-:Y:S03]  /*cfbb0*/  @P2 STG.E.U16 desc[UR6][R48.64], R54 ;  /* 0x0000003630002986 */ /* 0x0003e6000c101506 */
[----:B------:R-:W-:Y:S01]  /*cfbc0*/  VIADD R52, R59, 0x4c ;  /* 0x0000004c3b347836 */ /* 0x000fe20000000000 */
[----:B0-----:R-:W3:Y:S01]  /*cfbd0*/  LDL.LU R11, [R1+0x1d0] ;  /* 0x0001d000010b7983 */ /* 0x001ee20000300800 */
[----:B------:R-:W-:-:S02]  /*cfbe0*/  ISETP.LT.AND P1, PT, R60, UR10, !P1 ;  /* 0x0000000a3c007c0c */ /* 0x000fc4000cf21270 */
[----:B----4-:R-:W-:Y:S01]  /*cfbf0*/  PRMT R55, R10, 0x7632, R55 ;  /* 0x000076320a377816 */ /* 0x010fe20000000037 */
[----:B------:R0:W-:Y:S01]  /*cfc00*/  @P6 STG.E.U16 desc[UR6][R50.64], R10 ;  /* 0x0000000a32006986 */ /* 0x0001e2000c101506 */
[----:B------:R-:W-:Y:S01]  /*cfc10*/  ISETP.GE.AND P4, PT, R52, UR4, PT ;  /* 0x0000000434007c0c */ /* 0x000fe2000bf86270 */
[----:B------:R-:W-:Y:S01]  /*cfc20*/  ULDC UR4, c[0x0][0x248] ;  /* 0x0000920000047ab9 */ /* 0x000fe20000000800 */
[----:B------:R-:W-:Y:S01]  /*cfc30*/  ISETP.LT.AND P6, PT, R61, UR12, !P5 ;  /* 0x0000000c3d007c0c */ /* 0x000fe2000efc1270 */
[C---:B------:R-:W-:Y:S01]  /*cfc40*/  VIADD R46, R59.reuse, 0x4d ;  /* 0x0000004d3b2e7836 */ /* 0x040fe20000000000 */
[----:B------:R-:W-:Y:S01]  /*cfc50*/  ISETP.LT.AND P5, PT, R60, UR14, !P5 ;  /* 0x0000000e3c007c0c */ /* 0x000fe2000efa1270 */
[----:B-1----:R-:W-:Y:S01]  /*cfc60*/  VIADD R54, R59, 0x4e ;  /* 0x0000004e3b367836 */ /* 0x002fe20000000000 */
[C---:B------:R-:W-:Y:S01]  /*cfc70*/  IADD3 R52, R53.reuse, UR4, RZ ;  /* 0x0000000435347c10 */ /* 0x040fe2000fffe0ff */
[----:B------:R-:W-:Y:S01]  /*cfc80*/  ULDC UR10, c[0x0][0x228] ;  /* 0x00008a00000a7ab9 */ /* 0x000fe20000000800 */
[----:B0-----:R-:W4:Y:S01]  /*cfc90*/  LDL.LU R10, [R1+0x1c0] ;  /* 0x0001c000010a7983 */ /* 0x001f220000300800 */
[----:B------:R-:W-:Y:S01]  /*cfca0*/  ISETP.GE.AND P2, PT, R46, UR8, PT ;  /* 0x000000082e007c0c */ /* 0x000fe2000bf46270 */
[----:B------:R-:W-:Y:S01]  /*cfcb0*/  IMAD.WIDE R46, R53, 0x2, R44 ;  /* 0x00000002352e7825 */ /* 0x000fe200078e022c */
[----:B------:R-:W-:Y:S01]  /*cfcc0*/  ULDC UR4, c[0x0][0x22c] ;  /* 0x00008b0000047ab9 */ /* 0x000fe20000000800 */
[----:B------:R-:W-:Y:S01]  /*cfcd0*/  ULDC UR12, c[0x0][0x228] ;  /* 0x00008a00000c7ab9 */ /* 0x000fe20000000800 */
[----:B------:R-:W-:Y:S01]  /*cfce0*/  PRMT R53, R9, 0x7632, R53 ;  /* 0x0000763209357816 */ /* 0x000fe20000000035 */
[C---:B------:R-:W-:Y:S01]  /*cfcf0*/  IMAD.WIDE R48, R52.reuse, 0x2, R2 ;  /* 0x0000000234307825 */ /* 0x040fe200078e0202 */
[----:B------:R-:W-:Y:S01]  /*cfd00*/  @P1 STG.E.U16 desc[UR6][R46.64], R55 ;  /* 0x000000372e001986 */ /* 0x000fe2000c101506 */
[----:B------:R-:W-:Y:S01]  /*cfd10*/  ULDC UR14, c[0x0][0x228] ;  /* 0x00008a00000e7ab9 */ /* 0x000fe20000000800 */
[----:B------:R-:W-:Y:S01]  /*cfd20*/  ULDC UR8, c[0x0][0x248] ;  /* 0x0000920000087ab9 */ /* 0x000fe20000000800 */
[----:B------:R-:W-:Y:S01]  /*cfd30*/  IMAD.WIDE R50, R52, 0x2, R44 ;  /* 0x0000000234327825 */ /* 0x000fe200078e022c */
[----:B------:R0:W-:Y:S01]  /*cfd40*/  @P6 STG.E.U16 desc[UR6][R48.64], R9 ;  /* 0x0000000930006986 */ /* 0x0001e2000c101506 */
[----:B------:R-:W-:Y:S01]  /*cfd50*/  ISETP.GE.AND P1, PT, R54, UR4, PT ;  /* 0x0000000436007c0c */ /* 0x000fe2000bf26270 */
[----:B------:R-:W-:-:S02]  /*cfd60*/  ULDC UR4, c[0x0][0x248] ;  /* 0x0000920000047ab9 */ /* 0x000fc40000000800 */
[----:B------:R1:W-:Y:S01]  /*cfd70*/  @P5 STG.E.U16 desc[UR6][R50.64], R53 ;  /* 0x0000003532005986 */ /* 0x0003e2000c101506 */
[----:B------:R-:W-:Y:S01]  /*cfd80*/  ISETP.LT.AND P5, PT, R61, UR10, !P0 ;  /* 0x0000000a3d007c0c */ /* 0x000fe2000c7a1270 */
[----:B------:R-:W-:Y:S01]  /*cfd90*/  ULDC UR10, c[0x0][0x228] ;  /* 0x00008a00000a7ab9 */ /* 0x000fe20000000800 */
[----:B0-----:R-:W-:Y:S01]  /*cfda0*/  VIADD R48, R52, UR4 ;  /* 0x0000000434307c36 */ /* 0x001fe20008000000 */
[----:B------:R-:W4:Y:S01]  /*cfdb0*/  LDL.LU R9, [R1+0x1d4] ;  /* 0x0001d40001097983 */ /* 0x000f220000300800 */
[----:B------:R-:W-:Y:S01]  /*cfdc0*/  ISETP.LT.AND P0, PT, R60, UR12, !P0 ;  /* 0x0000000c3c007c0c */ /* 0x000fe2000c701270 */
[----:B------:R-:W-:Y:S01]  /*cfdd0*/  VIADD R55, R59, 0x4f ;  /* 0x0000004f3b377836 */ /* 0x000fe20000000000 */
[----:B------:R-:W-:Y:S01]  /*cfde0*/  ISETP.LT.AND P6, PT, R61, UR14, !P4 ;  /* 0x0000000e3d007c0c */ /* 0x000fe2000e7c1270 */
[----:B------:R-:W-:Y:S01]  /*cfdf0*/  IMAD.WIDE R46, R48, 0x2, R2 ;  /* 0x00000002302e7825 */ /* 0x000fe200078e0202 */
[----:B------:R-:W-:Y:S01]  /*cfe00*/  ISETP.LT.AND P4, PT, R60, UR16, !P4 ;  /* 0x000000103c007c0c */ /* 0x000fe2000e781270 */
[----:B------:R-:W-:Y:S01]  /*cfe10*/  ULDC UR4, c[0x0][0x22c] ;  /* 0x00008b0000047ab9 */ /* 0x000fe20000000800 */
[----:B------:R-:W-:Y:S01]  /*cfe20*/  ULDC UR12, c[0x0][0x228] ;  /* 0x00008a00000c7ab9 */ /* 0x000fe20000000800 */
[C---:B------:R-:W-:Y:S01]  /*cfe30*/  VIADD R54, R48.reuse, UR8 ;  /* 0x0000000830367c36 */ /* 0x040fe20008000000 */
[----:B------:R-:W-:Y:S01]  /*cfe40*/  ULDC UR8, c[0x0][0x22c] ;  /* 0x00008b0000087ab9 */ /* 0x000fe20000000800 */
[----:B------:R-:W-:Y:S01]  /*cfe50*/  IMAD.WIDE R48, R48, 0x2, R44 ;  /* 0x0000000230307825 */ /* 0x000fe200078e022c */
[----:B------:R-:W-:Y:S01]  /*cfe60*/  ULDC UR14, c[0x0][0x228] ;  /* 0x00008a00000e7ab9 */ /* 0x000fe20000000800 */
[----:B------:R-:W-:-:S02]  /*cfe70*/  ULDC UR16, c[0x0][0x228] ;  /* 0x00008a0000107ab9 */ /* 0x000fc40000000800 */
[----:B-1----:R-:W-:-:S04]  /*cfe80*/  IMAD.WIDE R50, R54, 0x2, R2 ;  /* 0x0000000236327825 */ /* 0x002fc800078e0202 */
[----:B------:R-:W-:Y:S01]  /*cfe90*/  IMAD.WIDE R52, R54, 0x2, R44 ;  /* 0x0000000236347825 */ /* 0x000fe200078e022c */
[----:B--2---:R-:W-:Y:S01]  /*cfea0*/  PRMT R56, R8, 0x7632, R56 ;  /* 0x0000763208387816 */ /* 0x004fe20000000038 */
[----:B------:R0:W-:Y:S04]  /*cfeb0*/  @P5 STG.E.U16 desc[UR6][R46.64], R8 ;  /* 0x000000082e005986 */ /* 0x0001e8000c101506 */
[----:B0-----:R-:W2:Y:S04]  /*cfec0*/  LDL.LU R8, [R1+0x1c4] ;  /* 0x0001c40001087983 */ /* 0x001ea80000300800 */
[----:B------:R0:W-:Y:S01]  /*cfed0*/  @P0 STG.E.U16 desc[UR6][R48.64], R56 ;  /* 0x0000003830000986 */ /* 0x0001e2000c101506 */
[----:B------:R-:W-:Y:S01]  /*cfee0*/  ISETP.GE.AND P5, PT, R55, UR4, PT ;  /* 0x0000000437007c0c */ /* 0x000fe2000bfa6270 */
[----:B------:R-:W-:Y:S01]  /*cfef0*/  ULDC UR4, c[0x0][0x248] ;  /* 0x0000920000047ab9 */ /* 0x000fe20000000800 */
[----:B---3--:R-:W-:Y:S01]  /*cff00*/  PRMT R57, R7, 0x7632, R57 ;  /* 0x0000763207397816 */ /* 0x008fe20000000039 */
[----:B------:R1:W-:Y:S01]  /*cff10*/  @P6 STG.E.U16 desc[UR6][R50.64], R7 ;  /* 0x0000000732006986 */ /* 0x0003e2000c101506 */
[----:B------:R-:W-:-:S03]  /*cff20*/  VIADD R46, R59, 0x50 ;  /* 0x000000503b2e7836 */ /* 0x000fc60000000000 */
[----:B------:R3:W-:Y:S01]  /*cff30*/  @P4 STG.E.U16 desc[UR6][R52.64], R57 ;  /* 0x0000003934004986 */ /* 0x0007e2000c101506 */
[C---:B------:R-:W-:Y:S01]  /*cff40*/  ISETP.LT.AND P4, PT, R61.reuse, UR10, !P2 ;  /* 0x0000000a3d007c0c */ /* 0x040fe2000d781270 */
[----:B0-----:R-:W-:Y:S02]  /*cff50*/  VIADD R48, R54, UR4 ;  /* 0x0000000436307c36 */ /* 0x001fe40008000000 */
[----:B-1----:R-:W2:Y:S01]  /*cff60*/  LDL.LU R7, [R1+0x1d8] ;  /* 0x0001d80001077983 */ /* 0x002ea20000300800 */
[----:B------:R-:W-:Y:S01]  /*cff70*/  ISETP.GE.AND P0, PT, R46, UR8, PT ;  /* 0x000000082e007c0c */ /* 0x000fe2000bf06270 */
[----:B------:R-:W-:Y:S01]  /*cff80*/  IMAD.WIDE R46, R48, 0x2, R2 ;  /* 0x00000002302e7825 */ /* 0x000fe200078e0202 */
[----:B------:R-:W-:Y:S01]  /*cff90*/  ISETP.LT.AND P2, PT, R60, UR12, !P2 ;  /* 0x0000000c3c007c0c */ /* 0x000fe2000d741270 */
[----:B------:R-:W-:Y:S01]  /*cffa0*/  ULDC UR4, c[0x0][0x248] ;  /* 0x0000920000047ab9 */ /* 0x000fe20000000800 */
[----:B------:R-:W-:Y:S01]  /*cffb0*/  ISETP.LT.AND P6, PT, R61, UR14, !P1 ;  /* 0x0000000e3d007c0c */ /* 0x000fe2000cfc1270 */
[----:B---3--:R-:W-:Y:S01]  /*cffc0*/  VIADD R53, R59, 0x51 ;  /* 0x000000513b357836 */ /* 0x008fe20000000000 */
[----:B------:R-:W-:Y:S01]  /*cffd0*/  ULDC UR10, c[0x0][0x228] ;  /* 0x00008a00000a7ab9 */ /* 0x000fe20000000800 */
[----:B------:R-:W-:Y:S01]  /*cffe0*/  ULDC UR8, c[0x0][0x22c] ;  /* 0x00008b0000087ab9 */ /* 0x000fe20000000800 */
[----:B------:R-:W-:Y:S01]  /*cfff0*/  PRMT R54, R6, 0x7632, R54 ;  /* 0x0000763206367816 */ /* 0x000fe20000000036 */
[----:B------:R0:W-:Y:S01]  /*d0000*/  @P4 STG.E.U16 desc[UR6][R46.64], R6 ;  /* 0x000000062e004986 */ /* 0x0001e2000c101506 */
[C---:B------:R-:W-:Y:S01]  /*d0010*/  VIADD R52, R48.reuse, UR4 ;  /* 0x0000000430347c36 */ /* 0x040fe20008000000 */
[----:B------:R-:W-:Y:S01]  /*d0020*/  ULDC UR12, c[0x0][0x228] ;  /* 0x00008a00000c7ab9 */ /* 0x000fe20000000800 */
[----:B------:R-:W-:Y:S01]  /*d0030*/  ULDC UR14, c[0x0][0x228] ;  /* 0x00008a00000e7ab9 */ /* 0x000fe20000000800 */
[----:B0-----:R-:W3:Y:S01]  /*d0040*/  LDL.LU R6, [R1+0x1c8] ;  /* 0x0001c80001067983 */ /* 0x001ee20000300800 */
[----:B------:R-:W-:Y:S01]  /*d0050*/  IMAD.WIDE R48, R48, 0x2, R44 ;  /* 0x0000000230307825 */ /* 0x000fe200078e022c */
[----:B------:R-:W-:-:S03]  /*d0060*/  ULDC UR4, c[0x0][0x22c] ;  /* 0x00008b0000047ab9 */ /* 0x000fc60000000800 */
        /* <DEDUP_REMOVED lines=10> */
[----:B------:R1:W-:Y:S01]  /*d0110*/  @P6 STG.E.U16 desc[UR6][R50.64], R5 ;  /* 0x0000000532006986 */ /* 0x0003e2000c101506 */
[----:B0-----:R-:W-:Y:S01]  /*d0120*/  PRMT R54, R5, 0x7632, R54 ;  /* 0x0000763205367816 */ /* 0x001fe20000000036 */
[----:B------:R-:W-:Y:S01]  /*d0130*/  IMAD.WIDE R46, R52, 0x2, R44 ;  /* 0x00000002342e7825 */ /* 0x000fe200078e022c */
[----:B------:R-:W-:Y:S01]  /*d0140*/  ISETP.LT.AND P6, PT, R61, UR12, !P5 ;  /* 0x0000000c3d007c0c */ /* 0x000fe2000efc1270 */
[----:B------:R-:W-:Y:S01]  /*d0150*/  ULDC UR12, c[0x0][0x228] ;  /* 0x00008a00000c7ab9 */ /* 0x000fe20000000800 */
[----:B------:R-:W-:Y:S01]  /*d0160*/  ULDC UR8, c[0x0][0x248] ;  /* 0x0000920000087ab9 */ /* 0x000fe20000000800 */
[----:B-1----:R-:W3:Y:S01]  /*d0170*/  LDL.LU R5, [R1+0x1dc] ;  /* 0x0001dc0001057983 */ /* 0x002ee20000300800 */
[----:B------:R-:W-:-:S03]  /*d0180*/  IMAD.WIDE R48, R53, 0x2, R2 ;  /* 0x0000000235307825 */ /* 0x000fc600078e0202 */
[----:B------:R-:W-:Y:S01]  /*d0190*/  @P1 STG.E.U16 desc[UR6][R46.64], R54 ;  /* 0x000000362e001986 */ /* 0x000fe2000c101506 */
[----:B------:R-:W-:-:S05]  /*d01a0*/  PRMT R52, R4, 0x7632, R52 ;  /* 0x0000763204347816 */ /* 0x000fca0000000034 */
[----:B------:R0:W-:Y:S04]  /*d01b0*/  @P6 STG.E.U16 desc[UR6][R48.64], R4 ;  /* 0x0000000430006986 */ /* 0x0001e8000c101506 */
[----:B0-----:R-:W3:Y:S01]  /*d01c0*/  LDL.LU R4, [R1+0x1cc] ;  /* 0x0001cc0001047983 */ /* 0x001ee20000300800 */
[----:B------:R-:W-:Y:S01]  /*d01d0*/  ISETP.LT.AND P5, PT, R60, UR14, !P5 ;  /* 0x0000000e3c007c0c */ /* 0x000fe2000efa1270 */
[----:B------:R-:W-:Y:S01]  /*d01e0*/  VIADD R55, R59, 0x53 ;  /* 0x000000533b377836 */ /* 0x000fe20000000000 */
[----:B------:R-:W-:Y:S01]  /*d01f0*/  ULDC UR14, c[0x0][0x228] ;  /* 0x00008a00000e7ab9 */ /* 0x000fe20000000800 */
[----:B------:R-:W-:Y:S01]  /*d0200*/  IMAD.WIDE R50, R53, 0x2, R44 ;  /* 0x0000000235327825 */ /* 0x000fe200078e022c */
[----:B------:R-:W3:Y:S02]  /*d0210*/  LDL.LU R58, [R1+0x1b0] ;  /* 0x0001b000013a7983 */ /* 0x000ee40000300800 */
[----:B------:R-:W-:Y:S01]  /*d0220*/  ISETP.GE.AND P1, PT, R55, UR4, PT ;  /* 0x0000000437007c0c */ /* 0x000fe2000bf26270 */
[----:B------:R-:W-:Y:S01]  /*d0230*/  ULDC UR4, c[0x0][0x248] ;  /* 0x0000920000047ab9 */ /* 0x000fe20000000800 */
[----:B------:R-:W-:Y:S01]  /*d0240*/  ISETP.LT.AND P6, PT, R61, UR14, !P4 ;  /* 0x0000000e3d007c0c */ /* 0x000fe2000e7c1270 */
[----:B------:R-:W-:-:S04]  /*d0250*/  VIADD R48, R53, UR4 ;  /* 0x0000000435307c36 */ /* 0x000fc80008000000 */
[----:B------:R0:W-:Y:S01]  /*d0260*/  @P5 STG.E.U16 desc[UR6][R50.64], R52 ;  /* 0x0000003432005986 */ /* 0x0001e2000c101506 */
[----:B------:R-:W-:Y:S01]  /*d0270*/  ISETP.LT.AND P5, PT, R61, UR10, !P0 ;  /* 0x0000000a3d007c0c */ /* 0x000fe2000c7a1270 */
[----:B------:R-:W-:Y:S01]  /*d0280*/  VIADD R54, R48, UR8 ;  /* 0x0000000830367c36 */ /* 0x000fe20008000000 */
[----:B------:R-:W-:Y:S01]  /*d0290*/  ISETP.LT.AND P0, PT, R60, UR12, !P0 ;  /* 0x0000000c3c007c0c */ /* 0x000fe2000c701270 */
[----:B------:R-:W-:Y:S01]  /*d02a0*/  IMAD.WIDE R46, R48, 0x2, R2 ;  /* 0x00000002302e7825 */ /* 0x000fe200078e0202 */
[----:B------:R-:W-:Y:S01]  /*d02b0*/  ISETP.LT.AND P4, PT, R60, UR16, !P4 ;  /* 0x000000103c007c0c */ /* 0x000fe2000e781270 */
[----:B------:R-:W-:Y:S01]  /*d02c0*/  ULDC UR10, c[0x0][0x228] ;  /* 0x00008a00000a7ab9 */ /* 0x000fe20000000800 */
[----:B------:R-:W-:Y:S01]  /*d02d0*/  ULDC UR4, c[0x0][0x22c] ;  /* 0x00008b0000047ab9 */ /* 0x000fe20000000800 */
[----:B------:R-:W-:Y:S01]  /*d02e0*/  IMAD.WIDE R48, R48, 0x2, R44 ;  /* 0x0000000230307825 */ /* 0x000fe200078e022c */
[----:B------:R-:W-:Y:S01]  /*d02f0*/  PRMT R56, R11, 0x7632, R56 ;  /* 0x000076320b387816 */ /* 0x000fe20000000038 */
[----:B------:R-:W-:Y:S01]  /*d0300*/  ULDC UR8, c[0x0][0x22c] ;  /* 0x00008b0000087ab9 */ /* 0x000fe20000000800 */
[----:B------:R-:W-:Y:S01]  /*d0310*/  ULDC UR12, c[0x0][0x228] ;  /* 0x00008a00000c7ab9 */ /* 0x000fe20000000800 */
[C---:B0-----:R-:W-:Y:S01]  /*d0320*/  IMAD.WIDE R50, R54.reuse, 0x2, R2 ;  /* 0x0000000236327825 */ /* 0x041fe200078e0202 */
[----:B------:R-:W-:Y:S01]  /*d0330*/  ULDC UR14, c[0x0][0x228] ;  /* 0x00008a00000e7ab9 */ /* 0x000fe20000000800 */
[----:B------:R-:W-:Y:S01]  /*d0340*/  @P5 STG.E.U16 desc[UR6][R46.64], R11 ;  /* 0x0000000b2e005986 */ /* 0x000fe2000c101506 */
[----:B------:R-:W-:Y:S01]  /*d0350*/  ULDC UR16, c[0x0][0x228] ;  /* 0x00008a0000107ab9 */ /* 0x000fe20000000800 */
[----:B------:R-:W-:-:S02]  /*d0360*/  IMAD.WIDE R52, R54, 0x2, R44 ;  /* 0x0000000236347825 */ /* 0x000fc400078e022c */
[----:B------:R-:W-:Y:S02]  /*d0370*/  @P0 STG.E.U16 desc[UR6][R48.64], R56 ;  /* 0x0000003830000986 */ /* 0x000fe4000c101506 */
[----:B------:R-:W-:Y:S01]  /*d0380*/  VIADD R55, R59, 0x54 ;  /* 0x000000543b377836 */ /* 0x000fe20000000000 */
[----:B----4-:R-:W-:Y:S01]  /*d0390*/  PRMT R57, R10, 0x7632, R57 ;  /* 0x000076320a397816 */ /* 0x010fe20000000039 */
[----:B------:R0:W-:Y:S03]  /*d03a0*/  @P6 STG.E.U16 desc[UR6][R50.64], R10 ;  /* 0x0000000a32006986 */ /* 0x0001e6000c101506 */
[----:B------:R-:W-:Y:S01]  /*d03b0*/  ISETP.GE.AND P5, PT, R55, UR4, PT ;  /* 0x0000000437007c0c */ /* 0x000fe2000bfa6270 */
[----:B------:R-:W-:Y:S01]  /*d03c0*/  ULDC UR4, c[0x0][0x248] ;  /* 0x0000920000047ab9 */ /* 0x000fe20000000800 */
[----:B------:R1:W-:Y:S01]  /*d03d0*/  @P4 STG.E.U16 desc[UR6][R52.64], R57 ;  /* 0x0000003934004986 */ /* 0x0003e2000c101506 */
[----:B------:R-:W-:-:S03]  /*d03e0*/  ISETP.LT.AND P4, PT, R61, UR10, !P2 ;  /* 0x0000000a3d007c0c */ /* 0x000fc6000d781270 */
[----:B0-----:R-:W4:Y:S01]  /*d03f0*/  LDL.LU R10, [R1+0x1a0] ;  /* 0x0001a000010a7983 */ /* 0x001f220000300800 */
[----:B------:R-:W-:Y:S02]  /*d0400*/  VIADD R46, R59, 0x55 ;  /* 0x000000553b2e7836 */ /* 0x000fe40000000000 */
[----:B------:R-:W-:Y:S01]  /*d0410*/  VIADD R48, R54, UR4 ;  /* 0x0000000436307c36 */ /* 0x000fe20008000000 */
[----:B------:R-:W-:Y:S01]  /*d0420*/  ISETP.LT.AND P2, PT, R60, UR12, !P2 ;  /* 0x0000000c3c007c0c */ /* 0x000fe2000d741270 */
[----:B------:R-:W-:Y:S01]  /*d0430*/  ULDC UR4, c[0x0][0x248] ;  /* 0x0000920000047ab9 */ /* 0x000fe20000000800 */
[----:B------:R-:W-:Y:S01]  /*d0440*/  ISETP.GE.AND P0, PT, R46, UR8, PT ;  /* 0x000000082e007c0c */ /* 0x000fe2000bf06270 */
[C---:B------:R-:W-:Y:S01]  /*d0450*/  IMAD.WIDE R46, R48.reuse, 0x2, R2 ;  /* 0x00000002302e7825 */ /* 0x040fe200078e0202 */
[----:B------:R-:W-:Y:S01]  /*d0460*/  ISETP.LT.AND P6, PT, R61, UR14, !P1 ;  /* 0x0000000e3d007c0c */ /* 0x000fe2000cfc1270 */
[----:B------:R-:W-:Y:S01]  /*d0470*/  ULDC UR10, c[0x0][0x228] ;  /* 0x00008a00000a7ab9 */ /* 0x000fe20000000800 */
[----:B-1----:R-:W-:Y:S01]  /*d0480*/  IADD3 R53, R59, 0x56, RZ ;  /* 0x000000563b357810 */ /* 0x002fe20007ffe0ff */
[C---:B------:R-:W-:Y:S01]  /*d0490*/  VIADD R52, R48.reuse, UR4 ;  /* 0x0000000430347c36 */ /* 0x040fe20008000000 */
[----:B------:R-:W-:Y:S01]  /*d04a0*/  PRMT R54, R9, 0x7632, R54 ;  /* 0x0000763209367816 */ /* 0x000fe20000000036 */
[----:B------:R0:W-:Y:S01]  /*d04b0*/  @P4 STG.E.U16 desc[UR6][R46.64], R9 ;  /* 0x000000092e004986 */ /* 0x0001e2000c101506 */
[----:B------:R-:W-:Y:S01]  /*d04c0*/  IMAD.WIDE R48, R48, 0x2, R44 ;  /* 0x0000000230307825 */ /* 0x000fe200078e022c */
[----:B------:R-:W-:Y:S01]  /*d04d0*/  ULDC UR12, c[0x0][0x228] ;  /* 0x00008a00000c7ab9 */ /* 0x000fe20000000800 */
[----:B------:R-:W-:Y:S01]  /*d04e0*/  ULDC UR4, c[0x0][0x22c] ;  /* 0x00008b0000047ab9 */ /* 0x000fe20000000800 */
[----:B------:R-:W-:Y:S01]  /*d04f0*/  ULDC UR14, c[0x0][0x228] ;  /* 0x00008a00000e7ab9 */ /* 0x000fe20000000800 */
[----:B------:R-:W-:Y:S01]  /*d0500*/  IMAD.WIDE R50, R52, 0x2, R2 ;  /* 0x0000000234327825 */ /* 0x000fe200078e0202 */
[----:B------:R-:W-:Y:S01]  /*d0510*/  ULDC UR8, c[0x0][0x22c] ;  /* 0x00008b0000087ab9 */ /* 0x000fe20000000800 */
[----:B0-----:R-:W4:Y:S04]  /*d0520*/  LDL.LU R9, [R1+0x1b4] ;  /* 0x0001b40001097983 */ /* 0x001f280000300800 */
[----:B------:R0:W-:Y:S01]  /*d0530*/  @P2 STG.E.U16 desc[UR6][R48.64], R54 ;  /* 0x0000003630002986 */ /* 0x0001e2000c101506 */
[----:B------:R-:W-:Y:S01]  /*d0540*/  ISETP.LT.AND P1, PT, R60, UR10, !P1 ;  /* 0x0000000a3c007c0c */ /* 0x000fe2000cf21270 */
[----:B------:R-:W-:Y:S01]  /*d0550*/  VIADD R46, R59, 0x57 ;  /* 0x000000573b2e7836 */ /* 0x000fe20000000000 */
[----:B------:R-:W-:Y:S01]  /*d0560*/  ISETP.GE.AND P4, PT, R53, UR4, PT ;  /* 0x0000000435007c0c */ /* 0x000fe2000bf86270 */
[----:B------:R-:W-:Y:S01]  /*d0570*/  ULDC UR4, c[0x0][0x248] ;  /* 0x0000920000047ab9 */ /* 0x000fe20000000800 */
[----:B------:R-:W-:Y:S01]  /*d0580*/  VIADD R55, R59, 0x58 ;  /* 0x000000583b377836 */ /* 0x000fe20000000000 */
[----:B------:R-:W-:Y:S01]  /*d0590*/  ULDC UR10, c[0x0][0x22c] ;  /* 0x00008b00000a7ab9 */ /* 0x000fe20000000800 */
[----:B------:R-:W-:Y:S01]  /*d05a0*/  VIADD R53, R52, UR4 ;  /* 0x0000000434357c36 */ /* 0x000fe20008000000 */
[----:B------:R-:W-:Y:S01]  /*d05b0*/  ISETP.GE.AND P2, PT, R46, UR8, PT ;  /* 0x000000082e007c0c */ /* 0x000fe2000bf46270 */
[----:B------:R-:W-:Y:S01]  /*d05c0*/  IMAD.WIDE R46, R52, 0x2, R44 ;  /* 0x00000002342e7825 */ /* 0x000fe200078e022c */
[----:B------:R-:W-:Y:S01]  /*d05d0*/  ULDC UR4, c[0x0][0x22c] ;  /* 0x00008b0000047ab9 */ /* 0x000fe20000000800 */
[----:B------:R-:W-:-:S02]  /*d05e0*/  ULDC UR8, c[0x0][0x248] ;  /* 0x0000920000087ab9 */ /* 0x000fc40000000800 */
[----:B0-----:R-:W-:Y:S01]  /*d05f0*/  IMAD.WIDE R48, R53, 0x2, R2 ;  /* 0x0000000235307825 */ /* 0x001fe200078e0202 */
        /* <DEDUP_REMOVED lines=9> */
[----:B------:R-:W-:Y:S01]  /*d0690*/  ISETP.GE.AND P1, PT, R55, UR4, PT ;  /* 0x0000000437007c0c */ /* 0x000fe2000bf26270 */
[----:B------:R-:W-:Y:S01]  /*d06a0*/  ULDC UR4, c[0x0][0x248] ;  /* 0x0000920000047ab9 */ /* 0x000fe20000000800 */
[----:B------:R-:W-:-:S04]  /*d06b0*/  PRMT R52, R7, 0x7632, R52 ;  /* 0x0000763207347816 */ /* 0x000fc80000000034 */
[----:B------:R1:W-:Y:S04]  /*d06c0*/  @P6 STG.E.U16 desc[UR6][R48.64], R7 ;  /* 0x0000000730006986 */ /* 0x0003e8000c101506 */
[----:B------:R-:W-:Y:S01]  /*d06d0*/  @P5 STG.E.U16 desc[UR6][R50.64], R52 ;  /* 0x0000003432005986 */ /* 0x000fe2000c101506 */
[----:B------:R-:W-:Y:S01]  /*d06e0*/  ISETP.LT.AND P5, PT, R61, UR12, !P0 ;  /* 0x0000000c3d007c0c */ /* 0x000fe2000c7a1270 */
[----:B0-----:R-:W-:Y:S02]  /*d06f0*/  VIADD R54, R59, 0x59 ;  /* 0x000000593b367836 */ /* 0x001fe40000000000 */
[----:B-1----:R-:W2:Y:S01]  /*d0700*/  LDL.LU R7, [R1+0x1b8] ;  /* 0x0001b80001077983 */ /* 0x002ea20000300800 */
        /* <DEDUP_REMOVED lines=8> */
[----:B---3--:R-:W-:Y:S01]  /*d0790*/  PRMT R57, R6, 0x7632, R57 ;  /* 0x0000763206397816 */ /* 0x008fe20000000039 */
        /* <DEDUP_REMOVED lines=8> */
[C---:B------:R-:W-:Y:S01]  /*d0820*/  IMAD.WIDE R50, R55.reuse, 0x2, R2 ;  /* 0x0000000237327825 */ /* 0x040fe200078e0202 */
[----:B------:R0:W-:Y:S01]  /*d0830*/  @P0 STG.E.U16 desc[UR6][R48.64], R57 ;  /* 0x0000003930000986 */ /* 0x0001e2000c101506 */
[----:B------:R-:W-:Y:S02]  /*d0840*/  ULDC UR18, c[0x0][0x228] ;  /* 0x00008a0000127ab9 */ /* 0x000fe40000000800 */
[----:B------:R-:W-:-:S04]  /*d0850*/  IMAD.WIDE R52, R55, 0x2, R44 ;  /* 0x0000000237347825 */ /* 0x000fc800078e022c */
[----:B------:R-:W-:Y:S01]  /*d0860*/  VIADD R46, R59, 0x5a ;  /* 0x0000005a3b2e7836 */ /* 0x000fe20000000000 */
[----:B------:R-:W-:Y:S01]  /*d0870*/  PRMT R56, R5, 0x7632, R56 ;  /* 0x0000763205387816 */ /* 0x000fe20000000038 */
[----:B------:R1:W-:Y:S04]  /*d0880*/  @P6 STG.E.U16 desc[UR6][R50.64], R5 ;  /* 0x0000000532006986 */ /* 0x0003e8000c101506 */
[----:B------:R1:W-:Y:S01]  /*d0890*/  @P4 STG.E.U16 desc[UR6][R52.64], R56 ;  /* 0x0000003834004986 */ /* 0x0003e2000c101506 */
[----:B------:R-:W-:Y:S01]  /*d08a0*/  ISETP.LT.AND P4, PT, R61, UR10, !P2 ;  /* 0x0000000a3d007c0c */ /* 0x000fe2000d781270 */
[----:B0-----:R-:W-:Y:S02]  /*d08b0*/  VIADD R48, R55, UR4 ;  /* 0x0000000437307c36 */ /* 0x001fe40008000000 */
[----:B-1----:R-:W3:Y:S01]  /*d08c0*/  LDL.LU R5, [R1+0x1bc] ;  /* 0x0001bc0001057983 */ /* 0x002ee20000300800 */
[----:B------:R-:W-:Y:S01]  /*d08d0*/  ISETP.GE.AND P0, PT, R46, UR8, PT ;  /* 0x000000082e007c0c */ /* 0x000fe2000bf06270 */
[----:B------:R-:W-:Y:S01]  /*d08e0*/  IMAD.WIDE R46, R48, 0x2, R2 ;  /* 0x00000002302e7825 */ /* 0x000fe200078e0202 */
[----:B------:R-:W-:-:S07]  /*d08f0*/  PRMT R54, R4, 0x7632, R54 ;  /* 0x0000763204367816 */ /* 0x000fce0000000036 */
[----:B------:R0:W-:Y:S01]  /*d0900*/  @P4 STG.E.U16 desc[UR6][R46.64], R4 ;  /* 0x000000042e004986 */ /* 0x0001e2000c101506 */
[----:B------:R-:W-:Y:S01]  /*d0910*/  ISETP.LT.AND P2, PT, R60, UR12, !P2 ;  /* 0x0000000c3c007c0c */ /* 0x000fe2000d741270 */
[----:B------:R-:W-:Y:S01]  /*d0920*/  ULDC UR4, c[0x0][0x248] ;  /* 0x0000920000047ab9 */ /* 0x000fe20000000800 */
[----:B------:R-:W-:Y:S01]  /*d0930*/  ISETP.LT.AND P6, PT, R61, UR14, !P1 ;  /* 0x0000000e3d007c0c */ /* 0x000fe2000cfc1270 */
[----:B------:R-:W-:Y:S01]  /*d0940*/  VIADD R53, R59, 0x5b ;  /* 0x0000005b3b357836 */ /* 0x000fe20000000000 */
[----:B------:R-:W-:Y:S01]  /*d0950*/  ULDC UR10, c[0x0][0x228] ;  /* 0x00008a00000a7ab9 */ /* 0x000fe20000000800 */
[----:B------:R-:W-:Y:S01]  /*d0960*/  ULDC UR8, c[0x0][0x22c] ;  /* 0x00008b0000087ab9 */ /* 0x000fe20000000800 */
[----:B0-----:R-:W3:Y:S01]  /*d0970*/  LDL.LU R4, [R1+0x1ac] ;  /* 0x0001ac0001047983 */ /* 0x001ee20000300800 */
[C---:B------:R-:W-:Y:S01]  /*d0980*/  VIADD R52, R48.reuse, UR4 ;  /* 0x0000000430347c36 */ /* 0x040fe20008000000 */
[----:B------:R-:W-:Y:S01]  /*d0990*/  ULDC UR12, c[0x0][0x228] ;  /* 0x00008a00000c7ab9 */ /* 0x000fe20000000800 */
[----:B------:R-:W-:Y:S01]  /*d09a0*/  IMAD.WIDE R48, R48, 0x2, R44 ;  /* 0x0000000230307825 */ /* 0x000fe200078e022c */
[----:B------:R-:W-:Y:S01]  /*d09b0*/  ULDC UR4, c[0x0][0x22c] ;  /* 0x00008b0000047ab9 */ /* 0x000fe20000000800 */
[----:B------:R-:W-:Y:S01]  /*d09c0*/  ULDC UR14, c[0x0][0x228] ;  /* 0x00008a00000e7ab9 */ /* 0x000fe20000000800 */
[----:B------:R-:W-:Y:S01]  /*d09d0*/  ISETP.LT.AND P1, PT, R60, UR10, !P1 ;  /* 0x0000000a3c007c0c */ /* 0x000fe2000cf21270 */
[----:B------:R-:W-:Y:S01]  /*d09e0*/  IMAD.WIDE R50, R52, 0x2, R2 ;  /* 0x0000000234327825 */ /* 0x000fe200078e0202 */
[----:B------:R0:W-:Y:S01]  /*d09f0*/  @P2 STG.E.U16 desc[UR6][R48.64], R54 ;  /* 0x0000003630002986 */ /* 0x0001e2000c101506 */
[----:B------:R-:W-:Y:S01]  /*d0a00*/  ISETP.GE.AND P4, PT, R53, UR4, PT ;  /* 0x0000000435007c0c */ /* 0x000fe2000bf86270 */
[----:B------:R-:W-:Y:S01]  /*d0a10*/  ULDC UR4, c[0x0][0x248] ;  /* 0x0000920000047ab9 */ /* 0x000fe20000000800 */
[----:B------:R-:W-:Y:S01]  /*d0a20*/  VIADD R46, R59, 0x5c ;  /* 0x0000005c3b2e7836 */ /* 0x000fe20000000000 */
        /* <DEDUP_REMOVED lines=11> */
[----:B------:R-:W-:Y:S01]  /*d0ae0*/  ULDC UR12, c[0x0][0x228] ;  /* 0x00008a00000c7ab9 */ /* 0x000fe20000000800 */
[----:B------:R-:W-:-:S02]  /*d0af0*/  ULDC UR14, c[0x0][0x228] ;  /* 0x00008a00000e7ab9 */ /* 0x000fc40000000800 */
[----:B-1----:R-:W-:Y:S01]  /*d0b00*/  IMAD.WIDE R50, R53, 0x2, R44 ;  /* 0x0000000235327825 */ /* 0x002fe200078e022c */
[----:B------:R0:W-:Y:S01]  /*d0b10*/  @P1 STG.E.U16 desc[UR6][R46.64], R55 ;  /* 0x000000372e001986 */ /* 0x0001e2000c101506 */
[----:B------:R-:W-:Y:S02]  /*d0b20*/  ULDC UR8, c[0x0][0x248] ;  /* 0x0000920000087ab9 */ /* 0x000fe40000000800 */
[----:B------:R-:W-:Y:S01]  /*d0b30*/  VIADD R54, R59, 0x5d ;  /* 0x0000005d3b367836 */ /* 0x000fe20000000000 */
[----:B----4-:R-:W-:Y:S01]  /*d0b40*/  PRMT R52, R10, 0x7632, R52 ;  /* 0x000076320a347816 */ /* 0x010fe20000000034 */
[----:B------:R1:W-:Y:S03]  /*d0b50*/  @P6 STG.E.U16 desc[UR6][R48.64], R10 ;  /* 0x0000000a30006986 */ /* 0x0003e6000c101506 */
[----:B------:R-:W-:Y:S01]  /*d0b60*/  ISETP.GE.AND P1, PT, R54, UR4, PT ;  /* 0x0000000436007c0c */ /* 0x000fe2000bf26270 */
[----:B------:R-:W-:Y:S01]  /*d0b70*/  ULDC UR4, c[0x0][0x248] ;  /* 0x0000920000047ab9 */ /* 0x000fe20000000800 */
[----:B------:R4:W-:Y:S01]  /*d0b80*/  @P5 STG.E.U16 desc[UR6][R50.64], R52 ;  /* 0x0000003432005986 */ /* 0x0009e2000c101506 */
[----:B------:R-:W-:Y:S01]  /*d0b90*/  ISETP.LT.AND P5, PT, R61, UR10, !P0 ;  /* 0x0000000a3d007c0c */ /* 0x000fe2000c7a1270 */
[----:B0-----:R-:W-:Y:S01]  /*d0ba0*/  VIADD R55, R59, 0x5e ;  /* 0x0000005e3b377836 */ /* 0x001fe20000000000 */
[----:B------:R-:W-:Y:S01]  /*d0bb0*/  ISETP.LT.AND P0, PT, R60, UR12, !P0 ;  /* 0x0000000c3c007c0c */ /* 0x000fe2000c701270 */
[----:B------:R-:W-:Y:S01]  /*d0bc0*/  ULDC UR10, c[0x0][0x228] ;  /* 0x00008a00000a7ab9 */ /* 0x000fe20000000800 */
[----:B-1----:R-:W3:Y:S01]  /*d0bd0*/  LDL.LU R10, [R1+0x180] ;  /* 0x00018000010a7983 */ /* 0x002ee20000300800 */
[----:B------:R-:W-:Y:S01]  /*d0be0*/  VIADD R48, R53, UR4 ;  /* 0x0000000435307c36 */ /* 0x000fe20008000000 */
[----:B------:R-:W-:Y:S01]  /*d0bf0*/  ISETP.LT.AND P6, PT, R61, UR14, !P4 ;  /* 0x0000000e3d007c0c */ /* 0x000fe2000e7c1270 */
[----:B------:R-:W-:Y:S01]  /*d0c00*/  ULDC UR4, c[0x0][0x22c] ;  /* 0x00008b0000047ab9 */ /* 0x000fe20000000800 */
[----:B------:R-:W-:Y:S01]  /*d0c10*/  ULDC UR12, c[0x0][0x228] ;  /* 0x00008a00000c7ab9 */ /* 0x000fe20000000800 */
[----:B------:R-:W-:Y:S01]  /*d0c20*/  IMAD.WIDE R46, R48, 0x2, R2 ;  /* 0x00000002302e7825 */ /* 0x000fe200078e0202 */
[----:B------:R-:W-:Y:S01]  /*d0c30*/  ISETP.LT.AND P4, PT, R60, UR16, !P4 ;  /* 0x000000103c007c0c */ /* 0x000fe2000e781270 */
[----:B------:R-:W-:Y:S01]  /*d0c40*/  ULDC UR14, c[0x0][0x228] ;  /* 0x00008a00000e7ab9 */ /* 0x000fe20000000800 */
[----:B------:R-:W-:Y:S01]  /*d0c50*/  ULDC UR16, c[0x0][0x228] ;  /* 0x00008a0000107ab9 */ /* 0x000fe20000000800 */
[C---:B------:R-:W-:Y:S01]  /*d0c60*/  VIADD R54, R48.reuse, UR8 ;  /* 0x0000000830367c36 */ /* 0x040fe20008000000 */
[----:B------:R-:W-:Y:S01]  /*d0c70*/  ULDC UR8, c[0x0][0x22c] ;  /* 0x00008b0000087ab9 */ /* 0x000fe20000000800 */
[----:B------:R-:W-:Y:S01]  /*d0c80*/  PRMT R56, R9, 0x7632, R56 ;  /* 0x0000763209387816 */ /* 0x000fe20000000038 */
[----:B------:R0:W-:Y:S01]  /*d0c90*/  @P5 STG.E.U16 desc[UR6][R46.64], R9 ;  /* 0x000000092e005986 */ /* 0x0001e2000c101506 */
[----:B------:R-:W-:-:S04]  /*d0ca0*/  IMAD.WIDE R48, R48, 0x2, R44 ;  /* 0x0000000230307825 */ /* 0x000fc800078e022c */
[C---:B----4-:R-:W-:Y:S01]  /*d0cb0*/  IMAD.WIDE R50, R54.reuse, 0x2, R2 ;  /* 0x0000000236327825 */ /* 0x050fe200078e0202 */
[----:B0-----:R-:W4:Y:S03]  /*d0cc0*/  LDL.LU R9, [R1+0x194] ;  /* 0x0001940001097983 */ /* 0x001f260000300800 */
[----:B------:R-:W-:Y:S01]  /*d0cd0*/  IMAD.WIDE R52, R54, 0x2, R44 ;  /* 0x0000000236347825 */ /* 0x000fe200078e022c */
[----:B------:R0:W-:Y:S01]  /*d0ce0*/  @P0 STG.E.U16 desc[UR6][R48.64], R56 ;  /* 0x0000003830000986 */ /* 0x0001e2000c101506 */
[----:B------:R-:W-:Y:S01]  /*d0cf0*/  ISETP.GE.AND P5, PT, R55, UR4, PT ;  /* 0x0000000437007c0c */ /* 0x000fe2000bfa6270 */
[----:B------:R-:W-:Y:S01]  /*d0d00*/  ULDC UR4, c[0x0][0x248] ;  /* 0x0000920000047ab9 */ /* 0x000fe20000000800 */
[----:B------:R-:W-:-:S05]  /*d0d10*/  VIADD R46, R59, 0x5f ;  /* 0x0000005f3b2e7836 */ /* 0x000fca0000000000 */
[----:B------:R-:W-:Y:S01]  /*d0d20*/  ISETP.GE.AND P0, PT, R46, UR8, PT ;  /* 0x000000082e007c0c */ /* 0x000fe2000bf06270 */
[----:B------:R-:W-:Y:S01]  /*d0d30*/  ULDC UR8, c[0x0][0x228] ;  /* 0x00008a0000087ab9 */ /* 0x000fe20000000800 */
[----:B0-----:R-:W-:Y:S01]  /*d0d40*/  IADD3 R48, R54, UR4, RZ ;  /* 0x0000000436307c10 */ /* 0x001fe2000fffe0ff */
[----:B------:R-:W-:-:S04]  /*d0d50*/  ULDC UR4, c[0x0][0x248] ;  /* 0x0000920000047ab9 */ /* 0x000fc80000000800 */
[----:B------:R-:W-:-:S04]  /*d0d60*/  IMAD.WIDE R46, R48, 0x2, R2 ;  /* 0x00000002302e7825 */ /* 0x000fc800078e0202 */
[----:B------:R-:W-:Y:S01]  /*d0d70*/  VIADD R55, R59, 0x62 ;  /* 0x000000623b377836 */ /* 0x000fe20000000000 */
[----:B--2---:R-:W-:Y:S01]  /*d0d80*/  PRMT R57, R8, 0x7632, R57 ;  /* 0x0000763208397816 */ /* 0x004fe20000000039 */
[----:B------:R0:W-:Y:S04]  /*d0d90*/  @P6 STG.E.U16 desc[UR6][R50.64], R8 ;  /* 0x0000000832006986 */ /* 0x0001e8000c101506 */
[----:B------:R1:W-:Y:S01]  /*d0da0*/  @P4 STG.E.U16 desc[UR6][R52.64], R57 ;  /* 0x0000003934004986 */ /* 0x0003e2000c101506 */
[C---:B------:R-:W-:Y:S01]  /*d0db0*/  ISETP.LT.AND P4, PT, R61.reuse, UR10, !P2 ;  /* 0x0000000a3d007c0c */ /* 0x040fe2000d781270 */
[----:B------:R-:W-:Y:S02]  /*d0dc0*/  ULDC UR10, c[0x0][0x228] ;  /* 0x00008a00000a7ab9 */ /* 0x000fe40000000800 */
[----:B0-----:R-:W2:Y:S01]  /*d0dd0*/  LDL.LU R8, [R1+0x184] ;  /* 0x0001840001087983 */ /* 0x001ea20000300800 */
[----:B------:R-:W-:Y:S01]  /*d0de0*/  ISETP.LT.AND P2, PT, R60, UR12, !P2 ;  /* 0x0000000c3c007c0c */ /* 0x000fe2000d741270 */
[----:B------:R-:W-:Y:S01]  /*d0df0*/  ULDC UR12, c[0x0][0x228] ;  /* 0x00008a00000c7ab9 */ /* 0x000fe20000000800 */
[----:B------:R-:W-:-:S02]  /*d0e00*/  ISETP.LT.AND P6, PT, R61, UR14, !P1 ;  /* 0x0000000e3d007c0c */ /* 0x000fc4000cfc1270 */
[----:B------:R-:W-:-:S05]  /*d0e10*/  PRMT R54, R7, 0x7632, R54 ;  /* 0x0000763207367816 */ /* 0x000fca0000000036 */
[----:B------:R0:W-:Y:S01]  /*d0e20*/  @P4 STG.E.U16 desc[UR6][R46.64], R7 ;  /* 0x000000072e004986 */ /* 0x0001e2000c101506 */
[C---:B-1----:R-:W-:Y:S01]  /*d0e30*/  VIADD R52, R48.reuse, UR4 ;  /* 0x0000000430347c36 */ /* 0x042fe20008000000 */
[----:B------:R-:W-:Y:S01]  /*d0e40*/  ULDC UR4, c[0x0][0x22c] ;  /* 0x00008b0000047ab9 */ /* 0x000fe20000000800 */
[----:B------:R-:W-:Y:S01]  /*d0e50*/  VIADD R53, R59, 0x60 ;  /* 0x000000603b357836 */ /* 0x000fe20000000000 */
[----:B------:R-:W-:Y:S01]  /*d0e60*/  ULDC UR14, c[0x0][0x228] ;  /* 0x00008a00000e7ab9 */ /* 0x000fe20000000800 */
[----:B0-----:R-:W2:Y:S01]  /*d0e70*/  LDL.LU R7, [R1+0x198] ;  /* 0x0001980001077983 */ /* 0x001ea20000300800 */
[----:B------:R-:W-:-:S04]  /*d0e80*/  IMAD.WIDE R48, R48, 0x2, R44 ;  /* 0x0000000230307825 */ /* 0x000fc800078e022c */
[----:B------:R-:W-:Y:S01]  /*d0e90*/  IMAD.WIDE R50, R52, 0x2, R2 ;  /* 0x0000000234327825 */ /* 0x000fe200078e0202 */
[----:B------:R0:W-:Y:S01]  /*d0ea0*/  @P2 STG.E.U16 desc[UR6][R48.64], R54 ;  /* 0x0000003630002986 */ /* 0x0001e2000c101506 */
[----:B------:R-:W-:Y:S01]  /*d0eb0*/  ISETP.LT.AND P1, PT, R60, UR8, !P1 ;  /* 0x000000083c007c0c */ /* 0x000fe2000cf21270 */
[----:B------:R-:W-:Y:S02]  /*d0ec0*/  ULDC UR8, c[0x0][0x22c] ;  /* 0x00008b0000087ab9 */ /* 0x000fe40000000800 */
[----:B---3--:R1:W-:Y:S01]  /*d0ed0*/  @P6 STG.E.U16 desc[UR6][R50.64], R6 ;  /* 0x0000000632006986 */ /* 0x0083e2000c101506 */
[----:B0-----:R-:W-:-:S03]  /*d0ee0*/  PRMT R54, R6, 0x7632, R54 ;  /* 0x0000763206367816 */ /* 0x001fc60000000036 */
[----:B-1----:R-:W3:Y:S01]  /*d0ef0*/  LDL.LU R6, [R1+0x188] ;  /* 0x0001880001067983 */ /* 0x002ee20000300800 */
[----:B------:R-:W-:Y:S01]  /*d0f00*/  ISETP.LT.AND P6, PT, R61, UR10, !P5 ;  /* 0x0000000a3d007c0c */ /* 0x000fe2000efc1270 */
[----:B------:R-:W-:Y:S01]  /*d0f10*/  VIADD R46, R59, 0x61 ;  /* 0x000000613b2e7836 */ /* 0x000fe20000000000 */
        /* <DEDUP_REMOVED lines=9> */
[C---:B------:R-:W-:Y:S01]  /*d0fb0*/  IMAD.WIDE R48, R53.reuse, 0x2, R2 ;  /* 0x0000000235307825 */ /* 0x040fe200078e0202 */
[----:B------:R-:W-:Y:S03]  /*d0fc0*/  @P1 STG.E.U16 desc[UR6][R46.64], R54 ;  /* 0x000000362e001986 */ /* 0x000fe6000c101506 */
[----:B------:R-:W-:Y:S01]  /*d0fd0*/  IMAD.WIDE R50, R53, 0x2, R44 ;  /* 0x0000000235327825 */ /* 0x000fe200078e022c */
[----:B------:R-:W-:Y:S01]  /*d0fe0*/  ISETP.GE.AND P1, PT, R55, UR4, PT ;  /* 0x0000000437007c0c */ /* 0x000fe2000bf26270 */
[----:B------:R-:W-:Y:S01]  /*d0ff0*/  ULDC UR4, c[0x0][0x248] ;  /* 0x0000920000047ab9 */ /* 0x000fe20000000800 */
[----:B------:R-:W-:Y:S01]  /*d1000*/  ULDC UR8, c[0x0][0x248] ;  /* 0x0000920000087ab9 */ /* 0x000fe20000000800 */
[----:B------:R-:W-:Y:S01]  /*d1010*/  PRMT R52, R5, 0x7632, R52 ;  /* 0x0000763205347816 */ /* 0x000fe20000000034 */
[----:B------:R0:W-:Y:S04]  /*d1020*/  @P6 STG.E.U16 desc[UR6][R48.64], R5 ;  /* 0x0000000530006986 */ /* 0x0001e8000c101506 */
[----:B------:R-:W-:Y:S01]  /*d1030*/  @P5 STG.E.U16 desc[UR6][R50.64], R52 ;  /* 0x0000003432005986 */ /* 0x000fe2000c101506 */
[----:B------:R-:W-:-:S02]  /*d1040*/  ISETP.LT.AND P5, PT, R61, UR10, !P0 ;  /* 0x0000000a3d007c0c */ /* 0x000fc4000c7a1270 */
[----:B------:R-:W-:Y:S01]  /*d1050*/  PRMT R56, R4, 0x7632, R56 ;  /* 0x0000763204387816 */ /* 0x000fe20000000038 */
[----:B0-----:R-:W3:Y:S01]  /*d1060*/  LDL.LU R5, [R1+0x19c] ;  /* 0x00019c0001057983 */ /* 0x001ee20000300800 */
[----:B------:R-:W-:Y:S01]  /*d1070*/  VIADD R48, R53, UR4 ;  /* 0x0000000435307c36 */ /* 0x000fe20008000000 */
[----:B------:R-:W-:Y:S01]  /*d1080*/  ISETP.LT.AND P0, PT, R60, UR12, !P0 ;  /* 0x0000000c3c007c0c */ /* 0x000fe2000c701270 */
[----:B------:R-:W-:Y:S01]  /*d1090*/  VIADD R55, R59, 0x63 ;  /* 0x000000633b377836 */ /* 0x000fe20000000000 */
[----:B------:R-:W-:Y:S01]  /*d10a0*/  ISETP.LT.AND P6, PT, R61, UR14, !P4 ;  /* 0x0000000e3d007c0c */ /* 0x000fe2000e7c1270 */
[C---:B------:R-:W-:Y:S01]  /*d10b0*/  IMAD.WIDE R46, R48.reuse, 0x2, R2 ;  /* 0x00000002302e7825 */ /* 0x040fe200078e0202 */
[----:B------:R-:W-:Y:S01]  /*d10c0*/  ULDC UR10, c[0x0][0x228] ;  /* 0x00008a00000a7ab9 */ /* 0x000fe20000000800 */
[----:B------:R-:W-:Y:S01]  /*d10d0*/  ULDC UR4, c[0x0][0x22c] ;  /* 0x00008b0000047ab9 */ /* 0x000fe20000000800 */
[----:B------:R-:W-:Y:S01]  /*d10e0*/  ULDC UR12, c[0x0][0x228] ;  /* 0x00008a00000c7ab9 */ /* 0x000fe20000000800 */
[----:B------:R-:W-:Y:S01]  /*d10f0*/  VIADD R54, R48, UR8 ;  /* 0x0000000830367c36 */ /* 0x000fe20008000000 */
[----:B------:R0:W-:Y:S01]  /*d1100*/  @P5 STG.E.U16 desc[UR6][R46.64], R4 ;  /* 0x000000042e005986 */ /* 0x0001e2000c101506 */
[----:B------:R-:W-:Y:S01]  /*d1110*/  ISETP.LT.AND P4, PT, R60, UR16, !P4 ;  /* 0x000000103c007c0c */ /* 0x000fe2000e781270 */
[----:B------:R-:W-:Y:S01]  /*d1120*/  IMAD.WIDE R48, R48, 0x2, R44 ;  /* 0x0000000230307825 */ /* 0x000fe200078e022c */
[----:B------:R-:W-:Y:S01]  /*d1130*/  ULDC UR8, c[0x0][0x22c] ;  /* 0x00008b0000087ab9 */ /* 0x000fe20000000800 */
[----:B------:R-:W-:Y:S01]  /*d1140*/  ULDC UR14, c[0x0][0x228] ;  /* 0x00008a00000e7ab9 */ /* 0x000fe20000000800 */
[----:B0-----:R-:W3:Y:S01]  /*d1150*/  LDL.LU R4, [R1+0x18c] ;  /* 0x00018c0001047983 */ /* 0x001ee20000300800 */
[C---:B------:R-:W-:Y:S01]  /*d1160*/  IMAD.WIDE R50, R54.reuse, 0x2, R2 ;  /* 0x0000000236327825 */ /* 0x040fe200078e0202 */
[----:B------:R-:W-:Y:S01]  /*d1170*/  PRMT R57, R11, 0x7632, R57 ;  /* 0x000076320b397816 */ /* 0x000fe20000000039 */
[----:B------:R-:W-:Y:S01]  /*d1180*/  ULDC UR16, c[0x0][0x228] ;  /* 0x00008a0000107ab9 */ /* 0x000fe20000000800 */
[----:B------:R-:W3:Y:S01]  /*d1190*/  LDL.LU R58, [R1+0x170] ;  /* 0x00017000013a7983 */ /* 0x000ee20000300800 */
[----:B------:R-:W-:-:S03]  /*d11a0*/  IMAD.WIDE R52, R54, 0x2, R44 ;  /* 0x0000000236347825 */ /* 0x000fc600078e022c */
        /* <DEDUP_REMOVED lines=12> */
[----:B------:R-:W-:Y:S01]  /*d1270*/  IMAD.WIDE R46, R48, 0x2, R2 ;  /* 0x00000002302e7825 */ /* 0x000fe200078e0202 */
[----:B------:R-:W-:Y:S01]  /*d1280*/  ISETP.LT.AND P6, PT, R61, UR14, !P1 ;  /* 0x0000000e3d007c0c */ /* 0x000fe2000cfc1270 */
[----:B------:R-:W-:Y:S01]  /*d1290*/  ULDC UR12, c[0x0][0x228] ;  /* 0x00008a00000c7ab9 */ /* 0x000fe20000000800 */
[----:B------:R-:W-:Y:S01]  /*d12a0*/  ULDC UR14, c[0x0][0x228] ;  /* 0x00008a00000e7ab9 */ /* 0x000fe20000000800 */
[----:B------:R-:W-:Y:S01]  /*d12b0*/  PRMT R54, R10, 0x7632, R54 ;  /* 0x000076320a367816 */ /* 0x000fe20000000036 */
[----:B-1----:R-:W-:-:S02]  /*d12c0*/  VIADD R52, R48, UR4 ;  /* 0x0000000430347c36 */ /* 0x002fc40008000000 */
[----:B------:R0:W-:Y:S01]  /*d12d0*/  @P4 STG.E.U16 desc[UR6][R46.64], R10 ;  /* 0x0000000a2e004986 */ /* 0x0001e2000c101506 */
[----:B------:R-:W-:Y:S01]  /*d12e0*/  IMAD.WIDE R48, R48, 0x2, R44 ;  /* 0x0000000230307825 */ /* 0x000fe200078e022c */
[----:B------:R-:W-:Y:S01]  /*d12f0*/  ULDC UR4, c[0x0][0x22c] ;  /* 0x00008b0000047ab9 */ /* 0x000fe20000000800 */
[----:B------:R-:W-:Y:S02]  /*d1300*/  ULDC UR8, c[0x0][0x22c] ;  /* 0x00008b0000087ab9 */ /* 0x000fe40000000800 */
[----:B------:R-:W-:Y:S01]  /*d1310*/  IMAD.WIDE R50, R52, 0x2, R2 ;  /* 0x0000000234327825 */ /* 0x000fe200078e0202 */
[----:B0-----:R-:W3:Y:S03]  /*d1320*/  LDL.LU R10, [R1+0x160] ;  /* 0x00016000010a7983 */ /* 0x001ee60000300800 */
[C---:B------:R-:W-:Y:S01]  /*d1330*/  VIADD R53, R59.reuse, 0x65 ;  /* 0x000000653b357836 */ /* 0x040fe20000000000 */
[----:B------:R-:W-:Y:S01]  /*d1340*/  ISETP.LT.AND P1, PT, R60, UR10, !P1 ;  /* 0x0000000a3c007c0c */ /* 0x000fe2000cf21270 */
[----:B------:R-:W-:Y:S01]  /*d1350*/  VIADD R46, R59, 0x66 ;  /* 0x000000663b2e7836 */ /* 0x000fe20000000000 */
[----:B------:R0:W-:Y:S01]  /*d1360*/  @P2 STG.E.U16 desc[UR6][R48.64], R54 ;  /* 0x0000003630002986 */ /* 0x0001e2000c101506 */
[----:B------:R-:W-:Y:S01]  /*d1370*/  ULDC UR10, c[0x0][0x22c] ;  /* 0x00008b00000a7ab9 */ /* 0x000fe20000000800 */
[----:B------:R-:W-:Y:S01]  /*d1380*/  ISETP.GE.AND P4, PT, R53, UR4, PT ;  /* 0x0000000435007c0c */ /* 0x000fe2000bf86270 */
[----:B------:R-:W-:Y:S01]  /*d1390*/  ULDC UR4, c[0x0][0x248] ;  /* 0x0000920000047ab9 */ /* 0x000fe20000000800 */
[----:B----4-:R1:W-:Y:S01]  /*d13a0*/  @P6 STG.E.U16 desc[UR6][R50.64], R9 ;  /* 0x0000000932006986 */ /* 0x0103e2000c101506 */
[----:B------:R-:W-:-:S02]  /*d13b0*/  PRMT R55, R9, 0x7632, R55 ;  /* 0x0000763209377816 */ /* 0x000fc40000000037 */
[----:B------:R-:W-:Y:S01]  /*d13c0*/  ISETP.LT.AND P6, PT, R61, UR12, !P5 ;  /* 0x0000000c3d007c0c */ /* 0x000fe2000efc1270 */
[----:B------:R-:W-:Y:S01]  /*d13d0*/  VIADD R53, R52, UR4 ;  /* 0x0000000434357c36 */ /* 0x000fe20008000000 */
[----:B------:R-:W-:Y:S01]  /*d13e0*/  ISETP.LT.AND P5, PT, R60, UR14, !P5 ;  /* 0x0000000e3c007c0c */ /* 0x000fe2000efa1270 */
[----:B0-----:R-:W-:Y:S01]  /*d13f0*/  VIADD R54, R59, 0x67 ;  /* 0x000000673b367836 */ /* 0x001fe20000000000 */
[----:B------:R-:W-:Y:S01]  /*d1400*/  ISETP.GE.AND P2, PT, R46, UR8, PT ;  /* 0x000000082e007c0c */ /* 0x000fe2000bf46270 */
[----:B-1----:R-:W4:Y:S01]  /*d1410*/  LDL.LU R9, [R1+0x174] ;  /* 0x0001740001097983 */ /* 0x002f220000300800 */
[----:B------:R-:W-:Y:S01]  /*d1420*/  IMAD.WIDE R46, R52, 0x2, R44 ;  /* 0x00000002342e7825 */ /* 0x000fe200078e022c */
[----:B------:R-:W-:Y:S01]  /*d1430*/  ULDC UR12, c[0x0][0x228] ;  /* 0x00008a00000c7ab9 */ /* 0x000fe20000000800 */
[----:B------:R-:W-:Y:S01]  /*d1440*/  ULDC UR4, c[0x0][0x22c] ;  /* 0x00008b0000047ab9 */ /* 0x000fe20000000800 */
[----:B------:R-:W-:Y:S01]  /*d1450*/  ULDC UR14, c[0x0][0x228] ;  /* 0x00008a00000e7ab9 */ /* 0x000fe20000000800 */
[C---:B------:R-:W-:Y:S01]  /*d1460*/  IMAD.WIDE R48, R53.reuse, 0x2, R2 ;  /* 0x0000000235307825 */ /* 0x040fe200078e0202 */
[----:B------:R0:W-:Y:S03]  /*d1470*/  @P1 STG.E.U16 desc[UR6][R46.64], R55 ;  /* 0x000000372e001986 */ /* 0x0001e6000c101506 */
[----:B------:R-:W-:Y:S01]  /*d1480*/  IMAD.WIDE R50, R53, 0x2, R44 ;  /* 0x0000000235327825 */ /* 0x000fe200078e022c */
[----:B------:R-:W-:Y:S01]  /*d1490*/  ISETP.GE.AND P1, PT, R54, UR4, PT ;  /* 0x0000000436007c0c */ /* 0x000fe2000bf26270 */
[----:B------:R-:W-:Y:S01]  /*d14a0*/  ULDC UR4, c[0x0][0x248] ;  /* 0x0000920000047ab9 */ /* 0x000fe20000000800 */
[----:B------:R-:W-:Y:S01]  /*d14b0*/  ULDC UR8, c[0x0][0x248] ;  /* 0x0000920000087ab9 */ /* 0x000fe20000000800 */
[----:B0-----:R-:W-:-:S02]  /*d14c0*/  IADD3 R55, R59, 0x68, RZ ;  /* 0x000000683b377810 */ /* 0x001fc40007ffe0ff */
[----:B--2---:R-:W-:Y:S01]  /*d14d0*/  PRMT R52, R8, 0x7632, R52 ;  /* 0x0000763208347816 */ /* 0x004fe20000000034 */
[----:B------:R0:W-:Y:S04]  /*d14e0*/  @P6 STG.E.U16 desc[UR6][R48.64], R8 ;  /* 0x0000000830006986 */ /* 0x0001e8000c101506 */
[----:B------:R-:W-:Y:S01]  /*d14f0*/  @P5 STG.E.U16 desc[UR6][R50.64], R52 ;  /* 0x0000003432005986 */ /* 0x000fe2000c101506 */
[----:B------:R-:W-:Y:S01]  /*d1500*/  ISETP.LT.AND P5, PT, R61, UR12, !P0 ;  /* 0x0000000c3d007c0c */ /* 0x000fe2000c7a1270 */
[----:B------:R-:W-:Y:S01]  /*d1510*/  ULDC UR12, c[0x0][0x228] ;  /* 0x00008a00000c7ab9 */ /* 0x000fe20000000800 */
[----:B0-----:R-:W-:Y:S01]  /*d1520*/  VIADD R48, R53, UR4 ;  /* 0x0000000435307c36 */ /* 0x001fe20008000000 */
[----:B------:R-:W2:Y:S01]  /*d1530*/  LDL.LU R8, [R1+0x164] ;  /* 0x0001640001087983 */ /* 0x000ea20000300800 */
[----:B------:R-:W-:Y:S01]  /*d1540*/  ISETP.LT.AND P0, PT, R60, UR14, !P0 ;  /* 0x0000000e3c007c0c */ /* 0x000fe2000c701270 */
[----:B------:R-:W-:Y:S01]  /*d1550*/  ULDC UR4, c[0x0][0x248] ;  /* 0x0000920000047ab9 */ /* 0x000fe20000000800 */
[----:B------:R-:W-:Y:S01]  /*d1560*/  IMAD.WIDE R46, R48, 0x2, R2 ;  /* 0x00000002302e7825 */ /* 0x000fe200078e0202 */
[----:B------:R-:W-:Y:S01]  /*d1570*/  ISETP.LT.AND P6, PT, R61, UR16, !P4 ;  /* 0x000000103d007c0c */ /* 0x000fe2000e7c1270 */
[----:B------:R-:W-:Y:S01]  /*d1580*/  ULDC UR14, c[0x0][0x228] ;  /* 0x00008a00000e7ab9 */ /* 0x000fe20000000800 */
[----:B------:R-:W-:-:S04]  /*d1590*/  PRMT R56, R7, 0x7632, R56 ;  /* 0x0000763207387816 */ /* 0x000fc80000000038 */
[----:B------:R0:W-:Y:S01]  /*d15a0*/  @P5 STG.E.U16 desc[UR6][R46.64], R7 ;  /* 0x000000072e005986 */ /* 0x0001e2000c101506 */
[----:B------:R-:W-:Y:S01]  /*d15b0*/  VIADD R54, R48, UR8 ;  /* 0x0000000830367c36 */ /* 0x000fe20008000000 */
[----:B------:R-:W-:Y:S01]  /*d15c0*/  ISETP.LT.AND P4, PT, R60, UR18, !P4 ;  /* 0x000000123c007c0c */ /* 0x000fe2000e781270 */
[----:B------:R-:W-:Y:S01]  /*d15d0*/  ULDC UR16, c[0x0][0x228] ;  /* 0x00008a0000107ab9 */ /* 0x000fe20000000800 */
[----:B0-----:R-:W2:Y:S01]  /*d15e0*/  LDL.LU R7, [R1+0x178] ;  /* 0x0001780001077983 */ /* 0x001ea20000300800 */
[----:B------:R-:W-:Y:S01]  /*d15f0*/  IMAD.WIDE R48, R48, 0x2, R44 ;  /* 0x0000000230307825 */ /* 0x000fe200078e022c */
[----:B------:R-:W-:Y:S01]  /*d1600*/  ISETP.GE.AND P5, PT, R55, UR10, PT ;  /* 0x0000000a37007c0c */ /* 0x000fe2000bfa6270 */
[----:B------:R-:W-:Y:S01]  /*d1610*/  ULDC UR10, c[0x0][0x228] ;  /* 0x00008a00000a7ab9 */ /* 0x000fe20000000800 */
[----:B------:R-:W-:Y:S01]  /*d1620*/  ULDC UR8, c[0x0][0x22c] ;  /* 0x00008b0000087ab9 */ /* 0x000fe20000000800 */
[----:B------:R-:W-:Y:S01]  /*d1630*/  IMAD.WIDE R50, R54, 0x2, R2 ;  /* 0x0000000236327825 */ /* 0x000fe200078e0202 */
[----:B------:R0:W-:Y:S01]  /*d1640*/  @P0 STG.E.U16 desc[UR6][R48.64], R56 ;  /* 0x0000003830000986 */ /* 0x0001e2000c101506 */
[----:B------:R-:W-:-:S02]  /*d1650*/  ULDC UR18, c[0x0][0x228] ;  /* 0x00008a0000127ab9 */ /* 0x000fc40000000800 */
[----:B------:R-:W-:Y:S01]  /*d1660*/  IMAD.WIDE R52, R54, 0x2, R44 ;  /* 0x0000000236347825 */ /* 0x000fe200078e022c */
[----:B---3--:R-:W-:Y:S01]  /*d1670*/  PRMT R57, R6, 0x7632, R57 ;  /* 0x0000763206397816 */ /* 0x008fe20000000039 */
[----:B------:R1:W-:Y:S02]  /*d1680*/  @P6 STG.E.U16 desc[UR6][R50.64], R6 ;  /* 0x0000000632006986 */ /* 0x0003e4000c101506 */
[----:B------:R-:W-:Y:S02]  /*d1690*/  VIADD R46, R59, 0x69 ;  /* 0x000000693b2e7836 */ /* 0x000fe40000000000 */
        /* <DEDUP_REMOVED lines=9> */
[C---:B---3--:R-:W-:Y:S01]  /*d1730*/  VIADD R52, R48.reuse, UR4 ;  /* 0x0000000430347c36 */ /* 0x048fe20008000000 */
[----:B------:R-:W-:Y:S01]  /*d1740*/  ULDC UR8, c[0x0][0x22c] ;  /* 0x00008b0000087ab9 */ /* 0x000fe20000000800 */
[----:B------:R-:W-:Y:S01]  /*d1750*/  IMAD.WIDE R48, R48, 0x2, R44 ;  /* 0x0000000230307825 */ /* 0x000fe200078e022c */
[----:B------:R-:W-:Y:S01]  /*d1760*/  ULDC UR10, c[0x0][0x228] ;  /* 0x00008a00000a7ab9 */ /* 0x000fe20000000800 */
[----:B------:R-:W-:Y:S01]  /*d1770*/  ULDC UR12, c[0x0][0x228] ;  /* 0x00008a00000c7ab9 */ /* 0x000fe20000000800 */
[----:B------:R-:W-:Y:S01]  /*d1780*/  ULDC UR4, c[0x0][0x22c] ;  /* 0x00008b0000047ab9 */ /* 0x000fe20000000800 */
[----:B------:R-:W-:Y:S01]  /*d1790*/  IMAD.WIDE R50, R52, 0x2, R2 ;  /* 0x0000000234327825 */ /* 0x000fe200078e0202 */
[----:B------:R-:W-:Y:S01]  /*d17a0*/  ULDC UR14, c[0x0][0x228] ;  /* 0x00008a00000e7ab9 */ /* 0x000fe20000000800 */
[----:B------:R-:W-:Y:S01]  /*d17b0*/  PRMT R54, R5, 0x7632, R54 ;  /* 0x0000763205367816 */ /* 0x000fe20000000036 */
[----:B------:R0:W-:Y:S04]  /*d17c0*/  @P4 STG.E.U16 desc[UR6][R46.64], R5 ;  /* 0x000000052e004986 */ /* 0x0001e8000c101506 */
[----:B0-----:R-:W3:Y:S01]  /*d17d0*/  LDL.LU R5, [R1+0x17c] ;  /* 0x00017c0001057983 */ /* 0x001ee20000300800 */
[----:B------:R-:W-:-:S03]  /*d17e0*/  VIADD R47, R59, 0x6b ;  /* 0x0000006b3b2f7836 */ /* 0x000fc60000000000 */
[----:B------:R-:W-:Y:S02]  /*d17f0*/  @P2 STG.E.U16 desc[UR6][R48.64], R54 ;  /* 0x0000003630002986 */ /* 0x000fe4000c101506 */
[----:B------:R-:W-:Y:S01]  /*d1800*/  ISETP.GE.AND P2, PT, R47, UR8, PT ;  /* 0x000000082f007c0c */ /* 0x000fe2000bf46270 */
[----:B------:R-:W-:Y:S01]  /*d1810*/  VIADD R53, R59, 0x6a ;  /* 0x0000006a3b357836 */ /* 0x000fe20000000000 */
[----:B------:R-:W-:Y:S01]  /*d1820*/  ISETP.LT.AND P1, PT, R60, UR10, !P1 ;  /* 0x0000000a3c007c0c */ /* 0x000fe2000cf21270 */
[----:B------:R0:W-:Y:S01]  /*d1830*/  @P6 STG.E.U16 desc[UR6][R50.64], R4 ;  /* 0x0000000432006986 */ /* 0x0001e2000c101506 */
[----:B------:R-:W-:Y:S01]  /*d1840*/  PRMT R47, R4, 0x7632, R47 ;  /* 0x00007632042f7816 */ /* 0x000fe2000000002f */
[----:B------:R-:W-:Y:S01]  /*d1850*/  ULDC UR10, c[0x0][0x228] ;  /* 0x00008a00000a7ab9 */ /* 0x000fe20000000800 */
[----:B------:R-:W-:Y:S01]  /*d1860*/  ULDC UR8, c[0x0][0x248] ;  /* 0x0000920000087ab9 */ /* 0x000fe20000000800 */
[----:B0-----:R-:W3:Y:S01]  /*d1870*/  LDL.LU R4, [R1+0x16c] ;  /* 0x00016c0001047983 */ /* 0x001ee20000300800 */
[----:B------:R-:W-:Y:S01]  /*d1880*/  ISETP.LT.AND P6, PT, R61, UR12, !P5 ;  /* 0x0000000c3d007c0c */ /* 0x000fe2000efc1270 */
[----:B------:R-:W-:Y:S01]  /*d1890*/  IMAD.WIDE R48, R52, 0x2, R44 ;  /* 0x0000000234307825 */ /* 0x000fe200078e022c */
[----:B------:R-:W-:Y:S01]  /*d18a0*/  ISETP.GE.AND P4, PT, R53, UR4, PT ;  /* 0x0000000435007c0c */ /* 0x000fe2000bf86270 */
[----:B------:R-:W-:Y:S01]  /*d18b0*/  ULDC UR4, c[0x0][0x248] ;  /* 0x0000920000047ab9 */ /* 0x000fe20000000800 */
[----:B------:R-:W-:Y:S01]  /*d18c0*/  ISETP.LT.AND P5, PT, R60, UR14, !P5 ;  /* 0x0000000e3c007c0c */ /* 0x000fe2000efa1270 */
[----:B------:R-:W-:Y:S01]  /*d18d0*/  VIADD R46, R52, UR4 ;  /* 0x00000004342e7c36 */ /* 0x000fe20008000000 */
[----:B------:R-:W-:Y:S01]  /*d18e0*/  PRMT R55, R58, 0x7632, R55 ;  /* 0x000076323a377816 */ /* 0x000fe20000000037 */
[----:B------:R-:W-:Y:S01]  /*d18f0*/  VIADD R54, R59, 0x6c ;  /* 0x0000006c3b367836 */ /* 0x000fe20000000000 */
[----:B------:R0:W-:Y:S01]  /*d1900*/  @P1 STG.E.U16 desc[UR6][R48.64], R47 ;  /* 0x0000002f30001986 */ /* 0x0001e2000c101506 */
[C---:B------:R-:W-:Y:S01]  /*d1910*/  IMAD.WIDE R50, R46.reuse, 0x2, R2 ;  /* 0x000000022e327825 */ /* 0x040fe200078e0202 */
[----:B------:R-:W-:Y:S01]  /*d1920*/  ULDC UR4, c[0x0][0x22c] ;  /* 0x00008b0000047ab9 */ /* 0x000fe20000000800 */
[----:B------:R-:W-:Y:S01]  /*d1930*/  ULDC UR12, c[0x0][0x228] ;  /* 0x00008a00000c7ab9 */ /* 0x000fe20000000800 */
[----:B------:R-:W3:Y:S01]  /*d1940*/  LDL.LU R11, [R1+0x150] ;  /* 0x00015000010b7983 */ /* 0x000ee20000300800 */
[----:B------:R-:W-:Y:S01]  /*d1950*/  IMAD.WIDE R52, R46, 0x2, R44 ;  /* 0x000000022e347825 */ /* 0x000fe200078e022c */
[----:B------:R-:W-:-:S02]  /*d1960*/  ULDC UR14, c[0x0][0x228] ;  /* 0x00008a00000e7ab9 */ /* 0x000fc40000000800 */
[----:B------:R-:W-:Y:S01]  /*d1970*/  @P6 STG.E.U16 desc[UR6][R50.64], R58 ;  /* 0x0000003a32006986 */ /* 0x000fe2000c101506 */
[----:B------:R-:W-:Y:S01]  /*d1980*/  ISETP.GE.AND P1, PT, R54, UR4, PT ;  /* 0x0000000436007c0c */ /* 0x000fe2000bf26270 */
[----:B------:R-:W-:Y:S02]  /*d1990*/  ULDC UR4, c[0x0][0x248] ;  /* 0x0000920000047ab9 */ /* 0x000fe40000000800 */
[----:B------:R1:W-:Y:S01]  /*d19a0*/  @P5 STG.E.U16 desc[UR6][R52.64], R55 ;  /* 0x0000003734005986 */ /* 0x0003e2000c101506 */
[C---:B------:R-:W-:Y:S01]  /*d19b0*/  ISETP.LT.AND P5, PT, R61.reuse, UR10, !P0 ;  /* 0x0000000a3d007c0c */ /* 0x040fe2000c7a1270 */
[----:B0-----:R-:W-:Y:S01]  /*d19c0*/  VIADD R48, R46, UR4 ;  /* 0x000000042e307c36 */ /* 0x001fe20008000000 */
[----:B------:R-:W-:Y:S01]  /*d19d0*/  ISETP.LT.AND P0, PT, R60, UR12, !P0 ;  /* 0x0000000c3c007c0c */ /* 0x000fe2000c701270 */
[----:B------:R-:W-:Y:S01]  /*d19e0*/  ULDC UR10, c[0x0][0x228] ;  /* 0x00008a00000a7ab9 */ /* 0x000fe20000000800 */
[----:B------:R-:W-:Y:S01]  /*d19f0*/  ISETP.LT.AND P6, PT, R61, UR14, !P4 ;  /* 0x0000000e3d007c0c */ /* 0x000fe2000e7c1270 */
[----:B------:R-:W-:Y:S01]  /*d1a00*/  IMAD.WIDE R46, R48, 0x2, R2 ;  /* 0x00000002302e7825 */ /* 0x000fe200078e0202 */
[----:B------:R-:W-:Y:S01]  /*d1a10*/  ISETP.LT.AND P4, PT, R60, UR16, !P4 ;  /* 0x000000103c007c0c */ /* 0x000fe2000e781270 */
[----:B------:R-:W-:Y:S01]  /*d1a20*/  ULDC UR4, c[0x0][0x22c] ;  /* 0x00008b0000047ab9 */ /* 0x000fe20000000800 */
[----:B------:R-:W-:Y:S01]  /*d1a30*/  PRMT R56, R10, 0x7632, R56 ;  /* 0x000076320a387816 */ /* 0x000fe20000000038 */
[C---:B------:R-:W-:Y:S01]  /*d1a40*/  VIADD R54, R48.reuse, UR8 ;  /* 0x0000000830367c36 */ /* 0x040fe20008000000 */
[----:B------:R-:W-:Y:S01]  /*d1a50*/  ULDC UR8, c[0x0][0x22c] ;  /* 0x00008b0000087ab9 */ /* 0x000fe20000000800 */
[----:B-1----:R-:W-:Y:S01]  /*d1a60*/  VIADD R55, R59, 0x6d ;  /* 0x0000006d3b377836 */ /* 0x002fe20000000000 */
[----:B------:R-:W-:Y:S01]  /*d1a70*/  ULDC UR12, c[0x0][0x228] ;  /* 0x00008a00000c7ab9 */ /* 0x000fe20000000800 */
[----:B------:R0:W-:Y:S01]  /*d1a80*/  @P5 STG.E.U16 desc[UR6][R46.64], R10 ;  /* 0x0000000a2e005986 */ /* 0x0001e2000c101506 */
[----:B------:R-:W-:Y:S01]  /*d1a90*/  IMAD.WIDE R48, R48, 0x2, R44 ;  /* 0x0000000230307825 */ /* 0x000fe200078e022c */
[----:B------:R-:W-:Y:S01]  /*d1aa0*/  ULDC UR14, c[0x0][0x228] ;  /* 0x00008a00000e7ab9 */ /* 0x000fe20000000800 */
[----:B------:R-:W-:-:S02]  /*d1ab0*/  ULDC UR16, c[0x0][0x228] ;  /* 0x00008a0000107ab9 */ /* 0x000fc40000000800 */
[C---:B------:R-:W-:Y:S01]  /*d1ac0*/  IMAD.WIDE R50, R54.reuse, 0x2, R2 ;  /* 0x0000000236327825 */ /* 0x040fe200078e0202 */
[----:B0-----:R-:W3:Y:S03]  /*d1ad0*/  LDL.LU R10, [R1+0x140] ;  /* 0x00014000010a7983 */ /* 0x001ee60000300800 */
[----:B------:R-:W-:Y:S01]  /*d1ae0*/  IMAD.WIDE R52, R54, 0x2, R44 ;  /* 0x0000000236347825 */ /* 0x000fe200078e022c */
[----:B------:R-:W-:Y:S01]  /*d1af0*/  @P0 STG.E.U16 desc[UR6][R48.64], R56 ;  /* 0x0000003830000986 */ /* 0x000fe2000c101506 */
[----:B----4-:R-:W-:-:S03]  /*d1b00*/  PRMT R57, R9, 0x7632, R57 ;  /* 0x0000763209397816 */ /* 0x010fc60000000039 */
[----:B------:R0:W-:Y:S01]  /*d1b10*/  @P6 STG.E.U16 desc[UR6][R50.64], R9 ;  /* 0x0000000932006986 */ /* 0x0001e2000c101506 */
[----:B------:R-:W-:Y:S01]  /*d1b20*/  ISETP.GE.AND P5, PT, R55, UR4, PT ;  /* 0x0000000437007c0c */ /* 0x000fe2000bfa6270 */
[----:B------:R-:W-:Y:S02]  /*d1b30*/  ULDC UR4, c[0x0][0x248] ;  /* 0x0000920000047ab9 */ /* 0x000fe40000000800 */
[----:B------:R1:W-:Y:S01]  /*d1b40*/  @P4 STG.E.U16 desc[UR6][R52.64], R57 ;  /* 0x0000003934004986 */ /* 0x0003e2000c101506 */
[----:B------:R-:W-:Y:S01]  /*d1b50*/  ISETP.LT.AND P4, PT, R61, UR10, !P2 ;  /* 0x0000000a3d007c0c */ /* 0x000fe2000d781270 */
[----:B------:R-:W-:Y:S02]  /*d1b60*/  VIADD R46, R59, 0x6e ;  /* 0x0000006e3b2e7836 */ /* 0x000fe40000000000 */
[----:B0-----:R-:W4:Y:S01]  /*d1b70*/  LDL.LU R9, [R1+0x154] ;  /* 0x0001540001097983 */ /* 0x001f220000300800 */
        /* <DEDUP_REMOVED lines=13> */
[----:B------:R-:W-:Y:S01]  /*d1c50*/  IMAD.WIDE R50, R52, 0x2, R2 ;  /* 0x0000000234327825 */ /* 0x000fe200078e0202 */
[----:B------:R-:W-:Y:S01]  /*d1c60*/  ISETP.LT.AND P1, PT, R60, UR10, !P1 ;  /* 0x0000000a3c007c0c */ /* 0x000fe2000cf21270 */
[----:B------:R-:W-:Y:S02]  /*d1c70*/  ULDC UR10, c[0x0][0x22c] ;  /* 0x00008b00000a7ab9 */ /* 0x000fe40000000800 */
[----:B------:R-:W-:Y:S01]  /*d1c80*/  VIADD R53, R59, 0x6f ;  /* 0x0000006f3b357836 */ /* 0x000fe20000000000 */
[----:B--2---:R-:W-:Y:S01]  /*d1c90*/  PRMT R54, R8, 0x7632, R54 ;  /* 0x0000763208367816 */ /* 0x004fe20000000036 */
[----:B------:R0:W-:Y:S04]  /*d1ca0*/  @P4 STG.E.U16 desc[UR6][R46.64], R8 ;  /* 0x000000082e004986 */ /* 0x0001e8000c101506 */
[----:B------:R-:W-:Y:S04]  /*d1cb0*/  @P2 STG.E.U16 desc[UR6][R48.64], R54 ;  /* 0x0000003630002986 */ /* 0x000fe8000c101506 */
[----:B0-----:R-:W2:Y:S01]  /*d1cc0*/  LDL.LU R8, [R1+0x144] ;  /* 0x0001440001087983 */ /* 0x001ea20000300800 */
[----:B------:R-:W-:Y:S01]  /*d1cd0*/  ISETP.GE.AND P4, PT, R53, UR4, PT ;  /* 0x0000000435007c0c */ /* 0x000fe2000bf86270 */
[----:B------:R-:W-:Y:S01]  /*d1ce0*/  VIADD R46, R59, 0x70 ;  /* 0x000000703b2e7836 */ /* 0x000fe20000000000 */
[----:B------:R-:W-:Y:S01]  /*d1cf0*/  ULDC UR4, c[0x0][0x248] ;  /* 0x0000920000047ab9 */ /* 0x000fe20000000800 */
[----:B------:R0:W-:Y:S01]  /*d1d00*/  @P6 STG.E.U16 desc[UR6][R50.64], R7 ;  /* 0x0000000732006986 */ /* 0x0001e2000c101506 */
[----:B------:R-:W-:-:S02]  /*d1d10*/  PRMT R55, R7, 0x7632, R55 ;  /* 0x0000763207377816 */ /* 0x000fc40000000037 */
[----:B------:R-:W-:Y:S01]  /*d1d20*/  ISETP.LT.AND P6, PT, R61, UR12, !P5 ;  /* 0x0000000c3d007c0c */ /* 0x000fe2000efc1270 */
[----:B------:R-:W-:Y:S01]  /*d1d30*/  VIADD R53, R52, UR4 ;  /* 0x0000000434357c36 */ /* 0x000fe20008000000 */
[----:B0-----:R-:W2:Y:S01]  /*d1d40*/  LDL.LU R7, [R1+0x158] ;  /* 0x0001580001077983 */ /* 0x001ea20000300800 */
[----:B------:R-:W-:Y:S02]  /*d1d50*/  ISETP.LT.AND P5, PT, R60, UR14, !P5 ;  /* 0x0000000e3c007c0c */ /* 0x000fe4000efa1270 */
[----:B------:R-:W-:Y:S01]  /*d1d60*/  ISETP.GE.AND P2, PT, R46, UR8, PT ;  /* 0x000000082e007c0c */ /* 0x000fe2000bf46270 */
[----:B------:R-:W-:Y:S01]  /*d1d70*/  IMAD.WIDE R46, R52, 0x2, R44 ;  /* 0x00000002342e7825 */ /* 0x000fe200078e022c */
[----:B------:R-:W-:Y:S01]  /*d1d80*/  ULDC UR4, c[0x0][0x22c] ;  /* 0x00008b0000047ab9 */ /* 0x000fe20000000800 */
[----:B------:R-:W-:Y:S01]  /*d1d90*/  ULDC UR12, c[0x0][0x228] ;  /* 0x00008a00000c7ab9 */ /* 0x000fe20000000800 */
[----:B------:R-:W-:Y:S01]  /*d1da0*/  ULDC UR14, c[0x0][0x228] ;  /* 0x00008a00000e7ab9 */ /* 0x000fe20000000800 */
[----:B------:R-:W-:Y:S01]  /*d1db0*/  IMAD.WIDE R48, R53, 0x2, R2 ;  /* 0x0000000235307825 */ /* 0x000fe200078e0202 */
[----:B------:R-:W-:Y:S01]  /*d1dc0*/  @P1 STG.E.U16 desc[UR6][R46.64], R55 ;  /* 0x000000372e001986 */ /* 0x000fe2000c101506 */
[----:B------:R-:W-:-:S02]  /*d1dd0*/  ULDC UR8, c[0x0][0x248] ;  /* 0x0000920000087ab9 */ /* 0x000fc40000000800 */
[----:B------:R-:W-:Y:S01]  /*d1de0*/  IMAD.WIDE R50, R53, 0x2, R44 ;  /* 0x0000000235327825 */ /* 0x000fe200078e022c */
[----:B------:R-:W-:Y:S01]  /*d1df0*/  PRMT R52, R6, 0x7632, R52 ;  /* 0x0000763206347816 */ /* 0x000fe20000000034 */
[----:B------:R0:W-:Y:S02]  /*d1e00*/  @P6 STG.E.U16 desc[UR6][R48.64], R6 ;  /* 0x0000000630006986 */ /* 0x0001e4000c101506 */
[----:B------:R-:W-:Y:S02]  /*d1e10*/  VIADD R54, R59, 0x71 ;  /* 0x000000713b367836 */ /* 0x000fe40000000000 */
[----:B------:R-:W-:Y:S01]  /*d1e20*/  @P5 STG.E.U16 desc[UR6][R50.64], R52 ;  /* 0x0000003432005986 */ /* 0x000fe2000c101506 */
[----:B------:R-:W-:Y:S01]  /*d1e30*/  ISETP.LT.AND P5, PT, R61, UR12, !P0 ;  /* 0x0000000c3d007c0c */ /* 0x000fe2000c7a1270 */
[----:B------:R-:W-:Y:S01]  /*d1e40*/  ULDC UR12, c[0x0][0x228] ;  /* 0x00008a00000c7ab9 */ /* 0x000fe20000000800 */
[----:B------:R-:W-:Y:S01]  /*d1e50*/  ISETP.GE.AND P1, PT, R54, UR4, PT ;  /* 0x0000000436007c0c */ /* 0x000fe2000bf26270 */
[----:B------:R-:W-:Y:S01]  /*d1e60*/  ULDC UR4, c[0x0][0x248] ;  /* 0x0000920000047ab9 */ /* 0x000fe20000000800 */
[----:B0-----:R-:W2:Y:S01]  /*d1e70*/  LDL.LU R6, [R1+0x148] ;  /* 0x0001480001067983 */ /* 0x001ea20000300800 */
[----:B------:R-:W-:-:S02]  /*d1e80*/  IADD3 R48, R53, UR4, RZ ;  /* 0x0000000435307c10 */ /* 0x000fc4000fffe0ff */
[----:B---3--:R-:W-:-:S03]  /*d1e90*/  PRMT R56, R5, 0x7632, R56 ;  /* 0x0000763205387816 */ /* 0x008fc60000000038 */
[----:B------:R-:W-:Y:S01]  /*d1ea0*/  IMAD.WIDE R46, R48, 0x2, R2 ;  /* 0x00000002302e7825 */ /* 0x000fe200078e0202 */
[----:B------:R-:W-:Y:S01]  /*d1eb0*/  ISETP.LT.AND P0, PT, R60, UR14, !P0 ;  /* 0x0000000e3c007c0c */ /* 0x000fe2000c701270 */
[----:B------:R-:W-:Y:S01]  /*d1ec0*/  ULDC UR4, c[0x0][0x248] ;  /* 0x0000920000047ab9 */ /* 0x000fe20000000800 */
[----:B------:R-:W-:Y:S01]  /*d1ed0*/  ISETP.LT.AND P6, PT, R61, UR16, !P4 ;  /* 0x000000103d007c0c */ /* 0x000fe2000e7c1270 */
[C---:B------:R-:W-:Y:S01]  /*d1ee0*/  VIADD R54, R48.reuse, UR8 ;  /* 0x0000000830367c36 */ /* 0x040fe20008000000 */
[----:B------:R0:W-:Y:S01]  /*d1ef0*/  @P5 STG.E.U16 desc[UR6][R46.64], R5 ;  /* 0x000000052e005986 */ /* 0x0001e2000c101506 */
[----:B------:R-:W-:Y:S01]  /*d1f00*/  IMAD.WIDE R48, R48, 0x2, R44 ;  /* 0x0000000230307825 */ /* 0x000fe200078e022c */
[----:B------:R-:W-:Y:S02]  /*d1f10*/  PRMT R57, R4, 0x7632, R57 ;  /* 0x0000763204397816 */ /* 0x000fe40000000039 */
[----:B0-----:R-:W3:Y:S01]  /*d1f20*/  LDL.LU R5, [R1+0x15c] ;  /* 0x00015c0001057983 */ /* 0x001ee20000300800 */
[----:B------:R-:W-:Y:S01]  /*d1f30*/  IMAD.WIDE R50, R54, 0x2, R2 ;  /* 0x0000000236327825 */ /* 0x000fe200078e0202 */
[----:B------:R-:W-:Y:S01]  /*d1f40*/  ISETP.LT.AND P4, PT, R60, UR18, !P4 ;  /* 0x000000123c007c0c */ /* 0x000fe2000e781270 */
[----:B------:R-:W-:-:S02]  /*d1f50*/  ULDC UR14, c[0x0][0x228] ;  /* 0x00008a00000e7ab9 */ /* 0x000fc40000000800 */
[----:B------:R-:W-:Y:S01]  /*d1f60*/  @P0 STG.E.U16 desc[UR6][R48.64], R56 ;  /* 0x0000003830000986 */ /* 0x000fe2000c101506 */
[----:B------:R-:W-:Y:S01]  /*d1f70*/  VIADD R55, R59, 0x72 ;  /* 0x000000723b377836 */ /* 0x000fe20000000000 */
[----:B------:R-:W-:Y:S01]  /*d1f80*/  ULDC UR8, c[0x0][0x22c] ;  /* 0x00008b0000087ab9 */ /* 0x000fe20000000800 */
[----:B------:R-:W-:Y:S01]  /*d1f90*/  IMAD.WIDE R52, R54, 0x2, R44 ;  /* 0x0000000236347825 */ /* 0x000fe200078e022c */
[----:B------:R0:W-:Y:S01]  /*d1fa0*/  @P6 STG.E.U16 desc[UR6][R50.64], R4 ;  /* 0x0000000432006986 */ /* 0x0001e2000c101506 */
[----:B------:R-:W-:Y:S01]  /*d1fb0*/  ULDC UR16, c[0x0][0x228] ;  /* 0x00008a0000107ab9 */ /* 0x000fe20000000800 */
[----:B------:R-:W-:Y:S02]  /*d1fc0*/  ULDC UR18, c[0x0][0x228] ;  /* 0x00008a0000127ab9 */ /* 0x000fe40000000800 */
[----:B0-----:R-:W3:Y:S01]  /*d1fd0*/  LDL.LU R4, [R1+0x14c] ;  /* 0x00014c0001047983 */ /* 0x001ee20000300800 */
[----:B------:R-:W-:Y:S01]  /*d1fe0*/  ISETP.GE.AND P5, PT, R55, UR10, PT ;  /* 0x0000000a37007c0c */ /* 0x000fe2000bfa6270 */
[----:B------:R-:W-:-:S02]  /*d1ff0*/  ULDC UR10, c[0x0][0x228] ;  /* 0x00008a00000a7ab9 */ /* 0x000fc40000000800 */
        /* <DEDUP_REMOVED lines=19> */
[----:B------:R-:W-:Y:S03]  /*d2130*/  @P2 STG.E.U16 desc[UR6][R48.64], R54 ;  /* 0x0000003630002986 */ /* 0x000fe6000c101506 */
[----:B------:R-:W-:Y:S01]  /*d2140*/  VIADD R52, R59, 0x74 ;  /* 0x000000743b347836 */ /* 0x000fe20000000000 */
[----:B0-----:R-:W3:Y:S01]  /*d2150*/  LDL.LU R11, [R1+0x130] ;  /* 0x00013000010b7983 */ /* 0x001ee20000300800 */
[----:B------:R-:W-:-:S02]  /*d2160*/  ISETP.LT.AND P1, PT, R60, UR10, !P1 ;  /* 0x0000000a3c007c0c */ /* 0x000fc4000cf21270 */
[----:B------:R-:W-:Y:S01]  /*d2170*/  PRMT R55, R10, 0x7632, R55 ;  /* 0x000076320a377816 */ /* 0x000fe20000000037 */
[----:B------:R0:W-:Y:S01]  /*d2180*/  @P6 STG.E.U16 desc[UR6][R50.64], R10 ;  /* 0x0000000a32006986 */ /* 0x0001e2000c101506 */
[----:B------:R-:W-:Y:S01]  /*d2190*/  ISETP.LT.AND P6, PT, R61, UR12, !P5 ;  /* 0x0000000c3d007c0c */ /* 0x000fe2000efc1270 */
[----:B------:R-:W-:Y:S01]  /*d21a0*/  VIADD R46, R59, 0x75 ;  /* 0x000000753b2e7836 */ /* 0x000fe20000000000 */
[----:B------:R-:W-:Y:S01]  /*d21b0*/  ISETP.GE.AND P4, PT, R52, UR4, PT ;  /* 0x0000000434007c0c */ /* 0x000fe2000bf86270 */
[----:B------:R-:W-:Y:S01]  /*d21c0*/  ULDC UR4, c[0x0][0x248] ;  /* 0x0000920000047ab9 */ /* 0x000fe20000000800 */
[----:B------:R-:W-:Y:S01]  /*d21d0*/  ISETP.LT.AND P5, PT, R60, UR14, !P5 ;  /* 0x0000000e3c007c0c */ /* 0x000fe2000efa1270 */
[C---:B------:R-:W-:Y:S01]  /*d21e0*/  VIADD R52, R53.reuse, UR4 ;  /* 0x0000000435347c36 */ /* 0x040fe20008000000 */
[----:B------:R-:W-:Y:S01]  /*d21f0*/  ULDC UR10, c[0x0][0x228] ;  /* 0x00008a00000a7ab9 */ /* 0x000fe20000000800 */
[----:B0-----:R-:W3:Y:S01]  /*d2200*/  LDL.LU R10, [R1+0x120] ;  /* 0x00012000010a7983 */ /* 0x001ee20000300800 */
[----:B------:R-:W-:Y:S01]  /*d2210*/  ISETP.GE.AND P2, PT, R46, UR8, PT ;  /* 0x000000082e007c0c */ /* 0x000fe2000bf46270 */
[----:B------:R-:W-:Y:S01]  /*d2220*/  IMAD.WIDE R46, R53, 0x2, R44 ;  /* 0x00000002352e7825 */ /* 0x000fe200078e022c */
[----:B----4-:R-:W-:Y:S01]  /*d2230*/  PRMT R53, R9, 0x7632, R53 ;  /* 0x0000763209357816 */ /* 0x010fe20000000035 */
[----:B------:R-:W-:Y:S01]  /*d2240*/  ULDC UR4, c[0x0][0x22c] ;  /* 0x00008b0000047ab9 */ /* 0x000fe20000000800 */
[----:B------:R-:W-:Y:S01]  /*d2250*/  ULDC UR12, c[0x0][0x228] ;  /* 0x00008a00000c7ab9 */ /* 0x000fe20000000800 */
[C---:B------:R-:W-:Y:S01]  /*d2260*/  IMAD.WIDE R48, R52.reuse, 0x2, R2 ;  /* 0x0000000234307825 */ /* 0x040fe200078e0202 */
[----:B------:R-:W-:Y:S01]  /*d2270*/  @P1 STG.E.U16 desc[UR6][R46.64], R55 ;  /* 0x000000372e001986 */ /* 0x000fe2000c101506 */
[----:B------:R-:W-:Y:S01]  /*d2280*/  ULDC UR14, c[0x0][0x228] ;  /* 0x00008a00000e7ab9 */ /* 0x000fe20000000800 */
[----:B------:R-:W-:Y:S01]  /*d2290*/  ULDC UR8, c[0x0][0x248] ;  /* 0x0000920000087ab9 */ /* 0x000fe20000000800 */
[----:B------:R-:W-:Y:S01]  /*d22a0*/  IMAD.WIDE R50, R52, 0x2, R44 ;  /* 0x0000000234327825 */ /* 0x000fe200078e022c */
[----:B------:R0:W-:Y:S03]  /*d22b0*/  @P6 STG.E.U16 desc[UR6][R48.64], R9 ;  /* 0x0000000930006986 */ /* 0x0001e6000c101506 */
[----:B------:R-:W-:Y:S01]  /*d22c0*/  VIADD R54, R59, 0x76 ;  /* 0x000000763b367836 */ /* 0x000fe20000000000 */
[----:B------:R1:W-:Y:S01]  /*d22d0*/  @P5 STG.E.U16 desc[UR6][R50.64], R53 ;  /* 0x0000003532005986 */ /* 0x0003e2000c101506 */
[----:B------:R-:W-:Y:S01]  /*d22e0*/  ISETP.LT.AND P5, PT, R61, UR10, !P0 ;  /* 0x0000000a3d007c0c */ /* 0x000fe2000c7a1270 */
[----:B------:R-:W-:-:S02]  /*d22f0*/  ULDC UR10, c[0x0][0x228] ;  /* 0x00008a00000a7ab9 */ /* 0x000fc40000000800 */
[----:B------:R-:W-:Y:S01]  /*d2300*/  ISETP.GE.AND P1, PT, R54, UR4, PT ;  /* 0x0000000436007c0c */ /* 0x000fe2000bf26270 */
[----:B------:R-:W-:Y:S02]  /*d2310*/  ULDC UR4, c[0x0][0x248] ;  /* 0x0000920000047ab9 */ /* 0x000fe40000000800 */
        /* <DEDUP_REMOVED lines=18> */
[----:B------:R1:W-:Y:S04]  /*d2440*/  @P0 STG.E.U16 desc[UR6][R48.64], R56 ;  /* 0x0000003830000986 */ /* 0x0003e8000c101506 */
[----:B0-----:R-:W2:Y:S01]  /*d2450*/  LDL.LU R8, [R1+0x124] ;  /* 0x0001240001087983 */ /* 0x001ea20000300800 */
[----:B------:R-:W-:Y:S01]  /*d2460*/  ISETP.GE.AND P5, PT, R55, UR4, PT ;  /* 0x0000000437007c0c */ /* 0x000fe2000bfa6270 */
[----:B------:R-:W-:Y:S01]  /*d2470*/  ULDC UR4, c[0x0][0x248] ;  /* 0x0000920000047ab9 */ /* 0x000fe20000000800 */
[----:B------:R-:W-:Y:S01]  /*d2480*/  VIADD R46, R59, 0x78 ;  /* 0x000000783b2e7836 */ /* 0x000fe20000000000 */
[----:B------:R-:W-:Y:S01]  /*d2490*/  PRMT R57, R7, 0x7632, R57 ;  /* 0x0000763207397816 */ /* 0x000fe20000000039 */
[----:B------:R0:W-:Y:S04]  /*d24a0*/  @P6 STG.E.U16 desc[UR6][R50.64], R7 ;  /* 0x0000000732006986 */ /* 0x0001e8000c101506 */
[----:B------:R0:W-:Y:S01]  /*d24b0*/  @P4 STG.E.U16 desc[UR6][R52.64], R57 ;  /* 0x0000003934004986 */ /* 0x0001e2000c101506 */
[----:B------:R-:W-:Y:S01]  /*d24c0*/  ISETP.LT.AND P4, PT, R61, UR10, !P2 ;  /* 0x0000000a3d007c0c */ /* 0x000fe2000d781270 */
[----:B-1----:R-:W-:-:S02]  /*d24d0*/  VIADD R48, R54, UR4 ;  /* 0x0000000436307c36 */ /* 0x002fc40008000000 */
[----:B0-----:R-:W2:Y:S01]  /*d24e0*/  LDL.LU R7, [R1+0x138] ;  /* 0x0001380001077983 */ /* 0x001ea20000300800 */
[----:B------:R-:W-:Y:S01]  /*d24f0*/  ISETP.GE.AND P0, PT, R46, UR8, PT ;  /* 0x000000082e007c0c */ /* 0x000fe2000bf06270 */
[----:B------:R-:W-:Y:S01]  /*d2500*/  IMAD.WIDE R46, R48, 0x2, R2 ;  /* 0x00000002302e7825 */ /* 0x000fe200078e0202 */
[----:B------:R-:W-:Y:S01]  /*d2510*/  ISETP.LT.AND P2, PT, R60, UR12, !P2 ;  /* 0x0000000c3c007c0c */ /* 0x000fe2000d741270 */
[----:B------:R-:W-:Y:S01]  /*d2520*/  ULDC UR4, c[0x0][0x248] ;  /* 0x0000920000047ab9 */ /* 0x000fe20000000800 */
[----:B------:R-:W-:Y:S01]  /*d2530*/  ISETP.LT.AND P6, PT, R61, UR14, !P1 ;  /* 0x0000000e3d007c0c */ /* 0x000fe2000cfc1270 */
[----:B------:R-:W-:Y:S01]  /*d2540*/  VIADD R53, R59, 0x79 ;  /* 0x000000793b357836 */ /* 0x000fe20000000000 */
[----:B------:R-:W-:Y:S01]  /*d2550*/  ULDC UR10, c[0x0][0x228] ;  /* 0x00008a00000a7ab9 */ /* 0x000fe20000000800 */
[----:B------:R-:W-:Y:S01]  /*d2560*/  ULDC UR8, c[0x0][0x22c] ;  /* 0x00008b0000087ab9 */ /* 0x000fe20000000800 */
[----:B------:R-:W-:Y:S01]  /*d2570*/  PRMT R54, R6, 0x7632, R54 ;  /* 0x0000763206367816 */ /* 0x000fe20000000036 */
[----:B------:R0:W-:Y:S01]  /*d2580*/  @P4 STG.E.U16 desc[UR6][R46.64], R6 ;  /* 0x000000062e004986 */ /* 0x0001e2000c101506 */
[C---:B------:R-:W-:Y:S01]  /*d2590*/  VIADD R52, R48.reuse, UR4 ;  /* 0x0000000430347c36 */ /* 0x040fe20008000000 */
[----:B------:R-:W-:Y:S01]  /*d25a0*/  ULDC UR4, c[0x0][0x22c] ;  /* 0x00008b0000047ab9 */ /* 0x000fe20000000800 */
[----:B------:R-:W-:Y:S01]  /*d25b0*/  ULDC UR12, c[0x0][0x228] ;  /* 0x00008a00000c7ab9 */ /* 0x000fe20000000800 */
[----:B------:R-:W-:Y:S01]  /*d25c0*/  ULDC UR14, c[0x0][0x228] ;  /* 0x00008a00000e7ab9 */ /* 0x000fe20000000800 */
[----:B0-----:R-:W2:Y:S01]  /*d25d0*/  LDL.LU R6, [R1+0x128] ;  /* 0x0001280001067983 */ /* 0x001ea20000300800 */
[----:B------:R-:W-:-:S04]  /*d25e0*/  IMAD.WIDE R48, R48, 0x2, R44 ;  /* 0x0000000230307825 */ /* 0x000fc800078e022c */
[----:B------:R-:W-:Y:S01]  /*d25f0*/  IMAD.WIDE R50, R52, 0x2, R2 ;  /* 0x0000000234327825 */ /* 0x000fe200078e0202 */
[----:B------:R0:W-:Y:S01]  /*d2600*/  @P2 STG.E.U16 desc[UR6][R48.64], R54 ;  /* 0x0000003630002986 */ /* 0x0001e2000c101506 */
[----:B------:R-:W-:Y:S01]  /*d2610*/  ISETP.LT.AND P1, PT, R60, UR10, !P1 ;  /* 0x0000000a3c007c0c */ /* 0x000fe2000cf21270 */
[----:B------:R-:W-:Y:S01]  /*d2620*/  ULDC UR10, c[0x0][0x228] ;  /* 0x00008a00000a7ab9 */ /* 0x000fe20000000800 */
[----:B------:R-:W-:Y:S01]  /*d2630*/  ISETP.GE.AND P4, PT, R53, UR4, PT ;  /* 0x0000000435007c0c */ /* 0x000fe2000bf86270 */
[----:B------:R-:W-:Y:S01]  /*d2640*/  ULDC UR4, c[0x0][0x248] ;  /* 0x0000920000047ab9 */ /* 0x000fe20000000800 */
[C---:B------:R-:W-:Y:S01]  /*d2650*/  VIADD R46, R59.reuse, 0x7a ;  /* 0x0000007a3b2e7836 */ /* 0x040fe20000000000 */
[----:B------:R-:W-:Y:S01]  /*d2660*/  IADD3 R53, R52, UR4, RZ ;  /* 0x0000000434357c10 */ /* 0x000fe2000fffe0ff */
[----:B------:R-:W-:Y:S01]  /*d2670*/  VIADD R55, R59, 0x7b ;  /* 0x0000007b3b377836 */ /* 0x000fe20000000000 */
[----:B------:R-:W-:Y:S02]  /*d2680*/  ULDC UR4, c[0x0][0x22c] ;  /* 0x00008b0000047ab9 */ /* 0x000fe40000000800 */
[----:B------:R-:W-:Y:S01]  /*d2690*/  ISETP.GE.AND P2, PT, R46, UR8, PT ;  /* 0x000000082e007c0c */ /* 0x000fe2000bf46270 */
[----:B------:R-:W-:Y:S01]  /*d26a0*/  IMAD.WIDE R46, R52, 0x2, R44 ;  /* 0x00000002342e7825 */ /* 0x000fe200078e022c */
[----:B------:R-:W-:-:S03]  /*d26b0*/  ULDC UR8, c[0x0][0x248] ;  /* 0x0000920000087ab9 */ /* 0x000fc60000000800 */
[----:B0-----:R-:W-:Y:S01]  /*d26c0*/  IMAD.WIDE R48, R53, 0x2, R2 ;  /* 0x0000000235307825 */ /* 0x001fe200078e0202 */
[----:B---3--:R0:W-:Y:S01]  /*d26d0*/  @P6 STG.E.U16 desc[UR6][R50.64], R5 ;  /* 0x0000000532006986 */ /* 0x0081e2000c101506 */
[----:B------:R-:W-:Y:S02]  /*d26e0*/  PRMT R54, R5, 0x7632, R54 ;  /* 0x0000763205367816 */ /* 0x000fe40000000036 */
[----:B------:R-:W-:Y:S01]  /*d26f0*/  ISETP.LT.AND P6, PT, R61, UR12, !P5 ;  /* 0x0000000c3d007c0c */ /* 0x000fe2000efc1270 */
[----:B------:R-:W-:Y:S01]  /*d2700*/  ULDC UR12, c[0x0][0x228] ;  /* 0x00008a00000c7ab9 */ /* 0x000fe20000000800 */
[----:B0-----:R-:W3:Y:S04]  /*d2710*/  LDL.LU R5, [R1+0x13c] ;  /* 0x00013c0001057983 */ /* 0x001ee80000300800 */
[----:B------:R-:W-:Y:S01]  /*d2720*/  @P1 STG.E.U16 desc[UR6][R46.64], R54 ;  /* 0x000000362e001986 */ /* 0x000fe2000c101506 */
[----:B------:R-:W-:-:S06]  /*d2730*/  PRMT R52, R4, 0x7632, R52 ;  /* 0x0000763204347816 */ /* 0x000fcc0000000034 */
[----:B------:R0:W-:Y:S04]  /*d2740*/  @P6 STG.E.U16 desc[UR6][R48.64], R4 ;  /* 0x0000000430006986 */ /* 0x0001e8000c101506 */
[----:B0-----:R-:W3:Y:S01]  /*d2750*/  LDL.LU R4, [R1+0x12c] ;  /* 0x00012c0001047983 */ /* 0x001ee20000300800 */
[----:B------:R-:W-:Y:S01]  /*d2760*/  ISETP.LT.AND P5, PT, R60, UR14, !P5 ;  /* 0x0000000e3c007c0c */ /* 0x000fe2000efa1270 */
[----:B------:R-:W-:Y:S01]  /*d2770*/  IMAD.WIDE R50, R53, 0x2, R44 ;  /* 0x0000000235327825 */ /* 0x000fe200078e022c */
[----:B------:R-:W-:Y:S01]  /*d2780*/  ISETP.GE.AND P1, PT, R55, UR4, PT ;  /* 0x0000000437007c0c */ /* 0x000fe2000bf26270 */
[----:B------:R-:W-:Y:S01]  /*d2790*/  ULDC UR4, c[0x0][0x248] ;  /* 0x0000920000047ab9 */ /* 0x000fe20000000800 */
[----:B------:R-:W-:Y:S01]  /*d27a0*/  ULDC UR14, c[0x0][0x228] ;  /* 0x00008a00000e7ab9 */ /* 0x000fe20000000800 */
[----:B------:R-:W-:Y:S01]  /*d27b0*/  VIADD R48, R53, UR4 ;  /* 0x0000000435307c36 */ /* 0x000fe20008000000 */
[C---:B------:R-:W-:Y:S01]  /*d27c0*/  ISETP.LT.AND P6, PT, R61.reuse, UR14, !P4 ;  /* 0x0000000e3d007c0c */ /* 0x040fe2000e7c1270 */
[----:B------:R-:W3:Y:S06]  /*d27d0*/  LDL.LU R58, [R1+0x110] ;  /* 0x00011000013a7983 */ /* 0x000eec0000300800 */
[----:B------:R0:W-:Y:S01]  /*d27e0*/  @P5 STG.E.U16 desc[UR6][R50.64], R52 ;  /* 0x0000003432005986 */ /* 0x0001e2000c101506 */
[----:B------:R-:W-:Y:S01]  /*d27f0*/  ISETP.LT.AND P5, PT, R61, UR10, !P0 ;  /* 0x0000000a3d007c0c */ /* 0x000fe2000c7a1270 */
[----:B------:R-:W-:Y:S01]  /*d2800*/  VIADD R54, R48, UR8 ;  /* 0x0000000830367c36 */ /* 0x000fe20008000000 */
[----:B------:R-:W-:Y:S01]  /*d2810*/  ISETP.LT.AND P0, PT, R60, UR12, !P0 ;  /* 0x0000000c3c007c0c */ /* 0x000fe2000c701270 */
[----:B------:R-:W-:Y:S01]  /*d2820*/  IMAD.WIDE R46, R48, 0x2, R2 ;  /* 0x00000002302e7825 */ /* 0x000fe200078e0202 */
[----:B------:R-:W-:Y:S01]  /*d2830*/  ISETP.LT.AND P4, PT, R60, UR16, !P4 ;  /* 0x000000103c007c0c */ /* 0x000fe2000e781270 */
[----:B------:R-:W-:Y:S01]  /*d2840*/  ULDC UR10, c[0x0][0x228] ;  /* 0x00008a00000a7ab9 */ /* 0x000fe20000000800 */
[----:B------:R-:W-:Y:S01]  /*d2850*/  PRMT R56, R11, 0x7632, R56 ;  /* 0x000076320b387816 */ /* 0x000fe20000000038 */
[----:B------:R-:W-:Y:S01]  /*d2860*/  IMAD.WIDE R48, R48, 0x2, R44 ;  /* 0x0000000230307825 */ /* 0x000fe200078e022c */
[----:B------:R-:W-:Y:S01]  /*d2870*/  ULDC UR4, c[0x0][0x22c] ;  /* 0x00008b0000047ab9 */ /* 0x000fe20000000800 */
[----:B------:R-:W-:Y:S01]  /*d2880*/  ULDC UR8, c[0x0][0x22c] ;  /* 0x00008b0000087ab9 */ /* 0x000fe20000000800 */
[----:B------:R-:W-:Y:S01]  /*d2890*/  ULDC UR12, c[0x0][0x228] ;  /* 0x00008a00000c7ab9 */ /* 0x000fe20000000800 */
[C---:B0-----:R-:W-:Y:S01]  /*d28a0*/  IMAD.WIDE R50, R54.reuse, 0x2, R2 ;  /* 0x0000000236327825 */ /* 0x041fe200078e0202 */
[----:B------:R-:W-:Y:S01]  /*d28b0*/  ULDC UR14, c[0x0][0x228] ;  /* 0x00008a00000e7ab9 */ /* 0x000fe20000000800 */
[----:B------:R0:W-:Y:S01]  /*d28c0*/  @P5 STG.E.U16 desc[UR6][R46.64], R11 ;  /* 0x0000000b2e005986 */ /* 0x0001e2000c101506 */
[----:B------:R-:W-:Y:S01]  /*d28d0*/  ULDC UR16, c[0x0][0x228] ;  /* 0x00008a0000107ab9 */ /* 0x000fe20000000800 */
[----:B------:R-:W-:-:S02]  /*d28e0*/  IMAD.WIDE R52, R54, 0x2, R44 ;  /* 0x0000000236347825 */ /* 0x000fc400078e022c */
[----:B------:R-:W-:Y:S01]  /*d28f0*/  @P0 STG.E.U16 desc[UR6][R48.64], R56 ;  /* 0x0000003830000986 */ /* 0x000fe2000c101506 */
[----:B------:R-:W-:-:S03]  /*d2900*/  PRMT R57, R10, 0x7632, R57 ;  /* 0x000076320a397816 */ /* 0x000fc60000000039 */
[----:B------:R1:W-:Y:S01]  /*d2910*/  @P6 STG.E.U16 desc[UR6][R50.64], R10 ;  /* 0x0000000a32006986 */ /* 0x0003e2000c101506 */
[----:B------:R-:W-:-:S03]  /*d2920*/  VIADD R55, R59, 0x7c ;  /* 0x0000007c3b377836 */ /* 0x000fc60000000000 */
[----:B------:R4:W-:Y:S01]  /*d2930*/  @P4 STG.E.U16 desc[UR6][R52.64], R57 ;  /* 0x0000003934004986 */ /* 0x0009e2000c101506 */
[----:B------:R-:W-:Y:S01]  /*d2940*/  ISETP.LT.AND P4, PT, R61, UR10, !P2 ;  /* 0x0000000a3d007c0c */ /* 0x000fe2000d781270 */
[----:B0-----:R-:W-:Y:S02]  /*d2950*/  VIADD R46, R59, 0x7d ;  /* 0x0000007d3b2e7836 */ /* 0x001fe40000000000 */
[----:B-1----:R-:W3:Y:S01]  /*d2960*/  LDL.LU R10, [R1+0x100] ;  /* 0x00010000010a7983 */ /* 0x002ee20000300800 */
[----:B------:R-:W-:Y:S01]  /*d2970*/  ISETP.GE.AND P5, PT, R55, UR4, PT ;  /* 0x0000000437007c0c */ /* 0x000fe2000bfa6270 */
[----:B------:R-:W-:Y:S01]  /*d2980*/  ULDC UR4, c[0x0][0x248] ;  /* 0x0000920000047ab9 */ /* 0x000fe20000000800 */
[----:B------:R-:W-:Y:S01]  /*d2990*/  ISETP.LT.AND P6, PT, R61, UR14, !P1 ;  /* 0x0000000e3d007c0c */ /* 0x000fe2000cfc1270 */
[----:B------:R-:W-:Y:S01]  /*d29a0*/  VIADD R48, R54, UR4 ;  /* 0x0000000436307c36 */ /* 0x000fe20008000000 */
[----:B------:R-:W-:Y:S01]  /*d29b0*/  ISETP.GE.AND P0, PT, R46, UR8, PT ;  /* 0x000000082e007c0c */ /* 0x000fe2000bf06270 */
[----:B------:R-:W-:Y:S01]  /*d29c0*/  ULDC UR4, c[0x0][0x248] ;  /* 0x0000920000047ab9 */ /* 0x000fe20000000800 */
[----:B------:R-:W-:Y:S01]  /*d29d0*/  ISETP.LT.AND P2, PT, R60, UR12, !P2 ;  /* 0x0000000c3c007c0c */ /* 0x000fe2000d741270 */
[C---:B------:R-:W-:Y:S01]  /*d29e0*/  IMAD.WIDE R46, R48.reuse, 0x2, R2 ;  /* 0x00000002302e7825 */ /* 0x040fe200078e0202 */
[----:B------:R-:W-:Y:S01]  /*d29f0*/  ULDC UR10, c[0x0][0x228] ;  /* 0x00008a00000a7ab9 */ /* 0x000fe20000000800 */
[----:B----4-:R-:W-:Y:S01]  /*d2a00*/  PRMT R54, R9, 0x7632, R54 ;  /* 0x0000763209367816 */ /* 0x010fe20000000036 */
[----:B------:R-:W-:Y:S01]  /*d2a10*/  ULDC UR12, c[0x0][0x228] ;  /* 0x00008a00000c7ab9 */ /* 0x000fe20000000800 */
[C---:B------:R-:W-:Y:S01]  /*d2a20*/  VIADD R52, R48.reuse, UR4 ;  /* 0x0000000430347c36 */ /* 0x040fe20008000000 */
[----:B------:R0:W-:Y:S01]  /*d2a30*/  @P4 STG.E.U16 desc[UR6][R46.64], R9 ;  /* 0x000000092e004986 */ /* 0x0001e2000c101506 */
[----:B------:R-:W-:Y:S01]  /*d2a40*/  IMAD.WIDE R48, R48, 0x2, R44 ;  /* 0x0000000230307825 */ /* 0x000fe200078e022c */
[----:B------:R-:W-:Y:S01]  /*d2a50*/  ULDC UR4, c[0x0][0x22c] ;  /* 0x00008b0000047ab9 */ /* 0x000fe20000000800 */
[----:B------:R-:W-:Y:S01]  /*d2a60*/  ULDC UR14, c[0x0][0x228] ;  /* 0x00008a00000e7ab9 */ /* 0x000fe20000000800 */
[----:B------:R-:W-:Y:S01]  /*d2a70*/  ULDC UR8, c[0x0][0x22c] ;  /* 0x00008b0000087ab9 */ /* 0x000fe20000000800 */
[----:B------:R-:W-:Y:S01]  /*d2a80*/  IMAD.WIDE R50, R52, 0x2, R2 ;  /* 0x0000000234327825 */ /* 0x000fe200078e0202 */
[----:B0-----:R-:W4:Y:S03]  /*d2a90*/  LDL.LU R9, [R1+0x114] ;  /* 0x0001140001097983 */ /* 0x001f260000300800 */
[C---:B------:R-:W-:Y:S01]  /*d2aa0*/  VIADD R53, R59.reuse, 0x7e ;  /* 0x0000007e3b357836 */ /* 0x040fe20000000000 */
[----:B------:R-:W-:Y:S01]  /*d2ab0*/  ISETP.LT.AND P1, PT, R60, UR10, !P1 ;  /* 0x0000000a3c007c0c */ /* 0x000fe2000cf21270 */
[C---:B------:R-:W-:Y:S01]  /*d2ac0*/  VIADD R46, R59.reuse, 0x7f ;  /* 0x0000007f3b2e7836 */ /* 0x040fe20000000000 */
[----:B------:R0:W-:Y:S01]  /*d2ad0*/  @P2 STG.E.U16 desc[UR6][R48.64], R54 ;  /* 0x0000003630002986 */ /* 0x0001e2000c101506 */
[----:B------:R-:W-:Y:S01]  /*d2ae0*/  VIADD R55, R59, 0x80 ;  /* 0x000000803b377836 */ /* 0x000fe20000000000 */
[----:B------:R-:W-:Y:S01]  /*d2af0*/  ISETP.GE.AND P4, PT, R53, UR4, PT ;  /* 0x0000000435007c0c */ /* 0x000fe2000bf86270 */
[----:B------:R-:W-:Y:S01]  /*d2b00*/  ULDC UR4, c[0x0][0x248] ;  /* 0x0000920000047ab9 */ /* 0x000fe20000000800 */
        /* <DEDUP_REMOVED lines=11> */
[----:B------:R-:W-:Y:S01]  /*d2bc0*/  ISETP.LT.AND P5, PT, R60, UR14, !P5 ;  /* 0x0000000e3c007c0c */ /* 0x000fe2000efa1270 */
[----:B0-----:R-:W2:Y:S01]  /*d2bd0*/  LDL.LU R8, [R1+0x104] ;  /* 0x0001040001087983 */ /* 0x001ea20000300800 */
[----:B------:R-:W-:Y:S01]  /*d2be0*/  IMAD.WIDE R50, R53, 0x2, R44 ;  /* 0x0000000235327825 */ /* 0x000fe200078e022c */
[----:B------:R-:W-:Y:S02]  /*d2bf0*/  ULDC UR14, c[0x0][0x228] ;  /* 0x00008a00000e7ab9 */ /* 0x000fe40000000800 */
[----:B------:R0:W-:Y:S01]  /*d2c00*/  @P1 STG.E.U16 desc[UR6][R46.64], R54 ;  /* 0x000000362e001986 */ /* 0x0001e2000c101506 */
[----:B------:R-:W-:Y:S01]  /*d2c10*/  ISETP.GE.AND P1, PT, R55, UR4, PT ;  /* 0x0000000437007c0c */ /* 0x000fe2000bf26270 */
[----:B------:R-:W-:Y:S01]  /*d2c20*/  ULDC UR4, c[0x0][0x248] ;  /* 0x0000920000047ab9 */ /* 0x000fe20000000800 */
[----:B------:R-:W-:-:S03]  /*d2c30*/  PRMT R52, R7, 0x7632, R52 ;  /* 0x0000763207347816 */ /* 0x000fc60000000034 */
[----:B------:R1:W-:Y:S04]  /*d2c40*/  @P6 STG.E.U16 desc[UR6][R48.64], R7 ;  /* 0x0000000730006986 */ /* 0x0003e8000c101506 */
[----:B------:R-:W-:Y:S01]  /*d2c50*/  @P5 STG.E.U16 desc[UR6][R50.64], R52 ;  /* 0x0000003432005986 */ /* 0x000fe2000c101506 */
[----:B------:R-:W-:Y:S01]  /*d2c60*/  ISETP.LT.AND P5, PT, R61, UR12, !P0 ;  /* 0x0000000c3d007c0c */ /* 0x000fe2000c7a1270 */
[----:B0-----:R-:W-:Y:S02]  /*d2c70*/  VIADD R54, R59, 0x81 ;  /* 0x000000813b367836 */ /* 0x001fe40000000000 */
[----:B-1----:R-:W-:Y:S01]  /*d2c80*/  VIADD R48, R53, UR4 ;  /* 0x0000000435307c36 */ /* 0x002fe20008000000 */
[----:B------:R-:W2:Y:S01]  /*d2c90*/  LDL.LU R7, [R1+0x118] ;  /* 0x0001180001077983 */ /* 0x000ea20000300800 */
[----:B------:R-:W-:Y:S01]  /*d2ca0*/  ISETP.LT.AND P0, PT, R60, UR14, !P0 ;  /* 0x0000000e3c007c0c */ /* 0x000fe2000c701270 */
[----:B------:R-:W-:Y:S01]  /*d2cb0*/  ULDC UR4, c[0x0][0x248] ;  /* 0x0000920000047ab9 */ /* 0x000fe20000000800 */
[----:B------:R-:W-:Y:S01]  /*d2cc0*/  IMAD.WIDE R46, R48, 0x2, R2 ;  /* 0x00000002302e7825 */ /* 0x000fe200078e0202 */
[----:B------:R-:W-:Y:S01]  /*d2cd0*/  ISETP.LT.AND P6, PT, R61, UR16, !P4 ;  /* 0x000000103d007c0c */ /* 0x000fe2000e7c1270 */
[----:B------:R-:W-:Y:S01]  /*d2ce0*/  ULDC UR12, c[0x0][0x228] ;  /* 0x00008a00000c7ab9 */ /* 0x000fe20000000800 */
[----:B------:R-:W-:Y:S01]  /*d2cf0*/  ULDC UR14, c[0x0][0x228] ;  /* 0x00008a00000e7ab9 */ /* 0x000fe20000000800 */
[----:B------:R-:W-:-:S02]  /*d2d00*/  PRMT R57, R6, 0x7632, R57 ;  /* 0x0000763206397816 */ /* 0x000fc40000000039 */
        /* <DEDUP_REMOVED lines=12> */
[----:B------:R-:W-:-:S04]  /*d2dd0*/  IMAD.WIDE R52, R55, 0x2, R44 ;  /* 0x0000000237347825 */ /* 0x000fc800078e022c */
[----:B------:R-:W-:Y:S02]  /*d2de0*/  VIADD R46, R59, 0x82 ;  /* 0x000000823b2e7836 */ /* 0x000fe40000000000 */
[----:B0-----:R-:W-:-:S03]  /*d2df0*/  VIADD R48, R55, UR4 ;  /* 0x0000000437307c36 */ /* 0x001fc60008000000 */
[----:B------:R-:W-:Y:S01]  /*d2e00*/  ISETP.GE.AND P0, PT, R46, UR8, PT ;  /* 0x000000082e007c0c */ /* 0x000fe2000bf06270 */
[----:B------:R-:W-:Y:S01]  /*d2e10*/  ULDC UR4, c[0x0][0x248] ;  /* 0x0000920000047ab9 */ /* 0x000fe20000000800 */
[----:B------:R-:W-:Y:S01]  /*d2e20*/  ULDC UR8, c[0x0][0x22c] ;  /* 0x00008b0000087ab9 */ /* 0x000fe20000000800 */
[----:B------:R-:W-:Y:S01]  /*d2e30*/  IMAD.WIDE R46, R48, 0x2, R2 ;  /* 0x00000002302e7825 */ /* 0x000fe200078e0202 */
[----:B---3--:R-:W-:Y:S01]  /*d2e40*/  PRMT R56, R5, 0x7632, R56 ;  /* 0x0000763205387816 */ /* 0x008fe20000000038 */
[----:B------:R0:W-:Y:S04]  /*d2e50*/  @P6 STG.E.U16 desc[UR6][R50.64], R5 ;  /* 0x0000000532006986 */ /* 0x0001e8000c101506 */
[----:B------:R-:W-:Y:S01]  /*d2e60*/  @P4 STG.E.U16 desc[UR6][R52.64], R56 ;  /* 0x0000003834004986 */ /* 0x000fe2000c101506 */
[----:B------:R-:W-:Y:S01]  /*d2e70*/  ISETP.LT.AND P4, PT, R61, UR10, !P2 ;  /* 0x0000000a3d007c0c */ /* 0x000fe2000d781270 */
[----:B------:R-:W-:-:S02]  /*d2e80*/  ULDC UR10, c[0x0][0x228] ;  /* 0x00008a00000a7ab9 */ /* 0x000fc40000000800 */
[----:B0-----:R-:W3:Y:S01]  /*d2e90*/  LDL.LU R5, [R1+0x11c] ;  /* 0x00011c0001057983 */ /* 0x001ee20000300800 */
[----:B------:R-:W-:-:S09]  /*d2ea0*/  PRMT R54, R4, 0x7632, R54 ;  /* 0x0000763204367816 */ /* 0x000fd20000000036 */
[----:B------:R0:W-:Y:S04]  /*d2eb0*/  @P4 STG.E.U16 desc[UR6][R46.64], R4 ;  /* 0x000000042e004986 */ /* 0x0001e8000c101506 */
[----:B0-----:R-:W3:Y:S01]  /*d2ec0*/  LDL.LU R4, [R1+0x10c] ;  /* 0x00010c0001047983 */ /* 0x001ee20000300800 */
[----:B------:R-:W-:Y:S02]  /*d2ed0*/  ISETP.LT.AND P2, PT, R60, UR12, !P2 ;  /* 0x0000000c3c007c0c */ /* 0x000fe4000d741270 */
[----:B------:R-:W-:Y:S01]  /*d2ee0*/  ISETP.LT.AND P6, PT, R61, UR14, !P1 ;  /* 0x0000000e3d007c0c */ /* 0x000fe2000cfc1270 */
[C---:B------:R-:W-:Y:S01]  /*d2ef0*/  VIADD R52, R48.reuse, UR4 ;  /* 0x0000000430347c36 */ /* 0x040fe20008000000 */
[----:B------:R-:W-:Y:S01]  /*d2f00*/  IADD3 R53, R59, 0x83, RZ ;  /* 0x000000833b357810 */ /* 0x000fe20007ffe0ff */
[----:B------:R-:W-:Y:S01]  /*d2f10*/  IMAD.WIDE R48, R48, 0x2, R44 ;  /* 0x0000000230307825 */ /* 0x000fe200078e022c */
[----:B------:R-:W-:Y:S01]  /*d2f20*/  ULDC UR12, c[0x0][0x228] ;  /* 0x00008a00000c7ab9 */ /* 0x000fe20000000800 */
[----:B------:R-:W-:Y:S01]  /*d2f30*/  ULDC UR4, c[0x0][0x22c] ;  /* 0x00008b0000047ab9 */ /* 0x000fe20000000800 */
[----:B------:R-:W-:Y:S01]  /*d2f40*/  ULDC UR14, c[0x0][0x228] ;  /* 0x00008a00000e7ab9 */ /* 0x000fe20000000800 */
[----:B------:R-:W-:Y:S01]  /*d2f50*/  IMAD.WIDE R50, R52, 0x2, R2 ;  /* 0x0000000234327825 */ /* 0x000fe200078e0202 */
[----:B------:R-:W-:Y:S01]  /*d2f60*/  ISETP.LT.AND P1, PT, R60, UR10, !P1 ;  /* 0x0000000a3c007c0c */ /* 0x000fe2000cf21270 */
[----:B------:R-:W3:Y:S01]  /*d2f70*/  LDL.LU R11, [R1+0xf0] ;  /* 0x0000f000010b7983 */ /* 0x000ee20000300800 */
[----:B------:R-:W-:Y:S01]  /*d2f80*/  ISETP.GE.AND P4, PT, R53, UR4, PT ;  /* 0x0000000435007c0c */ /* 0x000fe2000bf86270 */
[----:B------:R-:W-:Y:S01]  /*d2f90*/  VIADD R46, R59, 0x84 ;  /* 0x000000843b2e7836 */ /* 0x000fe20000000000 */
[----:B------:R-:W-:Y:S01]  /*d2fa0*/  ULDC UR4, c[0x0][0x248] ;  /* 0x0000920000047ab9 */ /* 0x000fe20000000800 */
[----:B------:R0:W-:Y:S01]  /*d2fb0*/  @P2 STG.E.U16 desc[UR6][R48.64], R54 ;  /* 0x0000003630002986 */ /* 0x0001e2000c101506 */
[----:B------:R-:W-:Y:S01]  /*d2fc0*/  PRMT R55, R58, 0x7632, R55 ;  /* 0x000076323a377816 */ /* 0x000fe20000000037 */
[----:B------:R-:W-:-:S02]  /*d2fd0*/  ULDC UR10, c[0x0][0x228] ;  /* 0x00008a00000a7ab9 */ /* 0x000fc40000000800 */
[----:B------:R1:W-:Y:S01]  /*d2fe0*/  @P6 STG.E.U16 desc[UR6][R50.64], R58 ;  /* 0x0000003a32006986 */ /* 0x0003e2000c101506 */
[----:B------:R-:W-:Y:S01]  /*d2ff0*/  ISETP.LT.AND P6, PT, R61, UR12, !P5 ;  /* 0x0000000c3d007c0c */ /* 0x000fe2000efc1270 */
[----:B------:R-:W-:Y:S01]  /*d3000*/  VIADD R53, R52, UR4 ;  /* 0x0000000434357c36 */ /* 0x000fe20008000000 */
[----:B------:R-:W-:Y:S01]  /*d3010*/  ISETP.LT.AND P5, PT, R60, UR14, !P5 ;  /* 0x0000000e3c007c0c */ /* 0x000fe2000efa1270 */
[----:B------:R-:W-:Y:S01]  /*d3020*/  ULDC UR4, c[0x0][0x22c] ;  /* 0x00008b0000047ab9 */ /* 0x000fe20000000800 */
[----:B------:R-:W-:Y:S01]  /*d3030*/  ISETP.GE.AND P2, PT, R46, UR8, PT ;  /* 0x000000082e007c0c */ /* 0x000fe2000bf46270 */
[----:B------:R-:W-:Y:S01]  /*d3040*/  IMAD.WIDE R46, R52, 0x2, R44 ;  /* 0x00000002342e7825 */ /* 0x000fe200078e022c */
[----:B------:R-:W-:Y:S01]  /*d3050*/  ULDC UR12, c[0x0][0x228] ;  /* 0x00008a00000c7ab9 */ /* 0x000fe20000000800 */
[----:B------:R-:W-:Y:S01]  /*d3060*/  ULDC UR14, c[0x0][0x228] ;  /* 0x00008a00000e7ab9 */ /* 0x000fe20000000800 */
[----:B------:R-:W-:Y:S01]  /*d3070*/  ULDC UR8, c[0x0][0x248] ;  /* 0x0000920000087ab9 */ /* 0x000fe20000000800 */
[C---:B0-----:R-:W-:Y:S01]  /*d3080*/  IMAD.WIDE R48, R53.reuse, 0x2, R2 ;  /* 0x0000000235307825 */ /* 0x041fe200078e0202 */
[----:B------:R-:W-:Y:S03]  /*d3090*/  @P1 STG.E.U16 desc[UR6][R46.64], R55 ;  /* 0x000000372e001986 */ /* 0x000fe6000c101506 */
[----:B-1----:R-:W-:Y:S01]  /*d30a0*/  IMAD.WIDE R50, R53, 0x2, R44 ;  /* 0x0000000235327825 */ /* 0x002fe200078e022c */
[----:B------:R-:W-:Y:S01]  /*d30b0*/  PRMT R52, R10, 0x7632, R52 ;  /* 0x000076320a347816 */ /* 0x000fe20000000034 */
[----:B------:R0:W-:Y:S02]  /*d30c0*/  @P6 STG.E.U16 desc[UR6][R48.64], R10 ;  /* 0x0000000a30006986 */ /* 0x0001e4000c101506 */
[----:B------:R-:W-:-:S02]  /*d30d0*/  VIADD R54, R59, 0x85 ;  /* 0x000000853b367836 */ /* 0x000fc40000000000 */
[----:B------:R1:W-:Y:S01]  /*d30e0*/  @P5 STG.E.U16 desc[UR6][R50.64], R52 ;  /* 0x0000003432005986 */ /* 0x0003e2000c101506 */
[----:B------:R-:W-:Y:S01]  /*d30f0*/  ISETP.LT.AND P5, PT, R61, UR10, !P0 ;  /* 0x0000000a3d007c0c */ /* 0x000fe2000c7a1270 */
[----:B------:R-:W-:Y:S01]  /*d3100*/  ULDC UR10, c[0x0][0x228] ;  /* 0x00008a00000a7ab9 */ /* 0x000fe20000000800 */
[----:B------:R-:W-:Y:S01]  /*d3110*/  ISETP.GE.AND P1, PT, R54, UR4, PT ;  /* 0x0000000436007c0c */ /* 0x000fe2000bf26270 */
[----:B------:R-:W-:Y:S02]  /*d3120*/  ULDC UR4, c[0x0][0x248] ;  /* 0x0000920000047ab9 */ /* 0x000fe40000000800 */
[----:B0-----:R-:W-:Y:S01]  /*d3130*/  VIADD R48, R53, UR4 ;  /* 0x0000000435307c36 */ /* 0x001fe20008000000 */
[----:B------:R-:W3:Y:S01]  /*d3140*/  LDL.LU R10, [R1+0xe0] ;  /* 0x0000e000010a7983 */ /* 0x000ee20000300800 */
[----:B------:R-:W-:Y:S02]  /*d3150*/  ISETP.LT.AND P0, PT, R60, UR12, !P0 ;  /* 0x0000000c3c007c0c */ /* 0x000fe4000c701270 */
[----:B----4-:R-:W-:Y:S01]  /*d3160*/  PRMT R56, R9, 0x7632, R56 ;  /* 0x0000763209387816 */ /* 0x010fe20000000038 */
[----:B------:R-:W-:Y:S01]  /*d3170*/  IMAD.WIDE R46, R48, 0x2, R2 ;  /* 0x00000002302e7825 */ /* 0x000fe200078e0202 */
[----:B------:R-:W-:Y:S01]  /*d3180*/  ISETP.LT.AND P6, PT, R61, UR14, !P4 ;  /* 0x0000000e3d007c0c */ /* 0x000fe2000e7c1270 */
[----:B------:R-:W-:Y:S01]  /*d3190*/  ULDC UR4, c[0x0][0x22c] ;  /* 0x00008b0000047ab9 */ /* 0x000fe20000000800 */
[----:B------:R-:W-:Y:S01]  /*d31a0*/  ISETP.LT.AND P4, PT, R60, UR16, !P4 ;  /* 0x000000103c007c0c */ /* 0x000fe2000e781270 */
[C---:B------:R-:W-:Y:S01]  /*d31b0*/  VIADD R54, R48.reuse, UR8 ;  /* 0x0000000830367c36 */ /* 0x040fe20008000000 */
[----:B------:R0:W-:Y:S01]  /*d31c0*/  @P5 STG.E.U16 desc[UR6][R46.64], R9 ;  /* 0x000000092e005986 */ /* 0x0001e2000c101506 */
[----:B------:R-:W-:Y:S01]  /*d31d0*/  IMAD.WIDE R48, R48, 0x2, R44 ;  /* 0x0000000230307825 */ /* 0x000fe200078e022c */
[----:B------:R-:W-:Y:S01]  /*d31e0*/  ULDC UR8, c[0x0][0x22c] ;  /* 0x00008b0000087ab9 */ /* 0x000fe20000000800 */
[----:B------:R-:W-:Y:S01]  /*d31f0*/  ULDC UR12, c[0x0][0x228] ;  /* 0x00008a00000c7ab9 */ /* 0x000fe20000000800 */
[----:B------:R-:W-:Y:S01]  /*d3200*/  ULDC UR14, c[0x0][0x228] ;  /* 0x00008a00000e7ab9 */ /* 0x000fe20000000800 */
[C---:B-1----:R-:W-:Y:S01]  /*d3210*/  IMAD.WIDE R50, R54.reuse, 0x2, R2 ;  /* 0x0000000236327825 */ /* 0x042fe200078e0202 */
[----:B------:R-:W-:Y:S01]  /*d3220*/  ULDC UR16, c[0x0][0x228] ;  /* 0x00008a0000107ab9 */ /* 0x000fe20000000800 */
[----:B0-----:R-:W4:Y:S02]  /*d3230*/  LDL.LU R9, [R1+0xf4] ;  /* 0x0000f40001097983 */ /* 0x001f240000300800 */
[----:B------:R-:W-:-:S02]  /*d3240*/  IMAD.WIDE R52, R54, 0x2, R44 ;  /* 0x0000000236347825 */ /* 0x000fc400078e022c */
[----:B------:R0:W-:Y:S02]  /*d3250*/  @P0 STG.E.U16 desc[UR6][R48.64], R56 ;  /* 0x0000003830000986 */ /* 0x0001e4000c101506 */
[C---:B------:R-:W-:Y:S02]  /*d3260*/  VIADD R55, R59.reuse, 0x86 ;  /* 0x000000863b377836 */ /* 0x040fe40000000000 */
[----:B------:R-:W-:-:S03]  /*d3270*/  VIADD R46, R59, 0x87 ;  /* 0x000000873b2e7836 */ /* 0x000fc60000000000 */
[----:B------:R-:W-:Y:S01]  /*d3280*/  ISETP.GE.AND P5, PT, R55, UR4, PT ;  /* 0x0000000437007c0c */ /* 0x000fe2000bfa6270 */
[----:B------:R-:W-:Y:S01]  /*d3290*/  ULDC UR4, c[0x0][0x248] ;  /* 0x0000920000047ab9 */ /* 0x000fe20000000800 */
[----:B------:R-:W-:Y:S01]  /*d32a0*/  ISETP.GE.AND P0, PT, R46, UR8, PT ;  /* 0x000000082e007c0c */ /* 0x000fe2000bf06270 */
[----:B------:R-:W-:Y:S01]  /*d32b0*/  ULDC UR8, c[0x0][0x228] ;  /* 0x00008a0000087ab9 */ /* 0x000fe20000000800 */
[----:B0-----:R-:W-:Y:S01]  /*d32c0*/  VIADD R48, R54, UR4 ;  /* 0x0000000436307c36 */ /* 0x001fe20008000000 */
[----:B------:R-:W-:-:S03]  /*d32d0*/  ULDC UR4, c[0x0][0x248] ;  /* 0x0000920000047ab9 */ /* 0x000fc60000000800 */
        /* <DEDUP_REMOVED lines=10> */
[----:B------:R-:W-:Y:S01]  /*d3380*/  ISETP.LT.AND P6, PT, R61, UR14, !P1 ;  /* 0x0000000e3d007c0c */ /* 0x000fe2000cfc1270 */
[C---:B-1----:R-:W-:Y:S01]  /*d3390*/  VIADD R52, R48.reuse, UR4 ;  /* 0x0000000430347c36 */ /* 0x042fe20008000000 */
[----:B------:R-:W-:Y:S01]  /*d33a0*/  ULDC UR4, c[0x0][0x22c] ;  /* 0x00008b0000047ab9 */ /* 0x000fe20000000800 */
[----:B------:R-:W-:Y:S01]  /*d33b0*/  IMAD.WIDE R48, R48, 0x2, R44 ;  /* 0x0000000230307825 */ /* 0x000fe200078e022c */
[----:B------:R-:W-:Y:S01]  /*d33c0*/  ULDC UR14, c[0x0][0x228] ;  /* 0x00008a00000e7ab9 */ /* 0x000fe20000000800 */
[----:B------:R-:W-:-:S02]  /*d33d0*/  PRMT R54, R7, 0x7632, R54 ;  /* 0x0000763207367816 */ /* 0x000fc40000000036 */
[----:B------:R0:W-:Y:S01]  /*d33e0*/  @P4 STG.E.U16 desc[UR6][R46.64], R7 ;  /* 0x000000072e004986 */ /* 0x0001e2000c101506 */
[----:B------:R-:W-:-:S03]  /*d33f0*/  IMAD.WIDE R50, R52, 0x2, R2 ;  /* 0x0000000234327825 */ /* 0x000fc600078e0202 */
[----:B------:R1:W-:Y:S04]  /*d3400*/  @P2 STG.E.U16 desc[UR6][R48.64], R54 ;  /* 0x0000003630002986 */ /* 0x0003e8000c101506 */
[----:B0-----:R-:W2:Y:S01]  /*d3410*/  LDL.LU R7, [R1+0xf8] ;  /* 0x0000f80001077983 */ /* 0x001ea20000300800 */
[C---:B------:R-:W-:Y:S01]  /*d3420*/  VIADD R53, R59.reuse, 0x88 ;  /* 0x000000883b357836 */ /* 0x040fe20000000000 */
[----:B------:R-:W-:Y:S01]  /*d3430*/  ISETP.LT.AND P1, PT, R60, UR8, !P1 ;  /* 0x000000083c007c0c */ /* 0x000fe2000cf21270 */
[----:B------:R-:W-:Y:S01]  /*d3440*/  VIADD R46, R59, 0x89 ;  /* 0x000000893b2e7836 */ /* 0x000fe20000000000 */
[----:B------:R-:W-:Y:S01]  /*d3450*/  ULDC UR8, c[0x0][0x22c] ;  /* 0x00008b0000087ab9 */ /* 0x000fe20000000800 */
[----:B------:R0:W-:Y:S01]  /*d3460*/  @P6 STG.E.U16 desc[UR6][R50.64], R6 ;  /* 0x0000000632006986 */ /* 0x0001e2000c101506 */
[----:B-1----:R-:W-:-:S02]  /*d3470*/  PRMT R54, R6, 0x7632, R54 ;  /* 0x0000763206367816 */ /* 0x002fc40000000036 */
[----:B------:R-:W-:Y:S01]  /*d3480*/  ISETP.LT.AND P6, PT, R61, UR10, !P5 ;  /* 0x0000000a3d007c0c */ /* 0x000fe2000efc1270 */
[----:B------:R-:W-:Y:S01]  /*d3490*/  ULDC UR10, c[0x0][0x228] ;  /* 0x00008a00000a7ab9 */ /* 0x000fe20000000800 */
[----:B------:R-:W-:Y:S01]  /*d34a0*/  ISETP.GE.AND P4, PT, R53, UR4, PT ;  /* 0x0000000435007c0c */ /* 0x000fe2000bf86270 */
[----:B------:R-:W-:Y:S01]  /*d34b0*/  ULDC UR4, c[0x0][0x248] ;  /* 0x0000920000047ab9 */ /* 0x000fe20000000800 */
[----:B0-----:R-:W2:Y:S01]  /*d34c0*/  LDL.LU R6, [R1+0xe8] ;  /* 0x0000e80001067983 */ /* 0x001ea20000300800 */
[----:B------:R-:W-:Y:S01]  /*d34d0*/  VIADD R53, R52, UR4 ;  /* 0x0000000434357c36 */ /* 0x000fe20008000000 */
[----:B------:R-:W-:Y:S01]  /*d34e0*/  ISETP.LT.AND P5, PT, R60, UR12, !P5 ;  /* 0x0000000c3c007c0c */ /* 0x000fe2000efa1270 */
[----:B------:R-:W-:Y:S01]  /*d34f0*/  ULDC UR4, c[0x0][0x22c] ;  /* 0x00008b0000047ab9 */ /* 0x000fe20000000800 */
[----:B------:R-:W-:Y:S01]  /*d3500*/  ISETP.GE.AND P2, PT, R46, UR8, PT ;  /* 0x000000082e007c0c */ /* 0x000fe2000bf46270 */
[----:B------:R-:W-:Y:S01]  /*d3510*/  IMAD.WIDE R46, R52, 0x2, R44 ;  /* 0x00000002342e7825 */ /* 0x000fe200078e022c */
[----:B------:R-:W-:Y:S01]  /*d3520*/  ULDC UR12, c[0x0][0x228] ;  /* 0x00008a00000c7ab9 */ /* 0x000fe20000000800 */
[----:B------:R-:W-:-:S02]  /*d3530*/  ULDC UR8, c[0x0][0x248] ;  /* 0x0000920000087ab9 */ /* 0x000fc40000000800 */
[C---:B------:R-:W-:Y:S01]  /*d3540*/  IMAD.WIDE R48, R53.reuse, 0x2, R2 ;  /* 0x0000000235307825 */ /* 0x040fe200078e0202 */
[----:B------:R-:W-:Y:S03]  /*d3550*/  @P1 STG.E.U16 desc[UR6][R46.64], R54 ;  /* 0x000000362e001986 */ /* 0x000fe6000c101506 */
[----:B------:R-:W-:Y:S01]  /*d3560*/  IMAD.WIDE R50, R53, 0x2, R44 ;  /* 0x0000000235327825 */ /* 0x000fe200078e022c */
[----:B------:R-:W-:Y:S01]  /*d3570*/  ISETP.GE.AND P1, PT, R55, UR4, PT ;  /* 0x0000000437007c0c */ /* 0x000fe2000bf26270 */
[----:B------:R-:W-:Y:S01]  /*d3580*/  ULDC UR4, c[0x0][0x248] ;  /* 0x0000920000047ab9 */ /* 0x000fe20000000800 */
[----:B---3--:R-:W-:Y:S01]  /*d3590*/  PRMT R52, R5, 0x7632, R52 ;  /* 0x0000763205347816 */ /* 0x008fe20000000034 */
        /* <DEDUP_REMOVED lines=17> */
[----:B------:R-:W-:Y:S01]  /*d36b0*/  PRMT R57, R11, 0x7632, R57 ;  /* 0x000076320b397816 */ /* 0x000fe20000000039 */
[----:B------:R-:W-:Y:S01]  /*d36c0*/  ULDC UR8, c[0x0][0x22c] ;  /* 0x00008b0000087ab9 */ /* 0x000fe20000000800 */
[----:B------:R-:W-:Y:S01]  /*d36d0*/  ULDC UR14, c[0x0][0x228] ;  /* 0x00008a00000e7ab9 */ /* 0x000fe20000000800 */
[----:B0-----:R-:W3:Y:S01]  /*d36e0*/  LDL.LU R4, [R1+0xec] ;  /* 0x0000ec0001047983 */ /* 0x001ee20000300800 */
[----:B------:R-:W-:-:S04]  /*d36f0*/  IMAD.WIDE R50, R54, 0x2, R2 ;  /* 0x0000000236327825 */ /* 0x000fc800078e0202 */
[----:B------:R-:W-:Y:S01]  /*d3700*/  IMAD.WIDE R52, R54, 0x2, R44 ;  /* 0x0000000236347825 */ /* 0x000fe200078e022c */
[----:B------:R-:W3:Y:S01]  /*d3710*/  LDL.LU R58, [R1+0xd0] ;  /* 0x0000d000013a7983 */ /* 0x000ee20000300800 */
[----:B------:R-:W-:Y:S01]  /*d3720*/  ISETP.GE.AND P5, PT, R55, UR4, PT ;  /* 0x0000000437007c0c */ /* 0x000fe2000bfa6270 */
[----:B------:R-:W-:Y:S01]  /*d3730*/  ULDC UR4, c[0x0][0x248] ;  /* 0x0000920000047ab9 */ /* 0x000fe20000000800 */
[----:B------:R-:W-:Y:S01]  /*d3740*/  VIADD R46, R59, 0x8c ;  /* 0x0000008c3b2e7836 */ /* 0x000fe20000000000 */
[----:B------:R0:W-:Y:S01]  /*d3750*/  @P0 STG.E.U16 desc[UR6][R48.64], R56 ;  /* 0x0000003830000986 */ /* 0x0001e2000c101506 */
[----:B------:R-:W-:-:S03]  /*d3760*/  ULDC UR16, c[0x0][0x228] ;  /* 0x00008a0000107ab9 */ /* 0x000fc60000000800 */
[----:B------:R-:W-:Y:S04]  /*d3770*/  @P6 STG.E.U16 desc[UR6][R50.64], R11 ;  /* 0x0000000b32006986 */ /* 0x000fe8000c101506 */
[----:B------:R1:W-:Y:S01]  /*d3780*/  @P4 STG.E.U16 desc[UR6][R52.64], R57 ;  /* 0x0000003934004986 */ /* 0x0003e2000c101506 */
[C---:B------:R-:W-:Y:S01]  /*d3790*/  ISETP.LT.AND P4, PT, R61.reuse, UR10, !P2 ;  /* 0x0000000a3d007c0c */ /* 0x040fe2000d781270 */
[----:B------:R-:W-:Y:S01]  /*d37a0*/  ULDC UR10, c[0x0][0x228] ;  /* 0x00008a00000a7ab9 */ /* 0x000fe20000000800 */
[----:B0-----:R-:W-:Y:S01]  /*d37b0*/  IADD3 R48, R54, UR4, RZ ;  /* 0x0000000436307c10 */ /* 0x001fe2000fffe0ff */
[----:B------:R-:W-:Y:S01]  /*d37c0*/  ULDC UR4, c[0x0][0x248] ;  /* 0x0000920000047ab9 */ /* 0x000fe20000000800 */
[----:B------:R-:W-:Y:S01]  /*d37d0*/  ISETP.GE.AND P0, PT, R46, UR8, PT ;  /* 0x000000082e007c0c */ /* 0x000fe2000bf06270 */
[----:B------:R-:W-:Y:S01]  /*d37e0*/  ULDC UR8, c[0x0][0x22c] ;  /* 0x00008b0000087ab9 */ /* 0x000fe20000000800 */
[----:B------:R-:W-:Y:S01]  /*d37f0*/  ISETP.LT.AND P2, PT, R60, UR12, !P2 ;  /* 0x0000000c3c007c0c */ /* 0x000fe2000d741270 */
[----:B------:R-:W-:Y:S01]  /*d3800*/  IMAD.WIDE R46, R48, 0x2, R2 ;  /* 0x00000002302e7825 */ /* 0x000fe200078e0202 */
[----:B------:R-:W-:Y:S01]  /*d3810*/  ISETP.LT.AND P6, PT, R61, UR14, !P1 ;  /* 0x0000000e3d007c0c */ /* 0x000fe2000cfc1270 */
        /* <DEDUP_REMOVED lines=34> */
[----:B0-----:R-:W-:Y:S01]  /*d3a40*/  VIADD R55, R59, 0x90 ;  /* 0x000000903b377836 */ /* 0x001fe20000000000 */
[----:B--2---:R-:W-:Y:S01]  /*d3a50*/  PRMT R52, R8, 0x7632, R52 ;  /* 0x0000763208347816 */ /* 0x004fe20000000034 */
[----:B------:R0:W-:Y:S04]  /*d3a60*/  @P6 STG.E.U16 desc[UR6][R48.64], R8 ;  /* 0x0000000830006986 */ /* 0x0001e8000c101506 */
[----:B------:R1:W-:Y:S01]  /*d3a70*/  @P5 STG.E.U16 desc[UR6][R50.64], R52 ;  /* 0x0000003432005986 */ /* 0x0003e2000c101506 */
[----:B------:R-:W-:Y:S01]  /*d3a80*/  ISETP.LT.AND P5, PT, R61, UR12, !P0 ;  /* 0x0000000c3d007c0c */ /* 0x000fe2000c7a1270 */
[----:B------:R-:W-:Y:S01]  /*d3a90*/  ULDC UR12, c[0x0][0x228] ;  /* 0x00008a00000c7ab9 */ /* 0x000fe20000000800 */
        /* <DEDUP_REMOVED lines=15> */
[C---:B-1----:R-:W-:Y:S01]  /*d3b90*/  IMAD.WIDE R50, R54.reuse, 0x2, R2 ;  /* 0x0000000236327825 */ /* 0x042fe200078e0202 */
[----:B0-----:R-:W2:Y:S03]  /*d3ba0*/  LDL.LU R7, [R1+0xd8] ;  /* 0x0000d80001077983 */ /* 0x001ea60000300800 */
[----:B------:R-:W-:Y:S01]  /*d3bb0*/  IMAD.WIDE R52, R54, 0x2, R44 ;  /* 0x0000000236347825 */ /* 0x000fe200078e022c */
[----:B------:R0:W-:Y:S01]  /*d3bc0*/  @P0 STG.E.U16 desc[UR6][R48.64], R56 ;  /* 0x0000003830000986 */ /* 0x0001e2000c101506 */
[----:B------:R-:W-:Y:S01]  /*d3bd0*/  ISETP.GE.AND P5, PT, R55, UR10, PT ;  /* 0x0000000a37007c0c */ /* 0x000fe2000bfa6270 */
[----:B------:R-:W-:Y:S01]  /*d3be0*/  ULDC UR10, c[0x0][0x228] ;  /* 0x00008a00000a7ab9 */ /* 0x000fe20000000800 */
[----:B------:R-:W-:Y:S01]  /*d3bf0*/  PRMT R57, R6, 0x7632, R57 ;  /* 0x0000763206397816 */ /* 0x000fe20000000039 */
        /* <DEDUP_REMOVED lines=11> */
[C---:B------:R-:W-:Y:S01]  /*d3cb0*/  VIADD R52, R48.reuse, UR4 ;  /* 0x0000000430347c36 */ /* 0x040fe20008000000 */
[----:B------:R-:W-:Y:S01]  /*d3cc0*/  ULDC UR8, c[0x0][0x22c] ;  /* 0x00008b0000087ab9 */ /* 0x000fe20000000800 */
[----:B------:R-:W-:Y:S01]  /*d3cd0*/  IMAD.WIDE R48, R48, 0x2, R44 ;  /* 0x0000000230307825 */ /* 0x000fe200078e022c */
[----:B------:R-:W-:Y:S01]  /*d3ce0*/  ULDC UR10, c[0x0][0x228] ;  /* 0x00008a00000a7ab9 */ /* 0x000fe20000000800 */
[----:B------:R-:W-:Y:S01]  /*d3cf0*/  ULDC UR12, c[0x0][0x228] ;  /* 0x00008a00000c7ab9 */ /* 0x000fe20000000800 */
[----:B------:R-:W-:Y:S01]  /*d3d00*/  ULDC UR4, c[0x0][0x22c] ;  /* 0x00008b0000047ab9 */ /* 0x000fe20000000800 */
[----:B------:R-:W-:Y:S01]  /*d3d10*/  IMAD.WIDE R50, R52, 0x2, R2 ;  /* 0x0000000234327825 */ /* 0x000fe200078e0202 */
[----:B------:R-:W-:Y:S01]  /*d3d20*/  ULDC UR14, c[0x0][0x228] ;  /* 0x00008a00000e7ab9 */ /* 0x000fe20000000800 */
[----:B---3--:R-:W-:Y:S01]  /*d3d30*/  PRMT R54, R5, 0x7632, R54 ;  /* 0x0000763205367816 */ /* 0x008fe20000000036 */
        /* <DEDUP_REMOVED lines=39> */
[----:B------:R-:W-:Y:S01]  /*d3fb0*/  ULDC UR12, c[0x0][0x228] ;  /* 0x00008a00000c7ab9 */ /* 0x000fe20000000800 */
[----:B------:R-:W-:Y:S01]  /*d3fc0*/  PRMT R56, R10, 0x7632, R56 ;  /* 0x000076320a387816 */ /* 0x000fe20000000038 */
[----:B------:R-:W-:Y:S01]  /*d3fd0*/  VIADD R54, R48, UR8 ;  /* 0x0000000830367c36 */ /* 0x000fe20008000000 */
[----:B-1----:R-:W-:-:S02]  /*d3fe0*/  IADD3 R55, R59, 0x95, RZ ;  /* 0x000000953b377810 */ /* 0x002fc40007ffe0ff */
[----:B------:R0:W-:Y:S01]  /*d3ff0*/  @P5 STG.E.U16 desc[UR6][R46.64], R10 ;  /* 0x0000000a2e005986 */ /* 0x0001e2000c101506 */
[----:B------:R-:W-:Y:S01]  /*d4000*/  IMAD.WIDE R48, R48, 0x2, R44 ;  /* 0x0000000230307825 */ /* 0x000fe200078e022c */
[----:B------:R-:W-:Y:S01]  /*d4010*/  ULDC UR8, c[0x0][0x22c] ;  /* 0x00008b0000087ab9 */ /* 0x000fe20000000800 */
[----:B------:R-:W-:Y:S01]  /*d4020*/  ULDC UR14, c[0x0][0x228] ;  /* 0x00008a00000e7ab9 */ /* 0x000fe20000000800 */
[----:B------:R-:W-:Y:S01]  /*d4030*/  ULDC UR16, c[0x0][0x228] ;  /* 0x00008a0000107ab9 */ /* 0x000fe20000000800 */
[C---:B------:R-:W-:Y:S01]  /*d4040*/  IMAD.WIDE R50, R54.reuse, 0x2, R2 ;  /* 0x0000000236327825 */ /* 0x040fe200078e0202 */
[----:B0-----:R-:W3:Y:S03]  /*d4050*/  LDL.LU R10, [R1+0xa0] ;  /* 0x0000a000010a7983 */ /* 0x001ee60000300800 */
[----:B------:R-:W-:Y:S01]  /*d4060*/  IMAD.WIDE R52, R54, 0x2, R44 ;  /* 0x0000000236347825 */ /* 0x000fe200078e022c */
[----:B------:R0:W-:Y:S01]  /*d4070*/  @P0 STG.E.U16 desc[UR6][R48.64], R56 ;  /* 0x0000003830000986 */ /* 0x0001e2000c101506 */
[----:B----4-:R-:W-:-:S03]  /*d4080*/  PRMT R57, R9, 0x7632, R57 ;  /* 0x0000763209397816 */ /* 0x010fc60000000039 */
[----:B------:R1:W-:Y:S01]  /*d4090*/  @P6 STG.E.U16 desc[UR6][R50.64], R9 ;  /* 0x0000000932006986 */ /* 0x0003e2000c101506 */
[----:B------:R-:W-:Y:S01]  /*d40a0*/  ISETP.GE.AND P5, PT, R55, UR4, PT ;  /* 0x0000000437007c0c */ /* 0x000fe2000bfa6270 */
[----:B------:R-:W-:Y:S02]  /*d40b0*/  ULDC UR4, c[0x0][0x248] ;  /* 0x0000920000047ab9 */ /* 0x000fe40000000800 */
[----:B------:R4:W-:Y:S01]  /*d40c0*/  @P4 STG.E.U16 desc[UR6][R52.64], R57 ;  /* 0x0000003934004986 */ /* 0x0009e2000c101506 */
[----:B------:R-:W-:Y:S01]  /*d40d0*/  ISETP.LT.AND P4, PT, R61, UR10, !P2 ;  /* 0x0000000a3d007c0c */ /* 0x000fe2000d781270 */
[----:B------:R-:W-:Y:S02]  /*d40e0*/  VIADD R46, R59, 0x96 ;  /* 0x000000963b2e7836 */ /* 0x000fe40000000000 */
[----:B0-----:R-:W-:Y:S01]  /*d40f0*/  VIADD R48, R54, UR4 ;  /* 0x0000000436307c36 */ /* 0x001fe20008000000 */
[----:B-1----:R-:W3:Y:S02]  /*d4100*/  LDL.LU R9, [R1+0xb4] ;  /* 0x0000b40001097983 */ /* 0x002ee40000300800 */
[----:B------:R-:W-:Y:S01]  /*d4110*/  ISETP.GE.AND P0, PT, R46, UR8, PT ;  /* 0x000000082e007c0c */ /* 0x000fe2000bf06270 */
[----:B------:R-:W-:Y:S01]  /*d4120*/  IMAD.WIDE R46, R48, 0x2, R2 ;  /* 0x00000002302e7825 */ /* 0x000fe200078e0202 */
[----:B------:R-:W-:Y:S01]  /*d4130*/  ISETP.LT.AND P2, PT, R60, UR12, !P2 ;  /* 0x0000000c3c007c0c */ /* 0x000fe2000d741270 */
[----:B------:R-:W-:Y:S01]  /*d4140*/  ULDC UR4, c[0x0][0x248] ;  /* 0x0000920000047ab9 */ /* 0x000fe20000000800 */
[----:B------:R-:W-:Y:S01]  /*d4150*/  ISETP.LT.AND P6, PT, R61, UR14, !P1 ;  /* 0x0000000e3d007c0c */ /* 0x000fe2000cfc1270 */
[C---:B----4-:R-:W-:Y:S01]  /*d4160*/  VIADD R52, R48.reuse, UR4 ;  /* 0x0000000430347c36 */ /* 0x050fe20008000000 */
[----:B------:R-:W-:Y:S01]  /*d4170*/  ULDC UR10, c[0x0][0x228] ;  /* 0x00008a00000a7ab9 */ /* 0x000fe20000000800 */
[----:B------:R-:W-:Y:S01]  /*d4180*/  IMAD.WIDE R48, R48, 0x2, R44 ;  /* 0x0000000230307825 */ /* 0x000fe200078e022c */
[----:B------:R-:W-:Y:S01]  /*d4190*/  ULDC UR12, c[0x0][0x228] ;  /* 0x00008a00000c7ab9 */ /* 0x000fe20000000800 */
[----:B------:R-:W-:Y:S01]  /*d41a0*/  ULDC UR4, c[0x0][0x22c] ;  /* 0x00008b0000047ab9 */ /* 0x000fe20000000800 */
[----:B------:R-:W-:Y:S01]  /*d41b0*/  ULDC UR14, c[0x0][0x228] ;  /* 0x00008a00000e7ab9 */ /* 0x000fe20000000800 */
[----:B------:R-:W-:Y:S01]  /*d41c0*/  IMAD.WIDE R50, R52, 0x2, R2 ;  /* 0x0000000234327825 */ /* 0x000fe200078e0202 */
[----:B------:R-:W-:Y:S01]  /*d41d0*/  ISETP.LT.AND P1, PT, R60, UR10, !P1 ;  /* 0x0000000a3c007c0c */ /* 0x000fe2000cf21270 */
[----:B------:R-:W-:Y:S01]  /*d41e0*/  ULDC UR8, c[0x0][0x22c] ;  /* 0x00008b0000087ab9 */ /* 0x000fe20000000800 */
[----:B------:R-:W-:Y:S01]  /*d41f0*/  ULDC UR10, c[0x0][0x22c] ;  /* 0x00008b00000a7ab9 */ /* 0x000fe20000000800 */
[----:B------:R-:W-:Y:S01]  /*d4200*/  VIADD R53, R59, 0x97 ;  /* 0x000000973b357836 */ /* 0x000fe20000000000 */
[----:B--2---:R-:W-:Y:S01]  /*d4210*/  PRMT R54, R8, 0x7632, R54 ;  /* 0x0000763208367816 */ /* 0x004fe20000000036 */
[----:B------:R0:W-:Y:S03]  /*d4220*/  @P4 STG.E.U16 desc[UR6][R46.64], R8 ;  /* 0x000000082e004986 */ /* 0x0001e6000c101506 */
[----:B------:R-:W-:Y:S01]  /*d4230*/  ISETP.GE.AND P4, PT, R53, UR4, PT ;  /* 0x0000000435007c0c */ /* 0x000fe2000bf86270 */
[----:B------:R-:W-:Y:S01]  /*d4240*/  ULDC UR4, c[0x0][0x248] ;  /* 0x0000920000047ab9 */ /* 0x000fe20000000800 */
[----:B------:R1:W-:Y:S04]  /*d4250*/  @P2 STG.E.U16 desc[UR6][R48.64], R54 ;  /* 0x0000003630002986 */ /* 0x0003e8000c101506 */
[----:B0-----:R-:W2:Y:S01]  /*d4260*/  LDL.LU R8, [R1+0xa4] ;  /* 0x0000a40001087983 */ /* 0x001ea20000300800 */
[----:B------:R-:W-:-:S02]  /*d4270*/  VIADD R46, R59, 0x98 ;  /* 0x000000983b2e7836 */ /* 0x000fc40000000000 */
[----:B------:R-:W-:Y:S01]  /*d4280*/  VIADD R53, R52, UR4 ;  /* 0x0000000434357c36 */ /* 0x000fe20008000000 */
[----:B------:R-:W-:Y:S01]  /*d4290*/  ULDC UR4, c[0x0][0x22c] ;  /* 0x00008b0000047ab9 */ /* 0x000fe20000000800 */
[----:B------:R0:W-:Y:S01]  /*d42a0*/  @P6 STG.E.U16 desc[UR6][R50.64], R7 ;  /* 0x0000000732006986 */ /* 0x0001e2000c101506 */
[----:B------:R-:W-:Y:S02]  /*d42b0*/  PRMT R55, R7, 0x7632, R55 ;  /* 0x0000763207377816 */ /* 0x000fe40000000037 */
[----:B------:R-:W-:Y:S02]  /*d42c0*/  ISETP.LT.AND P6, PT, R61, UR12, !P5 ;  /* 0x0000000c3d007c0c */ /* 0x000fe4000efc1270 */
[----:B------:R-:W-:Y:S01]  /*d42d0*/  ISETP.GE.AND P2, PT, R46, UR8, PT ;  /* 0x000000082e007c0c */ /* 0x000fe2000bf46270 */
[----:B-1----:R-:W-:Y:S01]  /*d42e0*/  IMAD.WIDE R48, R53, 0x2, R2 ;  /* 0x0000000235307825 */ /* 0x002fe200078e0202 */
[----:B------:R-:W-:Y:S01]  /*d42f0*/  ISETP.LT.AND P5, PT, R60, UR14, !P5 ;  /* 0x0000000e3c007c0c */ /* 0x000fe2000efa1270 */
[----:B------:R-:W-:Y:S01]  /*d4300*/  ULDC UR12, c[0x0][0x228] ;  /* 0x00008a00000c7ab9 */ /* 0x000fe20000000800 */
[----:B------:R-:W-:Y:S01]  /*d4310*/  ULDC UR14, c[0x0][0x228] ;  /* 0x00008a00000e7ab9 */ /* 0x000fe20000000800 */
[----:B0-----:R-:W4:Y:S01]  /*d4320*/  LDL.LU R7, [R1+0xb8] ;  /* 0x0000b80001077983 */ /* 0x001f220000300800 */
[----:B------:R-:W-:Y:S01]  /*d4330*/  IMAD.WIDE R46, R52, 0x2, R44 ;  /* 0x00000002342e7825 */ /* 0x000fe200078e022c */
[----:B------:R-:W-:-:S03]  /*d4340*/  ULDC UR8, c[0x0][0x248] ;  /* 0x0000920000087ab9 */ /* 0x000fc60000000800 */
        /* <DEDUP_REMOVED lines=8> */
[----:B------:R-:W-:-:S02]  /*d43d0*/  ISETP.LT.AND P5, PT, R61, UR12, !P0 ;  /* 0x0000000c3d007c0c */ /* 0x000fc4000c7a1270 */
[----:B---3--:R-:W-:Y:S01]  /*d43e0*/  PRMT R56, R5, 0x7632, R56 ;  /* 0x0000763205387816 */ /* 0x008fe20000000038 */
[----:B0-----:R-:W-:Y:S01]  /*d43f0*/  VIADD R48, R53, UR4 ;  /* 0x0000000435307c36 */ /* 0x001fe20008000000 */
[----:B------:R-:W3:Y:S01]  /*d4400*/  LDL.LU R6, [R1+0xa8] ;  /* 0x0000a80001067983 */ /* 0x000ee20000300800 */
[----:B------:R-:W-:Y:S02]  /*d4410*/  ISETP.LT.AND P0, PT, R60, UR14, !P0 ;  /* 0x0000000e3c007c0c */ /* 0x000fe4000c701270 */
[----:B------:R-:W-:Y:S01]  /*d4420*/  PRMT R57, R4, 0x7632, R57 ;  /* 0x0000763204397816 */ /* 0x000fe20000000039 */
[C---:B------:R-:W-:Y:S01]  /*d4430*/  IMAD.WIDE R46, R48.reuse, 0x2, R2 ;  /* 0x00000002302e7825 */ /* 0x040fe200078e0202 */
[----:B------:R-:W-:Y:S01]  /*d4440*/  ISETP.LT.AND P6, PT, R61, UR16, !P4 ;  /* 0x000000103d007c0c */ /* 0x000fe2000e7c1270 */
[----:B------:R-:W-:Y:S01]  /*d4450*/  ULDC UR12, c[0x0][0x228] ;  /* 0x00008a00000c7ab9 */ /* 0x000fe20000000800 */
[----:B------:R-:W-:Y:S01]  /*d4460*/  ULDC UR4, c[0x0][0x248] ;  /* 0x0000920000047ab9 */ /* 0x000fe20000000800 */
[C---:B------:R-:W-:Y:S01]  /*d4470*/  VIADD R54, R48.reuse, UR8 ;  /* 0x0000000830367c36 */ /* 0x040fe20008000000 */
[----:B------:R0:W-:Y:S01]  /*d4480*/  @P5 STG.E.U16 desc[UR6][R46.64], R5 ;  /* 0x000000052e005986 */ /* 0x0001e2000c101506 */
[----:B------:R-:W-:Y:S01]  /*d4490*/  IMAD.WIDE R48, R48, 0x2, R44 ;  /* 0x0000000230307825 */ /* 0x000fe200078e022c */
[----:B------:R-:W-:Y:S01]  /*d44a0*/  ISETP.LT.AND P4, PT, R60, UR18, !P4 ;  /* 0x000000123c007c0c */ /* 0x000fe2000e781270 */
[----:B------:R-:W-:Y:S01]  /*d44b0*/  ULDC UR14, c[0x0][0x228] ;  /* 0x00008a00000e7ab9 */ /* 0x000fe20000000800 */
[----:B------:R-:W-:Y:S01]  /*d44c0*/  ULDC UR8, c[0x0][0x22c] ;  /* 0x00008b0000087ab9 */ /* 0x000fe20000000800 */
[C---:B-1----:R-:W-:Y:S01]  /*d44d0*/  IMAD.WIDE R50, R54.reuse, 0x2, R2 ;  /* 0x0000000236327825 */ /* 0x042fe200078e0202 */
[----:B------:R-:W-:Y:S01]  /*d44e0*/  ULDC UR16, c[0x0][0x228] ;  /* 0x00008a0000107ab9 */ /* 0x000fe20000000800 */
[----:B0-----:R-:W3:Y:S02]  /*d44f0*/  LDL.LU R5, [R1+0xbc] ;  /* 0x0000bc0001057983 */ /* 0x001ee40000300800 */
[----:B------:R-:W-:Y:S01]  /*d4500*/  VIADD R55, R59, 0x9a ;  /* 0x0000009a3b377836 */ /* 0x000fe20000000000 */
[----:B------:R-:W-:Y:S01]  /*d4510*/  ULDC UR18, c[0x0][0x228] ;  /* 0x00008a0000127ab9 */ /* 0x000fe20000000800 */
        /* <DEDUP_REMOVED lines=23> */
[----:B------:R-:W-:Y:S01]  /*d4690*/  PRMT R55, R10, 0x7632, R55 ;  /* 0x000076320a377816 */ /* 0x000fe20000000037 */
[----:B------:R-:W-:Y:S01]  /*d46a0*/  IMAD.WIDE R50, R53, 0x2, R2 ;  /* 0x0000000235327825 */ /* 0x000fe200078e0202 */
[----:B------:R-:W-:Y:S03]  /*d46b0*/  @P2 STG.E.U16 desc[UR6][R48.64], R54 ;  /* 0x0000003630002986 */ /* 0x000fe6000c101506 */
[----:B------:R-:W-:Y:S01]  /*d46c0*/  VIADD R52, R59, 0x9c ;  /* 0x0000009c3b347836 */ /* 0x000fe20000000000 */
[----:B------:R1:W-:Y:S01]  /*d46d0*/  @P6 STG.E.U16 desc[UR6][R50.64], R10 ;  /* 0x0000000a32006986 */ /* 0x0003e2000c101506 */
[----:B------:R-:W-:Y:S01]  /*d46e0*/  ISETP.LT.AND P1, PT, R60, UR10, !P1 ;  /* 0x0000000a3c007c0c */ /* 0x000fe2000cf21270 */
[----:B------:R-:W-:Y:S01]  /*d46f0*/  ULDC UR14, c[0x0][0x228] ;  /* 0x00008a00000e7ab9 */ /* 0x000fe20000000800 */
[----:B------:R-:W-:Y:S01]  /*d4700*/  ISETP.LT.AND P6, PT, R61, UR12, !P5 ;  /* 0x0000000c3d007c0c */ /* 0x000fe2000efc1270 */
[----:B0-----:R-:W-:Y:S01]  /*d4710*/  VIADD R46, R59, 0x9d ;  /* 0x0000009d3b2e7836 */ /* 0x001fe20000000000 */
[----:B------:R-:W-:Y:S01]  /*d4720*/  ISETP.GE.AND P4, PT, R52, UR4, PT ;  /* 0x0000000434007c0c */ /* 0x000fe2000bf86270 */
[----:B------:R-:W-:Y:S01]  /*d4730*/  ULDC UR4, c[0x0][0x248] ;  /* 0x0000920000047ab9 */ /* 0x000fe20000000800 */
[----:B------:R-:W3:Y:S01]  /*d4740*/  LDL.LU R11, [R1+0x90] ;  /* 0x00009000010b7983 */ /* 0x000ee20000300800 */
[C---:B------:R-:W-:Y:S01]  /*d4750*/  VIADD R52, R53.reuse, UR4 ;  /* 0x0000000435347c36 */ /* 0x040fe20008000000 */
[----:B------:R-:W-:Y:S01]  /*d4760*/  ISETP.GE.AND P2, PT, R46, UR8, PT ;  /* 0x000000082e007c0c */ /* 0x000fe2000bf46270 */
[----:B------:R-:W-:Y:S01]  /*d4770*/  IMAD.WIDE R46, R53, 0x2, R44 ;  /* 0x00000002352e7825 */ /* 0x000fe200078e022c */
[----:B------:R-:W-:Y:S01]  /*d4780*/  ISETP.LT.AND P5, PT, R60, UR14, !P5 ;  /* 0x0000000e3c007c0c */ /* 0x000fe2000efa1270 */
[----:B-1----:R-:W3:Y:S01]  /*d4790*/  LDL.LU R10, [R1+0x80] ;  /* 0x00008000010a7983 */ /* 0x002ee20000300800 */
[----:B------:R-:W-:Y:S01]  /*d47a0*/  ULDC UR4, c[0x0][0x22c] ;  /* 0x00008b0000047ab9 */ /* 0x000fe20000000800 */
[----:B------:R-:W-:Y:S01]  /*d47b0*/  IMAD.WIDE R48, R52, 0x2, R2 ;  /* 0x0000000234307825 */ /* 0x000fe200078e0202 */
[----:B------:R-:W-:-:S03]  /*d47c0*/  ULDC UR10, c[0x0][0x228] ;  /* 0x00008a00000a7ab9 */ /* 0x000fc60000000800 */
[----:B------:R-:W-:Y:S01]  /*d47d0*/  VIADD R54, R59, 0x9e ;  /* 0x0000009e3b367836 */ /* 0x000fe20000000000 */
[----:B------:R-:W-:Y:S01]  /*d47e0*/  @P1 STG.E.U16 desc[UR6][R46.64], R55 ;  /* 0x000000372e001986 */ /* 0x000fe2000c101506 */
[----:B------:R-:W-:Y:S01]  /*d47f0*/  IMAD.WIDE R50, R52, 0x2, R44 ;  /* 0x0000000234327825 */ /* 0x000fe200078e022c */
[----:B------:R-:W-:Y:S01]  /*d4800*/  PRMT R53, R9, 0x7632, R53 ;  /* 0x0000763209357816 */ /* 0x000fe20000000035 */
[----:B------:R-:W-:Y:S01]  /*d4810*/  ULDC UR12, c[0x0][0x228] ;  /* 0x00008a00000c7ab9 */ /* 0x000fe20000000800 */
[----:B------:R0:W-:Y:S01]  /*d4820*/  @P6 STG.E.U16 desc[UR6][R48.64], R9 ;  /* 0x0000000930006986 */ /* 0x0001e2000c101506 */
[----:B------:R-:W-:Y:S01]  /*d4830*/  ISETP.GE.AND P1, PT, R54, UR4, PT ;  /* 0x0000000436007c0c */ /* 0x000fe2000bf26270 */
[----:B------:R-:W-:Y:S01]  /*d4840*/  ULDC UR4, c[0x0][0x248] ;  /* 0x0000920000047ab9 */ /* 0x000fe20000000800 */
[C---:B------:R-:W-:Y:S01]  /*d4850*/  ISETP.LT.AND P6, PT, R61.reuse, UR10, !P0 ;  /* 0x0000000a3d007c0c */ /* 0x040fe2000c7c1270 */
[----:B------:R-:W-:Y:S01]  /*d4860*/  ULDC UR14, c[0x0][0x228] ;  /* 0x00008a00000e7ab9 */ /* 0x000fe20000000800 */
[----:B------:R1:W-:Y:S01]  /*d4870*/  @P5 STG.E.U16 desc[UR6][R50.64], R53 ;  /* 0x0000003532005986 */ /* 0x0003e2000c101506 */
[----:B------:R-:W-:Y:S01]  /*d4880*/  ISETP.LT.AND P0, PT, R60, UR12, !P0 ;  /* 0x0000000c3c007c0c */ /* 0x000fe2000c701270 */
[----:B------:R-:W-:Y:S01]  /*d4890*/  ULDC UR8, c[0x0][0x248] ;  /* 0x0000920000087ab9 */ /* 0x000fe20000000800 */
[----:B0-----:R-:W-:Y:S01]  /*d48a0*/  IADD3 R48, R52, UR4, RZ ;  /* 0x0000000434307c10 */ /* 0x001fe2000fffe0ff */
[----:B------:R-:W3:Y:S01]  /*d48b0*/  LDL.LU R9, [R1+0x94] ;  /* 0x0000940001097983 */ /* 0x000ee20000300800 */
[----:B------:R-:W-:Y:S01]  /*d48c0*/  ISETP.LT.AND P5, PT, R61, UR14, !P4 ;  /* 0x0000000e3d007c0c */ /* 0x000fe2000e7a1270 */
[----:B------:R-:W-:Y:S01]  /*d48d0*/  VIADD R55, R59, 0x9f ;  /* 0x0000009f3b377836 */ /* 0x000fe20000000000 */
[----:B------:R-:W-:Y:S01]  /*d48e0*/  ULDC UR10, c[0x0][0x228] ;  /* 0x00008a00000a7ab9 */ /* 0x000fe20000000800 */
        /* <DEDUP_REMOVED lines=18> */
[----:B----4-:R-:W-:Y:S01]  /*d4a10*/  PRMT R57, R7, 0x7632, R57 ;  /* 0x0000763207397816 */ /* 0x010fe20000000039 */
        /* <DEDUP_REMOVED lines=21> */
[----:B---3--:R-:W-:Y:S01]  /*d4b70*/  PRMT R54, R6, 0x7632, R54 ;  /* 0x0000763206367816 */ /* 0x008fe20000000036 */
[----:B------:R0:W-:Y:S04]  /*d4b80*/  @P4 STG.E.U16 desc[UR6][R46.64], R6 ;  /* 0x000000062e004986 */ /* 0x0001e8000c101506 */
[----:B------:R1:W-:Y:S04]  /*d4b90*/  @P2 STG.E.U16 desc[UR6][R48.64], R54 ;  /* 0x0000003630002986 */ /* 0x0003e8000c101506 */
[----:B0-----:R-:W3:Y:S01]  /*d4ba0*/  LDL.LU R6, [R1+0x88] ;  /* 0x0000880001067983 */ /* 0x001ee20000300800 */
[----:B------:R-:W-:Y:S01]  /*d4bb0*/  ISETP.GE.AND P4, PT, R53, UR4, PT ;  /* 0x0000000435007c0c */ /* 0x000fe2000bf86270 */
[----:B------:R-:W-:Y:S01]  /*d4bc0*/  VIADD R46, R59, 0xa2 ;  /* 0x000000a23b2e7836 */ /* 0x000fe20000000000 */
[----:B------:R-:W-:-:S02]  /*d4bd0*/  ULDC UR4, c[0x0][0x248] ;  /* 0x0000920000047ab9 */ /* 0x000fc40000000800 */
[----:B------:R-:W-:Y:S01]  /*d4be0*/  VIADD R53, R52, UR4 ;  /* 0x0000000434357c36 */ /* 0x000fe20008000000 */
[----:B------:R-:W-:Y:S01]  /*d4bf0*/  ULDC UR4, c[0x0][0x22c] ;  /* 0x00008b0000047ab9 */ /* 0x000fe20000000800 */
[----:B------:R-:W-:Y:S01]  /*d4c00*/  ISETP.GE.AND P2, PT, R46, UR8, PT ;  /* 0x000000082e007c0c */ /* 0x000fe2000bf46270 */
[----:B------:R-:W-:Y:S01]  /*d4c10*/  IMAD.WIDE R46, R52, 0x2, R44 ;  /* 0x00000002342e7825 */ /* 0x000fe200078e022c */
[----:B------:R-:W-:Y:S01]  /*d4c20*/  ULDC UR8, c[0x0][0x248] ;  /* 0x0000920000087ab9 */ /* 0x000fe20000000800 */
[----:B------:R0:W-:Y:S01]  /*d4c30*/  @P5 STG.E.U16 desc[UR6][R50.64], R5 ;  /* 0x0000000532005986 */ /* 0x0001e2000c101506 */
[----:B-1----:R-:W-:Y:S02]  /*d4c40*/  PRMT R54, R5, 0x7632, R54 ;  /* 0x0000763205367816 */ /* 0x002fe40000000036 */
[----:B------:R-:W-:Y:S01]  /*d4c50*/  ISETP.LT.AND P5, PT, R61, UR12, !P6 ;  /* 0x0000000c3d007c0c */ /* 0x000fe2000f7a1270 */
[----:B------:R-:W-:Y:S01]  /*d4c60*/  IMAD.WIDE R48, R53, 0x2, R2 ;  /* 0x0000000235307825 */ /* 0x000fe200078e0202 */
[----:B0-----:R-:W4:Y:S04]  /*d4c70*/  LDL.LU R5, [R1+0x9c] ;  /* 0x00009c0001057983 */ /* 0x001f280000300800 */
[----:B------:R-:W-:Y:S01]  /*d4c80*/  @P1 STG.E.U16 desc[UR6][R46.64], R54 ;  /* 0x000000362e001986 */ /* 0x000fe2000c101506 */
[----:B------:R-:W-:-:S06]  /*d4c90*/  PRMT R52, R4, 0x7632, R52 ;  /* 0x0000763204347816 */ /* 0x000fcc0000000034 */
[----:B------:R0:W-:Y:S01]  /*d4ca0*/  @P5 STG.E.U16 desc[UR6][R48.64], R4 ;  /* 0x0000000430005986 */ /* 0x0001e2000c101506 */
[----:B------:R-:W-:Y:S01]  /*d4cb0*/  VIADD R55, R59, 0xa3 ;  /* 0x000000a33b377836 */ /* 0x000fe20000000000 */
[----:B------:R-:W-:Y:S02]  /*d4cc0*/  ULDC UR12, c[0x0][0x228] ;  /* 0x00008a00000c7ab9 */ /* 0x000fe40000000800 */
[----:B0-----:R-:W4:Y:S01]  /*d4cd0*/  LDL.LU R4, [R1+0x8c] ;  /* 0x00008c0001047983 */ /* 0x001f220000300800 */
[C---:B------:R-:W-:Y:S01]  /*d4ce0*/  ISETP.LT.AND P6, PT, R60.reuse, UR14, !P6 ;  /* 0x0000000e3c007c0c */ /* 0x040fe2000f7c1270 */
[----:B------:R-:W-:Y:S01]  /*d4cf0*/  IMAD.WIDE R50, R53, 0x2, R44 ;  /* 0x0000000235327825 */ /* 0x000fe200078e022c */
[----:B------:R-:W-:Y:S01]  /*d4d00*/  ISETP.GE.AND P1, PT, R55, UR4, PT ;  /* 0x0000000437007c0c */ /* 0x000fe2000bf26270 */
[----:B------:R-:W-:Y:S01]  /*d4d10*/  ULDC UR4, c[0x0][0x248] ;  /* 0x0000920000047ab9 */ /* 0x000fe20000000800 */
[----:B------:R-:W-:Y:S01]  /*d4d20*/  ULDC UR14, c[0x0][0x228] ;  /* 0x00008a00000e7ab9 */ /* 0x000fe20000000800 */
[----:B------:R-:W-:Y:S01]  /*d4d30*/  ISETP.LT.AND P5, PT, R61, UR10, !P0 ;  /* 0x0000000a3d007c0c */ /* 0x000fe2000c7a1270 */
[----:B------:R-:W-:Y:S01]  /*d4d40*/  VIADD R48, R53, UR4 ;  /* 0x0000000435307c36 */ /* 0x000fe20008000000 */
[----:B------:R-:W-:-:S06]  /*d4d50*/  ISETP.LT.AND P0, PT, R60, UR12, !P0 ;  /* 0x0000000c3c007c0c */ /* 0x000fcc000c701270 */
[----:B------:R0:W-:Y:S01]  /*d4d60*/  @P6 STG.E.U16 desc[UR6][R50.64], R52 ;  /* 0x0000003432006986 */ /* 0x0001e2000c101506 */
        /* <DEDUP_REMOVED lines=8> */
[----:B------:R-:W-:Y:S01]  /*d4df0*/  PRMT R56, R11, 0x7632, R56 ;  /* 0x000076320b387816 */ /* 0x000fe20000000038 */
[----:B------:R-:W-:Y:S01]  /*d4e00*/  ULDC UR14, c[0x0][0x228] ;  /* 0x00008a00000e7ab9 */ /* 0x000fe20000000800 */
[----:B------:R-:W-:Y:S01]  /*d4e10*/  ULDC UR8, c[0x0][0x22c] ;  /* 0x00008b0000087ab9 */ /* 0x000fe20000000800 */
[----:B0-----:R-:W-:Y:S01]  /*d4e20*/  IMAD.WIDE R50, R54, 0x2, R2 ;  /* 0x0000000236327825 */ /* 0x001fe200078e0202 */
[----:B------:R-:W-:-:S03]  /*d4e30*/  PRMT R57, R10, 0x7632, R57 ;  /* 0x000076320a397816 */ /* 0x000fc60000000039 */
[----:B------:R-:W-:Y:S02]  /*d4e40*/  VIADD R55, R59, 0xa4 ;  /* 0x000000a43b377836 */ /* 0x000fe40000000000 */
[----:B------:R-:W-:Y:S01]  /*d4e50*/  IMAD.WIDE R52, R54, 0x2, R44 ;  /* 0x0000000236347825 */ /* 0x000fe200078e022c */
[----:B------:R0:W-:Y:S01]  /*d4e60*/  @P5 STG.E.U16 desc[UR6][R46.64], R11 ;  /* 0x0000000b2e005986 */ /* 0x0001e2000c101506 */
[----:B------:R-:W-:Y:S01]  /*d4e70*/  ULDC UR16, c[0x0][0x228] ;  /* 0x00008a0000107ab9 */ /* 0x000fe20000000800 */
[----:B------:R-:W-:Y:S01]  /*d4e80*/  ISETP.GE.AND P5, PT, R55, UR4, PT ;  /* 0x0000000437007c0c */ /* 0x000fe2000bfa6270 */
[----:B------:R-:W-:Y:S01]  /*d4e90*/  ULDC UR4, c[0x0][0x248] ;  /* 0x0000920000047ab9 */ /* 0x000fe20000000800 */
[----:B------:R1:W-:Y:S04]  /*d4ea0*/  @P0 STG.E.U16 desc[UR6][R48.64], R56 ;  /* 0x0000003830000986 */ /* 0x0003e8000c101506 */
[----:B------:R1:W-:Y:S04]  /*d4eb0*/  @P6 STG.E.U16 desc[UR6][R50.64], R10 ;  /* 0x0000000a32006986 */ /* 0x0003e8000c101506 */
[----:B0-----:R-:W4:Y:S01]  /*d4ec0*/  LDL.LU R11, [R1+0x70] ;  /* 0x00007000010b7983 */ /* 0x001f220000300800 */
[----:B------:R-:W-:-:S03]  /*d4ed0*/  VIADD R46, R59, 0xa5 ;  /* 0x000000a53b2e7836 */ /* 0x000fc60000000000 */
[----:B------:R0:W-:Y:S01]  /*d4ee0*/  @P4 STG.E.U16 desc[UR6][R52.64], R57 ;  /* 0x0000003934004986 */ /* 0x0001e2000c101506 */
[C---:B------:R-:W-:Y:S01]  /*d4ef0*/  ISETP.LT.AND P4, PT, R61.reuse, UR10, !P2 ;  /* 0x0000000a3d007c0c */ /* 0x040fe2000d781270 */
[----:B-1----:R-:W-:Y:S01]  /*d4f00*/  VIADD R48, R54, UR4 ;  /* 0x0000000436307c36 */ /* 0x002fe20008000000 */
[----:B------:R-:W-:Y:S01]  /*d4f10*/  ISETP.LT.AND P2, PT, R60, UR12, !P2 ;  /* 0x0000000c3c007c0c */ /* 0x000fe2000d741270 */
[----:B------:R-:W-:Y:S01]  /*d4f20*/  ULDC UR4, c[0x0][0x248] ;  /* 0x0000920000047ab9 */ /* 0x000fe20000000800 */
[----:B------:R-:W-:Y:S01]  /*d4f30*/  ISETP.LT.AND P6, PT, R61, UR14, !P1 ;  /* 0x0000000e3d007c0c */ /* 0x000fe2000cfc1270 */
[----:B------:R-:W4:Y:S01]  /*d4f40*/  LDL.LU R10, [R1+0x60] ;  /* 0x00006000010a7983 */ /* 0x000f220000300800 */
        /* <DEDUP_REMOVED lines=13> */
[C---:B------:R-:W-:Y:S01]  /*d5020*/  VIADD R53, R59.reuse, 0xa6 ;  /* 0x000000a63b357836 */ /* 0x040fe20000000000 */
[----:B------:R-:W-:Y:S01]  /*d5030*/  ISETP.LT.AND P1, PT, R60, UR10, !P1 ;  /* 0x0000000a3c007c0c */ /* 0x000fe2000cf21270 */
[----:B------:R-:W-:Y:S01]  /*d5040*/  VIADD R55, R59, 0xa8 ;  /* 0x000000a83b377836 */ /* 0x000fe20000000000 */
[----:B------:R-:W-:-:S02]  /*d5050*/  ULDC UR10, c[0x0][0x22c] ;  /* 0x00008b00000a7ab9 */ /* 0x000fc40000000800 */
[----:B------:R-:W-:Y:S01]  /*d5060*/  ISETP.GE.AND P4, PT, R53, UR4, PT ;  /* 0x0000000435007c0c */ /* 0x000fe2000bf86270 */
[----:B------:R-:W-:Y:S01]  /*d5070*/  ULDC UR4, c[0x0][0x248] ;  /* 0x0000920000047ab9 */ /* 0x000fe20000000800 */
[----:B0-----:R-:W-:Y:S01]  /*d5080*/  VIADD R46, R59, 0xa7 ;  /* 0x000000a73b2e7836 */ /* 0x001fe20000000000 */
[----:B------:R-:W-:Y:S01]  /*d5090*/  IADD3 R53, R52, UR4, RZ ;  /* 0x0000000434357c10 */ /* 0x000fe2000fffe0ff */
[----:B------:R-:W4:Y:S01]  /*d50a0*/  LDL.LU R9, [R1+0x74] ;  /* 0x0000740001097983 */ /* 0x000f220000300800 */
[----:B------:R-:W-:Y:S02]  /*d50b0*/  ULDC UR4, c[0x0][0x22c] ;  /* 0x00008b0000047ab9 */ /* 0x000fe40000000800 */
[----:B------:R-:W-:Y:S01]  /*d50c0*/  ISETP.GE.AND P2, PT, R46, UR8, PT ;  /* 0x000000082e007c0c */ /* 0x000fe2000bf46270 */
[----:B------:R-:W-:Y:S01]  /*d50d0*/  IMAD.WIDE R46, R52, 0x2, R44 ;  /* 0x00000002342e7825 */ /* 0x000fe200078e022c */
[----:B------:R-:W-:-:S03]  /*d50e0*/  ULDC UR8, c[0x0][0x248] ;  /* 0x0000920000087ab9 */ /* 0x000fc60000000800 */
[----:B-1----:R-:W-:Y:S01]  /*d50f0*/  IMAD.WIDE R48, R53, 0x2, R2 ;  /* 0x0000000235307825 */ /* 0x002fe200078e0202 */
[----:B--2---:R0:W-:Y:S01]  /*d5100*/  @P6 STG.E.U16 desc[UR6][R50.64], R8 ;  /* 0x0000000832006986 */ /* 0x0041e2000c101506 */
[----:B------:R-:W-:Y:S01]  /*d5110*/  ISETP.LT.AND P6, PT, R61, UR12, !P5 ;  /* 0x0000000c3d007c0c */ /* 0x000fe2000efc1270 */
[----:B------:R-:W-:Y:S01]  /*d5120*/  ULDC UR12, c[0x0][0x228] ;  /* 0x00008a00000c7ab9 */ /* 0x000fe20000000800 */
[----:B------:R-:W-:Y:S01]  /*d5130*/  ISETP.LT.AND P5, PT, R60, UR14, !P5 ;  /* 0x0000000e3c007c0c */ /* 0x000fe2000efa1270 */
[----:B------:R-:W-:Y:S01]  /*d5140*/  ULDC UR14, c[0x0][0x228] ;  /* 0x00008a00000e7ab9 */ /* 0x000fe20000000800 */
[----:B------:R-:W-:Y:S02]  /*d5150*/  PRMT R54, R8, 0x7632, R54 ;  /* 0x0000763208367816 */ /* 0x000fe40000000036 */
[----:B0-----:R-:W2:Y:S01]  /*d5160*/  LDL.LU R8, [R1+0x64] ;  /* 0x0000640001087983 */ /* 0x001ea20000300800 */
[----:B------:R-:W-:-:S03]  /*d5170*/  IMAD.WIDE R50, R53, 0x2, R44 ;  /* 0x0000000235327825 */ /* 0x000fc600078e022c */
[----:B------:R0:W-:Y:S01]  /*d5180*/  @P1 STG.E.U16 desc[UR6][R46.64], R54 ;  /* 0x000000362e001986 */ /* 0x0001e2000c101506 */
[----:B------:R-:W-:Y:S01]  /*d5190*/  ISETP.GE.AND P1, PT, R55, UR4, PT ;  /* 0x0000000437007c0c */ /* 0x000fe2000bf26270 */
[----:B------:R-:W-:Y:S01]  /*d51a0*/  ULDC UR4, c[0x0][0x248] ;  /* 0x0000920000047ab9 */ /* 0x000fe20000000800 */
[----:B------:R-:W-:Y:S01]  /*d51b0*/  PRMT R52, R7, 0x7632, R52 ;  /* 0x0000763207347816 */ /* 0x000fe20000000034 */
[----:B------:R1:W-:Y:S04]  /*d51c0*/  @P6 STG.E.U16 desc[UR6][R48.64], R7 ;  /* 0x0000000730006986 */ /* 0x0003e8000c101506 */
[----:B------:R1:W-:Y:S01]  /*d51d0*/  @P5 STG.E.U16 desc[UR6][R50.64], R52 ;  /* 0x0000003432005986 */ /* 0x0003e2000c101506 */
[----:B------:R-:W-:Y:S01]  /*d51e0*/  ISETP.LT.AND P5, PT, R61, UR12, !P0 ;  /* 0x0000000c3d007c0c */ /* 0x000fe2000c7a1270 */
[----:B0-----:R-:W-:Y:S01]  /*d51f0*/  VIADD R54, R59, 0xa9 ;  /* 0x000000a93b367836 */ /* 0x001fe20000000000 */
[----:B------:R-:W-:Y:S01]  /*d5200*/  ISETP.LT.AND P0, PT, R60, UR14, !P0 ;  /* 0x0000000e3c007c0c */ /* 0x000fe2000c701270 */
[----:B------:R-:W-:Y:S01]  /*d5210*/  ULDC UR12, c[0x0][0x228] ;  /* 0x00008a00000c7ab9 */ /* 0x000fe20000000800 */
        /* <DEDUP_REMOVED lines=11> */
[----:B------:R-:W-:-:S03]  /*d52d0*/  ULDC UR18, c[0x0][0x228] ;  /* 0x00008a0000127ab9 */ /* 0x000fc60000000800 */
[----:B------:R-:W-:-:S04]  /*d52e0*/  IMAD.WIDE R50, R55, 0x2, R2 ;  /* 0x0000000237327825 */ /* 0x000fc800078e0202 */
[----:B------:R-:W-:Y:S01]  /*d52f0*/  IMAD.WIDE R52, R55, 0x2, R44 ;  /* 0x0000000237347825 */ /* 0x000fe200078e022c */
[----:B---3--:R-:W-:Y:S01]  /*d5300*/  PRMT R57, R6, 0x7632, R57 ;  /* 0x0000763206397816 */ /* 0x008fe20000000039 */
[----:B------:R0:W-:Y:S04]  /*d5310*/  @P5 STG.E.U16 desc[UR6][R46.64], R6 ;  /* 0x000000062e005986 */ /* 0x0001e8000c101506 */
[----:B------:R1:W-:Y:S04]  /*d5320*/  @P0 STG.E.U16 desc[UR6][R48.64], R57 ;  /* 0x0000003930000986 */ /* 0x0003e8000c101506 */
[----:B0-----:R-:W3:Y:S01]  /*d5330*/  LDL.LU R6, [R1+0x68] ;  /* 0x0000680001067983 */ /* 0x001ee20000300800 */
[----:B------:R-:W-:Y:S01]  /*d5340*/  ISETP.GE.AND P5, PT, R54, UR10, PT ;  /* 0x0000000a36007c0c */ /* 0x000fe2000bfa6270 */
[----:B------:R-:W-:Y:S01]  /*d5350*/  ULDC UR10, c[0x0][0x228] ;  /* 0x00008a00000a7ab9 */ /* 0x000fe20000000800 */
[----:B------:R-:W-:-:S02]  /*d5360*/  VIADD R46, R59, 0xaa ;  /* 0x000000aa3b2e7836 */ /* 0x000fc40000000000 */
[----:B-1----:R-:W-:Y:S01]  /*d5370*/  VIADD R48, R55, UR4 ;  /* 0x0000000437307c36 */ /* 0x002fe20008000000 */
[----:B------:R-:W-:Y:S02]  /*d5380*/  ULDC UR4, c[0x0][0x248] ;  /* 0x0000920000047ab9 */ /* 0x000fe40000000800 */
[----:B------:R-:W-:Y:S01]  /*d5390*/  ISETP.GE.AND P0, PT, R46, UR8, PT ;  /* 0x000000082e007c0c */ /* 0x000fe2000bf06270 */
[----:B------:R-:W-:Y:S01]  /*d53a0*/  IMAD.WIDE R46, R48, 0x2, R2 ;  /* 0x00000002302e7825 */ /* 0x000fe200078e0202 */
[----:B------:R-:W-:Y:S01]  /*d53b0*/  ULDC UR8, c[0x0][0x22c] ;  /* 0x00008b0000087ab9 */ /* 0x000fe20000000800 */
[----:B----4-:R-:W-:Y:S01]  /*d53c0*/  PRMT R56, R5, 0x7632, R56 ;  /* 0x0000763205387816 */ /* 0x010fe20000000038 */
[----:B------:R0:W-:Y:S04]  /*d53d0*/  @P6 STG.E.U16 desc[UR6][R50.64], R5 ;  /* 0x0000000532006986 */ /* 0x0001e8000c101506 */
[----:B------:R-:W-:Y:S01]  /*d53e0*/  @P4 STG.E.U16 desc[UR6][R52.64], R56 ;  /* 0x0000003834004986 */ /* 0x000fe2000c101506 */
[----:B------:R-:W-:Y:S01]  /*d53f0*/  ISETP.LT.AND P4, PT, R61, UR10, !P2 ;  /* 0x0000000a3d007c0c */ /* 0x000fe2000d781270 */
[----:B------:R-:W-:-:S02]  /*d5400*/  ULDC UR10, c[0x0][0x228] ;  /* 0x00008a00000a7ab9 */ /* 0x000fc40000000800 */
[----:B0-----:R-:W4:Y:S01]  /*d5410*/  LDL.LU R5, [R1+0x7c] ;  /* 0x00007c0001057983 */ /* 0x001f220000300800 */
[----:B------:R-:W-:-:S09]  /*d5420*/  PRMT R54, R4, 0x7632, R54 ;  /* 0x0000763204367816 */ /* 0x000fd20000000036 */
[----:B------:R0:W-:Y:S04]  /*d5430*/  @P4 STG.E.U16 desc[UR6][R46.64], R4 ;  /* 0x000000042e004986 */ /* 0x0001e8000c101506 */
[----:B0-----:R-:W4:Y:S01]  /*d5440*/  LDL.LU R4, [R1+0x6c] ;  /* 0x00006c0001047983 */ /* 0x001f220000300800 */
[----:B------:R-:W-:Y:S02]  /*d5450*/  ISETP.LT.AND P2, PT, R60, UR12, !P2 ;  /* 0x0000000c3c007c0c */ /* 0x000fe4000d741270 */
[----:B------:R-:W-:Y:S01]  /*d5460*/  ISETP.LT.AND P6, PT, R61, UR14, !P1 ;  /* 0x0000000e3d007c0c */ /* 0x000fe2000cfc1270 */
[C---:B------:R-:W-:Y:S01]  /*d5470*/  VIADD R52, R48.reuse, UR4 ;  /* 0x0000000430347c36 */ /* 0x040fe20008000000 */
[----:B------:R-:W-:Y:S01]  /*d5480*/  ULDC UR12, c[0x0][0x228] ;  /* 0x00008a00000c7ab9 */ /* 0x000fe20000000800 */
[----:B------:R-:W-:Y:S01]  /*d5490*/  IMAD.WIDE R48, R48, 0x2, R44 ;  /* 0x0000000230307825 */ /* 0x000fe200078e022c */
[----:B------:R-:W-:Y:S01]  /*d54a0*/  ULDC UR4, c[0x0][0x22c] ;  /* 0x00008b0000047ab9 */ /* 0x000fe20000000800 */
[----:B------:R-:W-:Y:S01]  /*d54b0*/  ULDC UR14, c[0x0][0x228] ;  /* 0x00008a00000e7ab9 */ /* 0x000fe20000000800 */
[----:B------:R-:W4:Y:S01]  /*d54c0*/  LDL.LU R58, [R1+0x50] ;  /* 0x00005000013a7983 */ /* 0x000f220000300800 */
[----:B------:R-:W-:Y:S01]  /*d54d0*/  IMAD.WIDE R50, R52, 0x2, R2 ;  /* 0x0000000234327825 */ /* 0x000fe200078e0202 */
[----:B------:R-:W-:Y:S01]  /*d54e0*/  ISETP.LT.AND P1, PT, R60, UR10, !P1 ;  /* 0x0000000a3c007c0c */ /* 0x000fe2000cf21270 */
[----:B------:R-:W-:-:S02]  /*d54f0*/  ULDC UR10, c[0x0][0x228] ;  /* 0x00008a00000a7ab9 */ /* 0x000fc40000000800 */
[C---:B------:R-:W-:Y:S01]  /*d5500*/  VIADD R53, R59.reuse, 0xab ;  /* 0x000000ab3b357836 */ /* 0x040fe20000000000 */
[----:B------:R0:W-:Y:S01]  /*d5510*/  @P2 STG.E.U16 desc[UR6][R48.64], R54 ;  /* 0x0000003630002986 */ /* 0x0001e2000c101506 */
[----:B------:R-:W-:-:S03]  /*d5520*/  VIADD R46, R59, 0xac ;  /* 0x000000ac3b2e7836 */ /* 0x000fc60000000000 */
[----:B------:R-:W-:Y:S01]  /*d5530*/  ISETP.GE.AND P4, PT, R53, UR4, PT ;  /* 0x0000000435007c0c */ /* 0x000fe2000bf86270 */
[----:B------:R-:W-:Y:S02]  /*d5540*/  ULDC UR4, c[0x0][0x248] ;  /* 0x0000920000047ab9 */ /* 0x000fe40000000800 */
[----:B------:R-:W-:Y:S01]  /*d5550*/  VIADD R53, R52, UR4 ;  /* 0x0000000434357c36 */ /* 0x000fe20008000000 */
[----:B------:R-:W-:Y:S01]  /*d5560*/  ISETP.GE.AND P2, PT, R46, UR8, PT ;  /* 0x000000082e007c0c */ /* 0x000fe2000bf46270 */
[----:B------:R-:W-:Y:S01]  /*d5570*/  IMAD.WIDE R46, R52, 0x2, R44 ;  /* 0x00000002342e7825 */ /* 0x000fe200078e022c */
[----:B------:R-:W-:Y:S01]  /*d5580*/  ULDC UR4, c[0x0][0x22c] ;  /* 0x00008b0000047ab9 */ /* 0x000fe20000000800 */
[----:B------:R-:W-:Y:S01]  /*d5590*/  ULDC UR8, c[0x0][0x248] ;  /* 0x0000920000087ab9 */ /* 0x000fe20000000800 */
[----:B------:R1:W-:Y:S01]  /*d55a0*/  @P6 STG.E.U16 desc[UR6][R50.64], R11 ;  /* 0x0000000b32006986 */ /* 0x0003e2000c101506 */
[----:B------:R-:W-:Y:S01]  /*d55b0*/  ISETP.LT.AND P6, PT, R61, UR12, !P5 ;  /* 0x0000000c3d007c0c */ /* 0x000fe2000efc1270 */
[----:B0-----:R-:W-:Y:S01]  /*d55c0*/  IMAD.WIDE R48, R53, 0x2, R2 ;  /* 0x0000000235307825 */ /* 0x001fe200078e0202 */
[----:B------:R-:W-:Y:S01]  /*d55d0*/  ISETP.LT.AND P5, PT, R60, UR14, !P5 ;  /* 0x0000000e3c007c0c */ /* 0x000fe2000efa1270 */
[----:B------:R-:W-:Y:S01]  /*d55e0*/  ULDC UR12, c[0x0][0x228] ;  /* 0x00008a00000c7ab9 */ /* 0x000fe20000000800 */
[----:B------:R-:W-:Y:S01]  /*d55f0*/  PRMT R55, R11, 0x7632, R55 ;  /* 0x000076320b377816 */ /* 0x000fe20000000037 */
[----:B------:R-:W-:Y:S01]  /*d5600*/  VIADD R54, R59, 0xad ;  /* 0x000000ad3b367836 */ /* 0x000fe20000000000 */
[----:B------:R-:W-:Y:S01]  /*d5610*/  ULDC UR14, c[0x0][0x228] ;  /* 0x00008a00000e7ab9 */ /* 0x000fe20000000800 */
[----:B------:R-:W-:Y:S01]  /*d5620*/  PRMT R52, R10, 0x7632, R52 ;  /* 0x000076320a347816 */ /* 0x000fe20000000034 */
[----:B-1----:R-:W-:Y:S01]  /*d5630*/  IMAD.WIDE R50, R53, 0x2, R44 ;  /* 0x0000000235327825 */ /* 0x002fe200078e022c */
[----:B------:R0:W-:Y:S01]  /*d5640*/  @P1 STG.E.U16 desc[UR6][R46.64], R55 ;  /* 0x000000372e001986 */ /* 0x0001e2000c101506 */
[----:B------:R-:W-:Y:S01]  /*d5650*/  ISETP.GE.AND P1, PT, R54, UR4, PT ;  /* 0x0000000436007c0c */ /* 0x000fe2000bf26270 */
[----:B------:R-:W-:-:S02]  /*d5660*/  ULDC UR4, c[0x0][0x248] ;  /* 0x0000920000047ab9 */ /* 0x000fc40000000800 */
[----:B------:R1:W-:Y:S01]  /*d5670*/  @P6 STG.E.U16 desc[UR6][R48.64], R10 ;  /* 0x0000000a30006986 */ /* 0x0003e2000c101506 */
[C---:B------:R-:W-:Y:S01]  /*d5680*/  ISETP.LT.AND P6, PT, R61.reuse, UR14, !P4 ;  /* 0x0000000e3d007c0c */ /* 0x040fe2000e7c1270 */
[----:B------:R-:W-:Y:S02]  /*d5690*/  ULDC UR14, c[0x0][0x228] ;  /* 0x00008a00000e7ab9 */ /* 0x000fe40000000800 */
[----:B------:R1:W-:Y:S01]  /*d56a0*/  @P5 STG.E.U16 desc[UR6][R50.64], R52 ;  /* 0x0000003432005986 */ /* 0x0003e2000c101506 */
[----:B------:R-:W-:Y:S01]  /*d56b0*/  ISETP.LT.AND P5, PT, R61, UR10, !P0 ;  /* 0x0000000a3d007c0c */ /* 0x000fe2000c7a1270 */
[----:B------:R-:W-:Y:S01]  /*d56c0*/  ULDC UR10, c[0x0][0x228] ;  /* 0x00008a00000a7ab9 */ /* 0x000fe20000000800 */
[C---:B------:R-:W-:Y:S01]  /*d56d0*/  ISETP.LT.AND P0, PT, R60.reuse, UR12, !P0 ;  /* 0x0000000c3c007c0c */ /* 0x040fe2000c701270 */
[----:B------:R-:W4:Y:S01]  /*d56e0*/  LDL.LU R11, [R1+0x40] ;  /* 0x00004000010b7983 */ /* 0x000f220000300800 */
[----:B------:R-:W-:Y:S01]  /*d56f0*/  ISETP.LT.AND P4, PT, R60, UR16, !P4 ;  /* 0x000000103c007c0c */ /* 0x000fe2000e781270 */
[----:B0-----:R-:W-:Y:S01]  /*d5700*/  VIADD R55, R59, 0xae ;  /* 0x000000ae3b377836 */ /* 0x001fe20000000000 */
[----:B------:R-:W-:Y:S01]  /*d5710*/  ULDC UR12, c[0x0][0x228] ;  /* 0x00008a00000c7ab9 */ /* 0x000fe20000000800 */
[----:B-1----:R-:W-:Y:S01]  /*d5720*/  VIADD R48, R53, UR4 ;  /* 0x0000000435307c36 */ /* 0x002fe20008000000 */
[----:B------:R-:W4:Y:S01]  /*d5730*/  LDL.LU R10, [R1+0x54] ;  /* 0x00005400010a7983 */ /* 0x000f220000300800 */
[----:B------:R-:W-:Y:S01]  /*d5740*/  ULDC UR4, c[0x0][0x22c] ;  /* 0x00008b0000047ab9 */ /* 0x000fe20000000800 */
[----:B------:R-:W-:Y:S01]  /*d5750*/  ULDC UR16, c[0x0][0x228] ;  /* 0x00008a0000107ab9 */ /* 0x000fe20000000800 */
[C---:B------:R-:W-:Y:S01]  /*d5760*/  VIADD R54, R48.reuse, UR8 ;  /* 0x0000000830367c36 */ /* 0x040fe20008000000 */
[----:B------:R-:W-:Y:S01]  /*d5770*/  ULDC UR8, c[0x0][0x22c] ;  /* 0x00008b0000087ab9 */ /* 0x000fe20000000800 */
[----:B------:R-:W-:Y:S01]  /*d5780*/  IMAD.WIDE R46, R48, 0x2, R2 ;  /* 0x00000002302e7825 */ /* 0x000fe200078e0202 */
[----:B------:R-:W-:-:S03]  /*d5790*/  PRMT R56, R9, 0x7632, R56 ;  /* 0x0000763209387816 */ /* 0x000fc60000000038 */
[----:B------:R-:W-:Y:S01]  /*d57a0*/  IMAD.WIDE R48, R48, 0x2, R44 ;  /* 0x0000000230307825 */ /* 0x000fe200078e022c */
[----:B------:R0:W-:Y:S03]  /*d57b0*/  @P5 STG.E.U16 desc[UR6][R46.64], R9 ;  /* 0x000000092e005986 */ /* 0x0001e6000c101506 */
[C---:B------:R-:W-:Y:S01]  /*d57c0*/  IMAD.WIDE R50, R54.reuse, 0x2, R2 ;  /* 0x0000000236327825 */ /* 0x040fe200078e0202 */
[----:B------:R1:W-:Y:S03]  /*d57d0*/  @P0 STG.E.U16 desc[UR6][R48.64], R56 ;  /* 0x0000003830000986 */ /* 0x0003e6000c101506 */
[----:B------:R-:W-:Y:S01]  /*d57e0*/  IMAD.WIDE R52, R54, 0x2, R44 ;  /* 0x0000000236347825 */ /* 0x000fe200078e022c */
[----:B------:R-:W-:Y:S01]  /*d57f0*/  ISETP.GE.AND P5, PT, R55, UR4, PT ;  /* 0x0000000437007c0c */ /* 0x000fe2000bfa6270 */
[----:B------:R-:W-:-:S02]  /*d5800*/  ULDC UR4, c[0x0][0x248] ;  /* 0x0000920000047ab9 */ /* 0x000fc40000000800 */
[----:B0-----:R-:W-:Y:S01]  /*d5810*/  VIADD R46, R59, 0xaf ;  /* 0x000000af3b2e7836 */ /* 0x001fe20000000000 */
[----:B------:R-:W4:Y:S01]  /*d5820*/  LDL.LU R9, [R1+0x44] ;  /* 0x0000440001097983 */ /* 0x000f220000300800 */
[----:B-1----:R-:W-:Y:S01]  /*d5830*/  VIADD R48, R54, UR4 ;  /* 0x0000000436307c36 */ /* 0x002fe20008000000 */
[----:B------:R-:W-:Y:S02]  /*d5840*/  ULDC UR4, c[0x0][0x248] ;  /* 0x0000920000047ab9 */ /* 0x000fe40000000800 */
[----:B------:R-:W-:Y:S01]  /*d5850*/  ISETP.GE.AND P0, PT, R46, UR8, PT ;  /* 0x000000082e007c0c */ /* 0x000fe2000bf06270 */
[----:B------:R-:W-:Y:S01]  /*d5860*/  ULDC UR8, c[0x0][0x228] ;  /* 0x00008a0000087ab9 */ /* 0x000fe20000000800 */
[----:B------:R-:W-:-:S04]  /*d5870*/  IMAD.WIDE R46, R48, 0x2, R2 ;  /* 0x00000002302e7825 */ /* 0x000fc800078e0202 */
[----:B------:R-:W-:Y:S01]  /*d5880*/  VIADD R55, R59, 0xb2 ;  /* 0x000000b23b377836 */ /* 0x000fe20000000000 */
[----:B--2---:R-:W-:Y:S01]  /*d5890*/  PRMT R57, R8, 0x7632, R57 ;  /* 0x0000763208397816 */ /* 0x004fe20000000039 */
[----:B------:R-:W-:Y:S01]  /*d58a0*/  @P6 STG.E.U16 desc[UR6][R50.64], R8 ;  /* 0x0000000832006986 */ /* 0x000fe2000c101506 */
[C---:B------:R-:W-:Y:S01]  /*d58b0*/  ISETP.LT.AND P6, PT, R61.reuse, UR14, !P1 ;  /* 0x0000000e3d007c0c */ /* 0x040fe2000cfc1270 */
[----:B------:R-:W-:Y:S02]  /*d58c0*/  ULDC UR14, c[0x0][0x228] ;  /* 0x00008a00000e7ab9 */ /* 0x000fe40000000800 */
[----:B------:R0:W-:Y:S01]  /*d58d0*/  @P4 STG.E.U16 desc[UR6][R52.64], R57 ;  /* 0x0000003934004986 */ /* 0x0001e2000c101506 */
[----:B------:R-:W-:Y:S01]  /*d58e0*/  ISETP.LT.AND P4, PT, R61, UR10, !P2 ;  /* 0x0000000a3d007c0c */ /* 0x000fe2000d781270 */
[----:B------:R-:W-:Y:S01]  /*d58f0*/  ULDC UR10, c[0x0][0x228] ;  /* 0x00008a00000a7ab9 */ /* 0x000fe20000000800 */
[----:B------:R-:W-:Y:S01]  /*d5900*/  ISETP.LT.AND P2, PT, R60, UR12, !P2 ;  /* 0x0000000c3c007c0c */ /* 0x000fe2000d741270 */
[----:B------:R-:W-:Y:S01]  /*d5910*/  ULDC UR12, c[0x0][0x228] ;  /* 0x00008a00000c7ab9 */ /* 0x000fe20000000800 */
[C---:B0-----:R-:W-:Y:S01]  /*d5920*/  VIADD R52, R48.reuse, UR4 ;  /* 0x0000000430347c36 */ /* 0x041fe20008000000 */
[----:B------:R-:W-:Y:S01]  /*d5930*/  IADD3 R53, R59, 0xb0, RZ ;  /* 0x000000b03b357810 */ /* 0x000fe20007ffe0ff */
[----:B------:R-:W-:Y:S01]  /*d5940*/  IMAD.WIDE R48, R48, 0x2, R44 ;  /* 0x0000000230307825 */ /* 0x000fe200078e022c */
[----:B------:R-:W-:-:S03]  /*d5950*/  ULDC UR4, c[0x0][0x22c] ;  /* 0x00008b0000047ab9 */ /* 0x000fc60000000800 */
[----:B------:R-:W-:Y:S01]  /*d5960*/  IMAD.WIDE R50, R52, 0x2, R2 ;  /* 0x0000000234327825 */ /* 0x000fe200078e0202 */
[----:B------:R-:W-:Y:S02]  /*d5970*/  PRMT R54, R7, 0x7632, R54 ;  /* 0x0000763207367816 */ /* 0x000fe40000000036 */
[----:B------:R0:W-:Y:S01]  /*d5980*/  @P4 STG.E.U16 desc[UR6][R46.64], R7 ;  /* 0x000000072e004986 */ /* 0x0001e2000c101506 */
[----:B------:R-:W-:Y:S01]  /*d5990*/  ISETP.LT.AND P1, PT, R60, UR8, !P1 ;  /* 0x000000083c007c0c */ /* 0x000fe2000cf21270 */
[----:B------:R-:W-:Y:S02]  /*d59a0*/  ULDC UR8, c[0x0][0x22c] ;  /* 0x00008b0000087ab9 */ /* 0x000fe40000000800 */
[----:B------:R1:W-:Y:S01]  /*d59b0*/  @P2 STG.E.U16 desc[UR6][R48.64], R54 ;  /* 0x0000003630002986 */ /* 0x0003e2000c101506 */
[----:B------:R-:W-:Y:S01]  /*d59c0*/  ISETP.GE.AND P4, PT, R53, UR4, PT ;  /* 0x0000000435007c0c */ /* 0x000fe2000bf86270 */
[----:B------:R-:W-:Y:S02]  /*d59d0*/  ULDC UR4, c[0x0][0x248] ;  /* 0x0000920000047ab9 */ /* 0x000fe40000000800 */
[----:B------:R-:W-:Y:S01]  /*d59e0*/  VIADD R53, R52, UR4 ;  /* 0x0000000434357c36 */ /* 0x000fe20008000000 */
[----:B------:R-:W-:Y:S01]  /*d59f0*/  ULDC UR4, c[0x0][0x22c] ;  /* 0x00008b0000047ab9 */ /* 0x000fe20000000800 */
[----:B0-----:R-:W-:Y:S01]  /*d5a00*/  VIADD R46, R59, 0xb1 ;  /* 0x000000b13b2e7836 */ /* 0x001fe20000000000 */
[----:B------:R-:W2:Y:S04]  /*d5a10*/  LDL.LU R7, [R1+0x58] ;  /* 0x0000580001077983 */ /* 0x000ea80000300800 */
[----:B------:R-:W-:Y:S01]  /*d5a20*/  ISETP.GE.AND P2, PT, R46, UR8, PT ;  /* 0x000000082e007c0c */ /* 0x000fe2000bf46270 */
[----:B------:R-:W-:Y:S01]  /*d5a30*/  IMAD.WIDE R46, R52, 0x2, R44 ;  /* 0x00000002342e7825 */ /* 0x000fe200078e022c */
[----:B------:R-:W-:-:S03]  /*d5a40*/  ULDC UR8, c[0x0][0x248] ;  /* 0x0000920000087ab9 */ /* 0x000fc60000000800 */
[----:B-1----:R-:W-:Y:S01]  /*d5a50*/  IMAD.WIDE R48, R53, 0x2, R2 ;  /* 0x0000000235307825 */ /* 0x002fe200078e0202 */
[----:B---3--:R0:W-:Y:S01]  /*d5a60*/  @P6 STG.E.U16 desc[UR6][R50.64], R6 ;  /* 0x0000000632006986 */ /* 0x0081e2000c101506 */
[----:B------:R-:W-:Y:S01]  /*d5a70*/  ISETP.LT.AND P6, PT, R61, UR10, !P5 ;  /* 0x0000000a3d007c0c */ /* 0x000fe2000efc1270 */
[----:B------:R-:W-:Y:S01]  /*d5a80*/  ULDC UR10, c[0x0][0x228] ;  /* 0x00008a00000a7ab9 */ /* 0x000fe20000000800 */
[----:B------:R-:W-:Y:S01]  /*d5a90*/  ISETP.LT.AND P5, PT, R60, UR12, !P5 ;  /* 0x0000000c3c007c0c */ /* 0x000fe2000efa1270 */
[----:B------:R-:W-:Y:S01]  /*d5aa0*/  ULDC UR12, c[0x0][0x228] ;  /* 0x00008a00000c7ab9 */ /* 0x000fe20000000800 */
[----:B------:R-:W-:Y:S02]  /*d5ab0*/  PRMT R54, R6, 0x7632, R54 ;  /* 0x0000763206367816 */ /* 0x000fe40000000036 */
[----:B0-----:R-:W3:Y:S01]  /*d5ac0*/  LDL.LU R6, [R1+0x48] ;  /* 0x0000480001067983 */ /* 0x001ee20000300800 */
[----:B------:R-:W-:-:S03]  /*d5ad0*/  IMAD.WIDE R50, R53, 0x2, R44 ;  /* 0x0000000235327825 */ /* 0x000fc600078e022c */
[----:B------:R-:W-:Y:S01]  /*d5ae0*/  @P1 STG.E.U16 desc[UR6][R46.64], R54 ;  /* 0x000000362e001986 */ /* 0x000fe2000c101506 */
[----:B------:R-:W-:Y:S01]  /*d5af0*/  ISETP.GE.AND P1, PT, R55, UR4, PT ;  /* 0x0000000437007c0c */ /* 0x000fe2000bf26270 */
[----:B------:R-:W-:Y:S01]  /*d5b00*/  ULDC UR4, c[0x0][0x248] ;  /* 0x0000920000047ab9 */ /* 0x000fe20000000800 */
[----:B----4-:R-:W-:Y:S01]  /*d5b10*/  PRMT R52, R5, 0x7632, R52 ;  /* 0x0000763205347816 */ /* 0x010fe20000000034 */
[----:B------:R0:W-:Y:S04]  /*d5b20*/  @P6 STG.E.U16 desc[UR6][R48.64], R5 ;  /* 0x0000000530006986 */ /* 0x0001e8000c101506 */
[----:B------:R-:W-:Y:S01]  /*d5b30*/  @P5 STG.E.U16 desc[UR6][R50.64], R52 ;  /* 0x0000003432005986 */ /* 0x000fe2000c101506 */
[----:B------:R-:W-:Y:S02]  /*d5b40*/  ISETP.LT.AND P5, PT, R61, UR10, !P0 ;  /* 0x0000000a3d007c0c */ /* 0x000fe4000c7a1270 */
[----:B------:R-:W-:Y:S01]  /*d5b50*/  PRMT R56, R4, 0x7632, R56 ;  /* 0x0000763204387816 */ /* 0x000fe20000000038 */
[----:B0-----:R-:W-:Y:S01]  /*d5b60*/  VIADD R48, R53, UR4 ;  /* 0x0000000435307c36 */ /* 0x001fe20008000000 */
[----:B------:R-:W4:Y:S01]  /*d5b70*/  LDL.LU R5, [R1+0x5c] ;  /* 0x00005c0001057983 */ /* 0x000f220000300800 */
[----:B------:R-:W-:Y:S01]  /*d5b80*/  ISETP.LT.AND P0, PT, R60, UR12, !P0 ;  /* 0x0000000c3c007c0c */ /* 0x000fe2000c701270 */
[----:B------:R-:W-:Y:S01]  /*d5b90*/  VIADD R55, R59, 0xb3 ;  /* 0x000000b33b377836 */ /* 0x000fe20000000000 */
[----:B------:R-:W-:Y:S01]  /*d5ba0*/  ISETP.LT.AND P6, PT, R61, UR14, !P4 ;  /* 0x0000000e3d007c0c */ /* 0x000fe2000e7c1270 */
[----:B------:R-:W-:Y:S01]  /*d5bb0*/  IMAD.WIDE R46, R48, 0x2, R2 ;  /* 0x00000002302e7825 */ /* 0x000fe200078e0202 */
[----:B------:R-:W-:Y:S01]  /*d5bc0*/  ULDC UR4, c[0x0][0x22c] ;  /* 0x00008b0000047ab9 */ /* 0x000fe20000000800 */
[----:B------:R-:W-:Y:S01]  /*d5bd0*/  ULDC UR10, c[0x0][0x228] ;  /* 0x00008a00000a7ab9 */ /* 0x000fe20000000800 */
[----:B------:R-:W-:Y:S01]  /*d5be0*/  PRMT R57, R58, 0x7632, R57 ;  /* 0x000076323a397816 */ /* 0x000fe20000000039 */
[----:B------:R-:W-:Y:S01]  /*d5bf0*/  VIADD R54, R48, UR8 ;  /* 0x0000000830367c36 */ /* 0x000fe20008000000 */
[----:B------:R0:W-:Y:S01]  /*d5c00*/  @P5 STG.E.U16 desc[UR6][R46.64], R4 ;  /* 0x000000042e005986 */ /* 0x0001e2000c101506 */
[----:B------:R-:W-:Y:S01]  /*d5c10*/  ISETP.LT.AND P4, PT, R60, UR16, !P4 ;  /* 0x000000103c007c0c */ /* 0x000fe2000e781270 */
[----:B------:R-:W-:Y:S01]  /*d5c20*/  IMAD.WIDE R48, R48, 0x2, R44 ;  /* 0x0000000230307825 */ /* 0x000fe200078e022c */
[----:B------:R-:W-:Y:S01]  /*d5c30*/  ULDC UR12, c[0x0][0x228] ;  /* 0x00008a00000c7ab9 */ /* 0x000fe20000000800 */
[----:B------:R-:W-:Y:S01]  /*d5c40*/  ULDC UR14, c[0x0][0x228] ;  /* 0x00008a00000e7ab9 */ /* 0x000fe20000000800 */
[----:B------:R-:W-:Y:S01]  /*d5c50*/  ULDC UR8, c[0x0][0x22c] ;  /* 0x00008b0000087ab9 */ /* 0x000fe20000000800 */
[----:B0-----:R-:W4:Y:S01]  /*d5c60*/  LDL.LU R4, [R1+0x4c] ;  /* 0x00004c0001047983 */ /* 0x001f220000300800 */
[----:B------:R-:W-:-:S04]  /*d5c70*/  IMAD.WIDE R50, R54, 0x2, R2 ;  /* 0x0000000236327825 */ /* 0x000fc800078e0202 */
[----:B------:R-:W-:Y:S01]  /*d5c80*/  IMAD.WIDE R52, R54, 0x2, R44 ;  /* 0x0000000236347825 */ /* 0x000fe200078e022c */
[----:B------:R-:W4:Y:S01]  /*d5c90*/  LDL R8, [R1+0x30] ;  /* 0x0000300001087983 */ /* 0x000f220000100800 */
[----:B------:R-:W-:Y:S01]  /*d5ca0*/  ISETP.GE.AND P5, PT, R55, UR4, PT ;  /* 0x0000000437007c0c */ /* 0x000fe2000bfa6270 */
[----:B------:R-:W-:Y:S01]  /*d5cb0*/  ULDC UR4, c[0x0][0x248] ;  /* 0x0000920000047ab9 */ /* 0x000fe20000000800 */
[----:B------:R-:W-:Y:S01]  /*d5cc0*/  VIADD R46, R59, 0xb4 ;  /* 0x000000b43b2e7836 */ /* 0x000fe20000000000 */
[----:B------:R0:W-:Y:S01]  /*d5cd0*/  @P0 STG.E.U16 desc[UR6][R48.64], R56 ;  /* 0x0000003830000986 */ /* 0x0001e2000c101506 */
[----:B------:R-:W-:-:S03]  /*d5ce0*/  ULDC UR16, c[0x0][0x228] ;  /* 0x00008a0000107ab9 */ /* 0x000fc60000000800 */
[----:B------:R-:W-:Y:S01]  /*d5cf0*/  @P6 STG.E.U16 desc[UR6][R50.64], R58 ;  /* 0x0000003a32006986 */ /* 0x000fe2000c101506 */
[C---:B------:R-:W-:Y:S01]  /*d5d00*/  ISETP.LT.AND P6, PT, R61.reuse, UR14, !P1 ;  /* 0x0000000e3d007c0c */ /* 0x040fe2000cfc1270 */
[----:B------:R-:W-:Y:S02]  /*d5d10*/  ULDC UR14, c[0x0][0x228] ;  /* 0x00008a00000e7ab9 */ /* 0x000fe40000000800 */
[----:B------:R1:W-:Y:S01]  /*d5d20*/  @P4 STG.E.U16 desc[UR6][R52.64], R57 ;  /* 0x0000003934004986 */ /* 0x0003e2000c101506 */
[----:B------:R-:W-:Y:S01]  /*d5d30*/  ISETP.LT.AND P4, PT, R61, UR10, !P2 ;  /* 0x0000000a3d007c0c */ /* 0x000fe2000d781270 */
[----:B------:R-:W-:Y:S01]  /*d5d40*/  ULDC UR10, c[0x0][0x228] ;  /* 0x00008a00000a7ab9 */ /* 0x000fe20000000800 */
[----:B------:R-:W-:Y:S01]  /*d5d50*/  ISETP.LT.AND P2, PT, R60, UR12, !P2 ;  /* 0x0000000c3c007c0c */ /* 0x000fe2000d741270 */
[----:B0-----:R-:W-:Y:S01]  /*d5d60*/  VIADD R48, R54, UR4 ;  /* 0x0000000436307c36 */ /* 0x001fe20008000000 */
[----:B------:R-:W-:Y:S01]  /*d5d70*/  ULDC UR4, c[0x0][0x248] ;  /* 0x0000920000047ab9 */ /* 0x000fe20000000800 */
[----:B------:R-:W-:Y:S01]  /*d5d80*/  ISETP.GE.AND P0, PT, R46, UR8, PT ;  /* 0x000000082e007c0c */ /* 0x000fe2000bf06270 */
[----:B------:R-:W-:Y:S01]  /*d5d90*/  ULDC UR12, c[0x0][0x228] ;  /* 0x00008a00000c7ab9 */ /* 0x000fe20000000800 */
[----:B------:R-:W-:Y:S01]  /*d5da0*/  IMAD.WIDE R46, R48, 0x2, R2 ;  /* 0x00000002302e7825 */ /* 0x000fe200078e0202 */
[----:B------:R-:W-:Y:S01]  /*d5db0*/  ISETP.LT.AND P1, PT, R60, UR10, !P1 ;  /* 0x0000000a3c007c0c */ /* 0x000fe2000cf21270 */
[----:B------:R-:W-:Y:S01]  /*d5dc0*/  ULDC UR8, c[0x0][0x22c] ;  /* 0x00008b0000087ab9 */ /* 0x000fe20000000800 */
[----:B------:R-:W-:Y:S01]  /*d5dd0*/  ULDC UR10, c[0x0][0x22c] ;  /* 0x00008b00000a7ab9 */ /* 0x000fe20000000800 */
[C---:B-1----:R-:W-:Y:S01]  /*d5de0*/  VIADD R52, R48.reuse, UR4 ;  /* 0x0000000430347c36 */ /* 0x042fe20008000000 */
[----:B------:R-:W-:Y:S01]  /*d5df0*/  ULDC UR4, c[0x0][0x22c] ;  /* 0x00008b0000047ab9 */ /* 0x000fe20000000800 */
[----:B------:R-:W-:Y:S01]  /*d5e00*/  IMAD.WIDE R48, R48, 0x2, R44 ;  /* 0x0000000230307825 */ /* 0x000fe200078e022c */
[----:B------:R-:W-:-:S03]  /*d5e10*/  PRMT R54, R11, 0x7632, R54 ;  /* 0x000076320b367816 */ /* 0x000fc60000000036 */
[----:B------:R-:W-:Y:S01]  /*d5e20*/  IMAD.WIDE R50, R52, 0x2, R2 ;  /* 0x0000000234327825 */ /* 0x000fe200078e0202 */
[----:B------:R0:W-:Y:S03]  /*d5e30*/  @P4 STG.E.U16 desc[UR6][R46.64], R11 ;  /* 0x0000000b2e004986 */ /* 0x0001e6000c101506 */
[----:B------:R-:W-:Y:S01]  /*d5e40*/  VIADD R53, R59, 0xb5 ;  /* 0x000000b53b357836 */ /* 0x000fe20000000000 */
[----:B------:R1:W-:Y:S04]  /*d5e50*/  @P2 STG.E.U16 desc[UR6][R48.64], R54 ;  /* 0x0000003630002986 */ /* 0x0003e8000c101506 */
[----:B------:R1:W-:Y:S01]  /*d5e60*/  @P6 STG.E.U16 desc[UR6][R50.64], R10 ;  /* 0x0000000a32006986 */ /* 0x0003e2000c101506 */
[----:B------:R-:W-:Y:S01]  /*d5e70*/  ISETP.LT.AND P6, PT, R61, UR12, !P5 ;  /* 0x0000000c3d007c0c */ /* 0x000fe2000efc1270 */
[----:B------:R-:W-:Y:S01]  /*d5e80*/  ULDC UR12, c[0x0][0x228] ;  /* 0x00008a00000c7ab9 */ /* 0x000fe20000000800 */
[----:B------:R-:W-:Y:S01]  /*d5e90*/  ISETP.GE.AND P4, PT, R53, UR4, PT ;  /* 0x0000000435007c0c */ /* 0x000fe2000bf86270 */
[----:B0-----:R-:W-:Y:S01]  /*d5ea0*/  VIADD R46, R59, 0xb6 ;  /* 0x000000b63b2e7836 */ /* 0x001fe20000000000 */
[----:B------:R-:W-:Y:S01]  /*d5eb0*/  ISETP.LT.AND P5, PT, R60, UR14, !P5 ;  /* 0x0000000e3c007c0c */ /* 0x000fe2000efa1270 */
[----:B------:R-:W-:Y:S01]  /*d5ec0*/  ULDC UR4, c[0x0][0x248] ;  /* 0x0000920000047ab9 */ /* 0x000fe20000000800 */
[----:B------:R-:W-:Y:S01]  /*d5ed0*/  PRMT R55, R10, 0x7632, R55 ;  /* 0x000076320a377816 */ /* 0x000fe20000000037 */
[----:B------:R-:W-:Y:S01]  /*d5ee0*/  VIADD R53, R52, UR4 ;  /* 0x0000000434357c36 */ /* 0x000fe20008000000 */
[----:B------:R-:W-:Y:S01]  /*d5ef0*/  ISETP.GE.AND P2, PT, R46, UR8, PT ;  /* 0x000000082e007c0c */ /* 0x000fe2000bf46270 */
[----:B------:R-:W-:Y:S01]  /*d5f00*/  IMAD.WIDE R46, R52, 0x2, R44 ;  /* 0x00000002342e7825 */ /* 0x000fe200078e022c */
[----:B------:R-:W-:Y:S01]  /*d5f10*/  ULDC UR4, c[0x0][0x22c] ;  /* 0x00008b0000047ab9 */ /* 0x000fe20000000800 */
[----:B------:R-:W-:Y:S01]  /*d5f20*/  ULDC UR14, c[0x0][0x228] ;  /* 0x00008a00000e7ab9 */ /* 0x000fe20000000800 */
[----:B------:R-:W-:Y:S01]  /*d5f30*/  ULDC UR8, c[0x0][0x248] ;  /* 0x0000920000087ab9 */ /* 0x000fe20000000800 */
[----:B-1----:R-:W-:Y:S01]  /*d5f40*/  IMAD.WIDE R48, R53, 0x2, R2 ;  /* 0x0000000235307825 */ /* 0x002fe200078e0202 */
[----:B------:R-:W-:-:S03]  /*d5f50*/  PRMT R52, R9, 0x7632, R52 ;  /* 0x0000763209347816 */ /* 0x000fc60000000034 */
[----:B------:R-:W-:Y:S02]  /*d5f60*/  VIADD R54, R59, 0xb7 ;  /* 0x000000b73b367836 */ /* 0x000fe40000000000 */
[----:B------:R-:W-:Y:S01]  /*d5f70*/  IMAD.WIDE R50, R53, 0x2, R44 ;  /* 0x0000000235327825 */ /* 0x000fe200078e022c */
[----:B------:R0:W-:Y:S02]  /*d5f80*/  @P1 STG.E.U16 desc[UR6][R46.64], R55 ;  /* 0x000000372e001986 */ /* 0x0001e4000c101506 */
[----:B------:R-:W-:Y:S01]  /*d5f90*/  ISETP.GE.AND P1, PT, R54, UR4, PT ;  /* 0x0000000436007c0c */ /* 0x000fe2000bf26270 */
[----:B------:R-:W-:Y:S01]  /*d5fa0*/  ULDC UR4, c[0x0][0x248] ;  /* 0x0000920000047ab9 */ /* 0x000fe20000000800 */
[----:B------:R1:W-:Y:S01]  /*d5fb0*/  @P6 STG.E.U16 desc[UR6][R48.64], R9 ;  /* 0x0000000930006986 */ /* 0x0003e2000c101506 */
[C---:B------:R-:W-:Y:S01]  /*d5fc0*/  ISETP.LT.AND P6, PT, R61.reuse, UR16, !P4 ;  /* 0x000000103d007c0c */ /* 0x040fe2000e7c1270 */
[----:B------:R-:W-:Y:S02]  /*d5fd0*/  ULDC UR16, c[0x0][0x228] ;  /* 0x00008a0000107ab9 */ /* 0x000fe40000000800 */
[----:B------:R1:W-:Y:S01]  /*d5fe0*/  @P5 STG.E.U16 desc[UR6][R50.64], R52 ;  /* 0x0000003432005986 */ /* 0x0003e2000c101506 */
[----:B------:R-:W-:Y:S01]  /*d5ff0*/  ISETP.LT.AND P5, PT, R61, UR12, !P0 ;  /* 0x0000000c3d007c0c */ /* 0x000fe2000c7a1270 */
[----:B------:R-:W-:Y:S01]  /*d6000*/  ULDC UR12, c[0x0][0x228] ;  /* 0x00008a00000c7ab9 */ /* 0x000fe20000000800 */
[C---:B------:R-:W-:Y:S01]  /*d6010*/  ISETP.LT.AND P0, PT, R60.reuse, UR14, !P0 ;  /* 0x0000000e3c007c0c */ /* 0x040fe2000c701270 */
[----:B0-----:R-:W-:Y:S01]  /*d6020*/  VIADD R55, R59, 0xb8 ;  /* 0x000000b83b377836 */ /* 0x001fe20000000000 */
[----:B------:R-:W-:Y:S01]  /*d6030*/  ISETP.LT.AND P4, PT, R60, UR18, !P4 ;  /* 0x000000123c007c0c */ /* 0x000fe2000e781270 */
[----:B------:R-:W-:Y:S01]  /*d6040*/  ULDC UR14, c[0x0][0x228] ;  /* 0x00008a00000e7ab9 */ /* 0x000fe20000000800 */
[----:B------:R-:W-:Y:S01]  /*d6050*/  ULDC UR18, c[0x0][0x228] ;  /* 0x00008a0000127ab9 */ /* 0x000fe20000000800 */
[----:B-1----:R-:W-:Y:S01]  /*d6060*/  VIADD R48, R53, UR4 ;  /* 0x0000000435307c36 */ /* 0x002fe20008000000 */
[----:B------:R-:W-:Y:S01]  /*d6070*/  ULDC UR4, c[0x0][0x248] ;  /* 0x0000920000047ab9 */ /* 0x000fe20000000800 */
[----:B------:R-:W4:Y:S02]  /*d6080*/  LDL.LU R9, [R1+0x20] ;  /* 0x0000200001097983 */ /* 0x000f240000300800 */
[C---:B------:R-:W-:Y:S01]  /*d6090*/  VIADD R54, R48.reuse, UR8 ;  /* 0x0000000830367c36 */ /* 0x040fe20008000000 */
[----:B------:R-:W-:Y:S01]  /*d60a0*/  ULDC UR8, c[0x0][0x22c] ;  /* 0x00008b0000087ab9 */ /* 0x000fe20000000800 */
[C---:B------:R-:W-:Y:S01]  /*d60b0*/  IMAD.WIDE R46, R48.reuse, 0x2, R2 ;  /* 0x00000002302e7825 */ /* 0x040fe200078e0202 */
[----:B------:R-:W4:Y:S03]  /*d60c0*/  LDL.LU R58, [R1+0x34] ;  /* 0x00003400013a7983 */ /* 0x000f260000300800 */
[----:B------:R-:W-:Y:S01]  /*d60d0*/  IMAD.WIDE R48, R48, 0x2, R44 ;  /* 0x0000000230307825 */ /* 0x000fe200078e022c */
[----:B------:R-:W4:Y:S03]  /*d60e0*/  LDL.LU R11, [R1+0x24] ;  /* 0x00002400010b7983 */ /* 0x000f260000300800 */
[----:B------:R-:W-:-:S04]  /*d60f0*/  IMAD.WIDE R50, R54, 0x2, R2 ;  /* 0x0000000236327825 */ /* 0x000fc800078e0202 */
[----:B------:R-:W-:Y:S01]  /*d6100*/  IMAD.WIDE R52, R54, 0x2, R44 ;  /* 0x0000000236347825 */ /* 0x000fe200078e022c */
[----:B--2---:R-:W-:Y:S01]  /*d6110*/  PRMT R56, R7, 0x7632, R56 ;  /* 0x0000763207387816 */ /* 0x004fe20000000038 */
[----:B------:R0:W-:Y:S01]  /*d6120*/  @P5 STG.E.U16 desc[UR6][R46.64], R7 ;  /* 0x000000072e005986 */ /* 0x0001e2000c101506 */
[----:B------:R-:W-:Y:S01]  /*d6130*/  ISETP.GE.AND P5, PT, R55, UR10, PT ;  /* 0x0000000a37007c0c */ /* 0x000fe2000bfa6270 */
[----:B------:R-:W-:Y:S02]  /*d6140*/  ULDC UR10, c[0x0][0x228] ;  /* 0x00008a00000a7ab9 */ /* 0x000fe40000000800 */
[----:B------:R1:W-:Y:S01]  /*d6150*/  @P0 STG.E.U16 desc[UR6][R48.64], R56 ;  /* 0x0000003830000986 */ /* 0x0003e2000c101506 */
[----:B0-----:R-:W-:-:S03]  /*d6160*/  VIADD R46, R59, 0xb9 ;  /* 0x000000b93b2e7836 */ /* 0x001fc60000000000 */
[----:B------:R-:W2:Y:S01]  /*d6170*/  LDL.LU R7, [R1+0x38] ;  /* 0x0000380001077983 */ /* 0x000ea20000300800 */
[----:B-1----:R-:W-:Y:S01]  /*d6180*/  IADD3 R48, R54, UR4, RZ ;  /* 0x0000000436307c10 */ /* 0x002fe2000fffe0ff */
[----:B------:R-:W-:Y:S01]  /*d6190*/  ULDC UR4, c[0x0][0x248] ;  /* 0x0000920000047ab9 */ /* 0x000fe20000000800 */
[----:B------:R-:W-:Y:S01]  /*d61a0*/  ISETP.GE.AND P0, PT, R46, UR8, PT ;  /* 0x000000082e007c0c */ /* 0x000fe2000bf06270 */
[----:B------:R-:W-:Y:S02]  /*d61b0*/  ULDC UR8, c[0x0][0x22c] ;  /* 0x00008b0000087ab9 */ /* 0x000fe40000000800 */
[----:B------:R-:W-:Y:S01]  /*d61c0*/  IMAD.WIDE R46, R48, 0x2, R2 ;  /* 0x00000002302e7825 */ /* 0x000fe200078e0202 */
[----:B---3--:R-:W-:Y:S01]  /*d61d0*/  PRMT R57, R6, 0x7632, R57 ;  /* 0x0000763206397816 */ /* 0x008fe20000000039 */
[----:B------:R0:W-:Y:S04]  /*d61e0*/  @P6 STG.E.U16 desc[UR6][R50.64], R6 ;  /* 0x0000000632006986 */ /* 0x0001e8000c101506 */
[----:B------:R1:W-:Y:S01]  /*d61f0*/  @P4 STG.E.U16 desc[UR6][R52.64], R57 ;  /* 0x0000003934004986 */ /* 0x0003e2000c101506 */
[C---:B------:R-:W-:Y:S01]  /*d6200*/  ISETP.LT.AND P4, PT, R61.reuse, UR10, !P2 ;  /* 0x0000000a3d007c0c */ /* 0x040fe2000d781270 */
[----:B------:R-:W-:Y:S01]  /*d6210*/  ULDC UR10, c[0x0][0x228] ;  /* 0x00008a00000a7ab9 */ /* 0x000fe20000000800 */
[C---:B------:R-:W-:Y:S01]  /*d6220*/  ISETP.LT.AND P2, PT, R60.reuse, UR12, !P2 ;  /* 0x0000000c3c007c0c */ /* 0x040fe2000d741270 */
[----:B------:R-:W-:Y:S01]  /*d6230*/  ULDC UR12, c[0x0][0x228] ;  /* 0x00008a00000c7ab9 */ /* 0x000fe20000000800 */
[----:B------:R-:W-:Y:S01]  /*d6240*/  ISETP.LT.AND P6, PT, R61, UR14, !P1 ;  /* 0x0000000e3d007c0c */ /* 0x000fe2000cfc1270 */
[----:B------:R-:W-:Y:S01]  /*d6250*/  ULDC UR14, c[0x0][0x228] ;  /* 0x00008a00000e7ab9 */ /* 0x000fe20000000800 */
[----:B------:R-:W-:Y:S01]  /*d6260*/  ISETP.LT.AND P1, PT, R60, UR10, !P1 ;  /* 0x0000000a3c007c0c */ /* 0x000fe2000cf21270 */
[----:B0-----:R-:W3:Y:S01]  /*d6270*/  LDL.LU R6, [R1+0x28] ;  /* 0x0000280001067983 */ /* 0x001ee20000300800 */
[----:B------:R-:W-:Y:S01]  /*d6280*/  ULDC UR10, c[0x0][0x228] ;  /* 0x00008a00000a7ab9 */ /* 0x000fe20000000800 */
[C---:B-1----:R-:W-:Y:S01]  /*d6290*/  VIADD R52, R48.reuse, UR4 ;  /* 0x0000000430347c36 */ /* 0x042fe20008000000 */
[----:B------:R-:W-:Y:S01]  /*d62a0*/  ULDC UR4, c[0x0][0x22c] ;  /* 0x00008b0000047ab9 */ /* 0x000fe20000000800 */
[----:B------:R-:W-:-:S04]  /*d62b0*/  IMAD.WIDE R48, R48, 0x2, R44 ;  /* 0x0000000230307825 */ /* 0x000fc800078e022c */
[----:B------:R-:W-:Y:S01]  /*d62c0*/  IMAD.WIDE R50, R52, 0x2, R2 ;  /* 0x0000000234327825 */ /* 0x000fe200078e0202 */
[----:B----4-:R-:W-:Y:S01]  /*d62d0*/  PRMT R54, R5, 0x7632, R54 ;  /* 0x0000763205367816 */ /* 0x010fe20000000036 */
[----:B------:R0:W-:Y:S04]  /*d62e0*/  @P4 STG.E.U16 desc[UR6][R46.64], R5 ;  /* 0x000000052e004986 */ /* 0x0001e8000c101506 */
[----:B------:R1:W-:Y:S01]  /*d62f0*/  @P2 STG.E.U16 desc[UR6][R48.64], R54 ;  /* 0x0000003630002986 */ /* 0x0003e2000c101506 */
[----:B0-----:R-:W-:-:S03]  /*d6300*/  VIADD R47, R59, 0xbb ;  /* 0x000000bb3b2f7836 */ /* 0x001fc60000000000 */
[----:B------:R-:W4:Y:S01]  /*d6310*/  LDL.LU R5, [R1+0x3c] ;  /* 0x00003c0001057983 */ /* 0x000f220000300800 */
[----:B-1----:R-:W-:Y:S01]  /*d6320*/  IMAD.WIDE R48, R52, 0x2, R44 ;  /* 0x0000000234307825 */ /* 0x002fe200078e022c */
[----:B------:R-:W-:Y:S01]  /*d6330*/  ISETP.GE.AND P2, PT, R47, UR8, PT ;  /* 0x000000082f007c0c */ /* 0x000fe2000bf46270 */
[----:B------:R-:W-:Y:S01]  /*d6340*/  ULDC UR8, c[0x0][0x248] ;  /* 0x0000920000087ab9 */ /* 0x000fe20000000800 */
[----:B------:R-:W-:Y:S01]  /*d6350*/  PRMT R47, R4, 0x7632, R47 ;  /* 0x00007632042f7816 */ /* 0x000fe2000000002f */
[----:B------:R0:W-:Y:S04]  /*d6360*/  @P6 STG.E.U16 desc[UR6][R50.64], R4 ;  /* 0x0000000432006986 */ /* 0x0001e8000c101506 */
[----:B------:R1:W-:Y:S01]  /*d6370*/  @P1 STG.E.U16 desc[UR6][R48.64], R47 ;  /* 0x0000002f30001986 */ /* 0x0003e2000c101506 */
[----:B------:R-:W-:-:S03]  /*d6380*/  PRMT R55, R8, 0x7632, R55 ;  /* 0x0000763208377816 */ /* 0x000fc60000000037 */
[----:B0-----:R-:W4:Y:S04]  /*d6390*/  LDL.LU R4, [R1+0x2c] ;  /* 0x00002c0001047983 */ /* 0x001f280000300800 */
[----:B------:R-:W4:Y:S04]  /*d63a0*/  LDL.LU R10, [R1+0x10] ;  /* 0x00001000010a7983 */ /* 0x000f280000300800 */
[----:B------:R-:W4:Y:S04]  /*d63b0*/  LDL.LU R8, [R1+0x3fb4] ;  /* 0x003fb40001087983 */ /* 0x000f280000300800 */
[----:B-1----:R-:W2:Y:S01]  /*d63c0*/  LDL.LU R49, [R1+0x30] ;  /* 0x0000300001317983 */ /* 0x002ea20000300800 */
[----:B------:R-:W-:Y:S01]  /*d63d0*/  VIADD R53, R59, 0xba ;  /* 0x000000ba3b357836 */ /* 0x000fe20000000000 */
[----:B------:R-:W-:Y:S01]  /*d63e0*/  ISETP.LT.AND P6, PT, R61, UR12, !P5 ;  /* 0x0000000c3d007c0c */ /* 0x000fe2000efc1270 */
[----:B------:R-:W-:Y:S01]  /*d63f0*/  VIADD R54, R59, 0xbc ;  /* 0x000000bc3b367836 */ /* 0x000fe20000000000 */
[----:B------:R-:W-:Y:S01]  /*d6400*/  ISETP.LT.AND P5, PT, R60, UR14, !P5 ;  /* 0x0000000e3c007c0c */ /* 0x000fe2000efa1270 */
[----:B------:R-:W-:Y:S01]  /*d6410*/  ULDC UR12, c[0x0][0x228] ;  /* 0x00008a00000c7ab9 */ /* 0x000fe20000000800 */
[----:B------:R-:W-:Y:S01]  /*d6420*/  ISETP.GE.AND P4, PT, R53, UR4, PT ;  /* 0x0000000435007c0c */ /* 0x000fe2000bf86270 */
[----:B------:R-:W-:Y:S01]  /*d6430*/  ULDC UR4, c[0x0][0x248] ;  /* 0x0000920000047ab9 */ /* 0x000fe20000000800 */
[----:B------:R-:W-:Y:S01]  /*d6440*/  ULDC UR14, c[0x0][0x228] ;  /* 0x00008a00000e7ab9 */ /* 0x000fe20000000800 */
[----:B------:R-:W-:Y:S01]  /*d6450*/  VIADD R46, R52, UR4 ;  /* 0x00000004342e7c36 */ /* 0x000fe20008000000 */
[----:B------:R-:W-:-:S03]  /*d6460*/  ULDC UR4, c[0x0][0x22c] ;  /* 0x00008b0000047ab9 */ /* 0x000fc60000000800 */
[----:B------:R-:W-:-:S04]  /*d6470*/  IMAD.WIDE R50, R46, 0x2, R2 ;  /* 0x000000022e327825 */ /* 0x000fc800078e0202 */
[----:B------:R-:W-:Y:S01]  /*d6480*/  IMAD.WIDE R52, R46, 0x2, R44 ;  /* 0x000000022e347825 */ /* 0x000fe200078e022c */
[----:B------:R-:W-:Y:S01]  /*d6490*/  ISETP.GE.AND P1, PT, R54, UR4, PT ;  /* 0x0000000436007c0c */ /* 0x000fe2000bf26270 */
[----:B------:R-:W-:Y:S02]  /*d64a0*/  ULDC UR4, c[0x0][0x248] ;  /* 0x0000920000047ab9 */ /* 0x000fe40000000800 */
[----:B------:R-:W-:Y:S01]  /*d64b0*/  VIADD R48, R46, UR4 ;  /* 0x000000042e307c36 */ /* 0x000fe20008000000 */
[----:B------:R-:W-:-:S03]  /*d64c0*/  ULDC UR4, c[0x0][0x22c] ;  /* 0x00008b0000047ab9 */ /* 0x000fc60000000800 */
[C---:B------:R-:W-:Y:S01]  /*d64d0*/  VIADD R54, R48.reuse, UR8 ;  /* 0x0000000830367c36 */ /* 0x040fe20008000000 */
[----:B------:R-:W-:Y:S01]  /*d64e0*/  ULDC UR8, c[0x0][0x22c] ;  /* 0x00008b0000087ab9 */ /* 0x000fe20000000800 */
[----:B------:R-:W-:Y:S01]  /*d64f0*/  IMAD.WIDE R46, R48, 0x2, R2 ;  /* 0x00000002302e7825 */ /* 0x000fe200078e0202 */
[----:B------:R-:W-:Y:S02]  /*d6500*/  PRMT R56, R9, 0x7632, R56 ;  /* 0x0000763209387816 */ /* 0x000fe40000000038 */
[----:B------:R-:W-:Y:S01]  /*d6510*/  PRMT R57, R58, 0x7632, R57 ;  /* 0x000076323a397816 */ /* 0x000fe20000000039 */
[----:B--2---:R0:W-:Y:S01]  /*d6520*/  @P6 STG.E.U16 desc[UR6][R50.64], R49 ;  /* 0x0000003132006986 */ /* 0x0041e2000c101506 */
[C---:B------:R-:W-:Y:S01]  /*d6530*/  ISETP.LT.AND P6, PT, R61.reuse, UR14, !P4 ;  /* 0x0000000e3d007c0c */ /* 0x040fe2000e7c1270 */
[----:B------:R-:W-:Y:S02]  /*d6540*/  ULDC UR14, c[0x0][0x228] ;  /* 0x00008a00000e7ab9 */ /* 0x000fe40000000800 */
[----:B------:R1:W-:Y:S01]  /*d6550*/  @P5 STG.E.U16 desc[UR6][R52.64], R55 ;  /* 0x0000003734005986 */ /* 0x0003e2000c101506 */
[----:B------:R-:W-:Y:S01]  /*d6560*/  ISETP.LT.AND P5, PT, R61, UR10, !P0 ;  /* 0x0000000a3d007c0c */ /* 0x000fe2000c7a1270 */
[----:B------:R-:W-:Y:S01]  /*d6570*/  ULDC UR10, c[0x0][0x228] ;  /* 0x00008a00000a7ab9 */ /* 0x000fe20000000800 */
[C---:B------:R-:W-:Y:S01]  /*d6580*/  ISETP.LT.AND P0, PT, R60.reuse, UR12, !P0 ;  /* 0x0000000c3c007c0c */ /* 0x040fe2000c701270 */
[----:B------:R-:W-:Y:S01]  /*d6590*/  ULDC UR12, c[0x0][0x228] ;  /* 0x00008a00000c7ab9 */ /* 0x000fe20000000800 */
[----:B------:R-:W-:Y:S01]  /*d65a0*/  ISETP.LT.AND P4, PT, R60, UR16, !P4 ;  /* 0x000000103c007c0c */ /* 0x000fe2000e781270 */
[----:B------:R-:W-:Y:S01]  /*d65b0*/  ULDC UR16, c[0x0][0x228] ;  /* 0x00008a0000107ab9 */ /* 0x000fe20000000800 */
[----:B0-----:R-:W-:-:S04]  /*d65c0*/  IMAD.WIDE R48, R48, 0x2, R44 ;  /* 0x0000000230307825 */ /* 0x001fc800078e022c */
[----:B------:R-:W-:-:S03]  /*d65d0*/  IMAD.WIDE R50, R54, 0x2, R2 ;  /* 0x0000000236327825 */ /* 0x000fc600078e0202 */
[----:B------:R0:W-:Y:S01]  /*d65e0*/  @P5 STG.E.U16 desc[UR6][R46.64], R9 ;  /* 0x000000092e005986 */ /* 0x0001e2000c101506 */
[----:B-1----:R-:W-:Y:S02]  /*d65f0*/  VIADD R55, R59, 0xbd ;  /* 0x000000bd3b377836 */ /* 0x002fe40000000000 */
[----:B------:R-:W-:Y:S01]  /*d6600*/  IMAD.WIDE R52, R54, 0x2, R44 ;  /* 0x0000000236347825 */ /* 0x000fe200078e022c */
[----:B------:R1:W-:Y:S02]  /*d6610*/  @P0 STG.E.U16 desc[UR6][R48.64], R56 ;  /* 0x0000003830000986 */ /* 0x0003e4000c101506 */
[----:B------:R-:W-:Y:S01]  /*d6620*/  ISETP.GE.AND P5, PT, R55, UR4, PT ;  /* 0x0000000437007c0c */ /* 0x000fe2000bfa6270 */
[----:B------:R-:W-:Y:S01]  /*d6630*/  ULDC UR4, c[0x0][0x248] ;  /* 0x0000920000047ab9 */ /* 0x000fe20000000800 */
[----:B------:R-:W-:Y:S01]  /*d6640*/  @P6 STG.E.U16 desc[UR6][R50.64], R58 ;  /* 0x0000003a32006986 */ /* 0x000fe2000c101506 */
[----:B------:R-:W-:Y:S01]  /*d6650*/  ISETP.LT.AND P6, PT, R61, UR14, !P1 ;  /* 0x0000000e3d007c0c */ /* 0x000fe2000cfc1270 */
[----:B------:R-:W-:-:S02]  /*d6660*/  ULDC UR14, c[0x0][0x228] ;  /* 0x00008a00000e7ab9 */ /* 0x000fc40000000800 */
[----:B------:R2:W-:Y:S01]  /*d6670*/  @P4 STG.E.U16 desc[UR6][R52.64], R57 ;  /* 0x0000003934004986 */ /* 0x0005e2000c101506 */
[----:B------:R-:W-:Y:S01]  /*d6680*/  ISETP.LT.AND P4, PT, R61, UR10, !P2 ;  /* 0x0000000a3d007c0c */ /* 0x000fe2000d781270 */
[----:B0-----:R-:W-:Y:S01]  /*d6690*/  VIADD R46, R59, 0xbe ;  /* 0x000000be3b2e7836 */ /* 0x001fe20000000000 */
[----:B------:R-:W-:Y:S01]  /*d66a0*/  ISETP.LT.AND P2, PT, R60, UR12, !P2 ;  /* 0x0000000c3c007c0c */ /* 0x000fe2000d741270 */
[----:B-1----:R-:W-:Y:S01]  /*d66b0*/  VIADD R48, R54, UR4 ;  /* 0x0000000436307c36 */ /* 0x002fe20008000000 */
[----:B------:R-:W-:Y:S01]  /*d66c0*/  ULDC UR4, c[0x0][0x248] ;  /* 0x0000920000047ab9 */ /* 0x000fe20000000800 */
[----:B------:R-:W-:Y:S01]  /*d66d0*/  ULDC UR10, c[0x0][0x228] ;  /* 0x00008a00000a7ab9 */ /* 0x000fe20000000800 */
[----:B------:R-:W-:Y:S01]  /*d66e0*/  ISETP.GE.AND P0, PT, R46, UR8, PT ;  /* 0x000000082e007c0c */ /* 0x000fe2000bf06270 */
[C---:B------:R-:W-:Y:S01]  /*d66f0*/  IMAD.WIDE R46, R48.reuse, 0x2, R2 ;  /* 0x00000002302e7825 */ /* 0x040fe200078e0202 */
[----:B------:R-:W-:Y:S01]  /*d6700*/  PRMT R54, R11, 0x7632, R54 ;  /* 0x000076320b367816 */ /* 0x000fe20000000036 */
[----:B------:R-:W-:Y:S01]  /*d6710*/  ULDC UR12, c[0x0][0x228] ;  /* 0x00008a00000c7ab9 */ /* 0x000fe20000000800 */
[----:B------:R-:W4:Y:S01]  /*d6720*/  LDL.LU R9, [R1+0x3fb0] ;  /* 0x003fb00001097983 */ /* 0x000f220000300800 */
[C---:B--2---:R-:W-:Y:S01]  /*d6730*/  VIADD R52, R48.reuse, UR4 ;  /* 0x0000000430347c36 */ /* 0x044fe20008000000 */
[----:B------:R-:W-:Y:S01]  /*d6740*/  ULDC UR4, c[0x0][0x22c] ;  /* 0x00008b0000047ab9 */ /* 0x000fe20000000800 */
[----:B------:R-:W-:Y:S01]  /*d6750*/  IMAD.WIDE R48, R48, 0x2, R44 ;  /* 0x0000000230307825 */ /* 0x000fe200078e022c */
[----:B------:R0:W-:Y:S03]  /*d6760*/  @P4 STG.E.U16 desc[UR6][R46.64], R11 ;  /* 0x0000000b2e004986 */ /* 0x0001e6000c101506 */
[----:B------:R-:W-:Y:S01]  /*d6770*/  VIADD R53, R59, 0xbf ;  /* 0x000000bf3b357836 */ /* 0x000fe20000000000 */
[----:B------:R-:W-:Y:S01]  /*d6780*/  ISETP.LT.AND P1, PT, R60, UR10, !P1 ;  /* 0x0000000a3c007c0c */ /* 0x000fe2000cf21270 */
[----:B------:R-:W-:Y:S01]  /*d6790*/  IMAD.WIDE R50, R52, 0x2, R2 ;  /* 0x0000000234327825 */ /* 0x000fe200078e0202 */
[----:B------:R1:W-:Y:S01]  /*d67a0*/  @P2 STG.E.U16 desc[UR6][R48.64], R54 ;  /* 0x0000003630002986 */ /* 0x0003e2000c101506 */
[----:B------:R-:W-:Y:S01]  /*d67b0*/  ULDC UR8, c[0x0][0x22c] ;  /* 0x00008b0000087ab9 */ /* 0x000fe20000000800 */
[----:B------:R-:W-:Y:S01]  /*d67c0*/  ISETP.GE.AND P4, PT, R53, UR4, PT ;  /* 0x0000000435007c0c */ /* 0x000fe2000bf86270 */
[----:B------:R-:W-:Y:S01]  /*d67d0*/  ULDC UR4, c[0x0][0x248] ;  /* 0x0000920000047ab9 */ /* 0x000fe20000000800 */
[----:B------:R2:W-:Y:S01]  /*d67e0*/  @P6 STG.E.U16 desc[UR6][R50.64], R7 ;  /* 0x0000000732006986 */ /* 0x0005e2000c101506 */
[----:B------:R-:W-:Y:S01]  /*d67f0*/  ISETP.LT.AND P6, PT, R61, UR12, !P5 ;  /* 0x0000000c3d007c0c */ /* 0x000fe2000efc1270 */
[----:B0-----:R-:W-:Y:S01]  /*d6800*/  VIADD R46, R59, 0xc0 ;  /* 0x000000c03b2e7836 */ /* 0x001fe20000000000 */
[----:B------:R-:W-:Y:S01]  /*d6810*/  ISETP.LT.AND P5, PT, R60, UR14, !P5 ;  /* 0x0000000e3c007c0c */ /* 0x000fe2000efa1270 */
[----:B------:R-:W-:Y:S01]  /*d6820*/  VIADD R53, R52, UR4 ;  /* 0x0000000434357c36 */ /* 0x000fe20008000000 */
[----:B------:R-:W-:Y:S01]  /*d6830*/  PRMT R55, R7, 0x7632, R55 ;  /* 0x0000763207377816 */ /* 0x000fe20000000037 */
[----:B------:R-:W-:Y:S01]  /*d6840*/  ULDC UR4, c[0x0][0x22c] ;  /* 0x00008b0000047ab9 */ /* 0x000fe20000000800 */
[----:B------:R-:W-:Y:S01]  /*d6850*/  ISETP.GE.AND P2, PT, R46, UR8, PT ;  /* 0x000000082e007c0c */ /* 0x000fe2000bf46270 */
[----:B------:R-:W-:Y:S01]  /*d6860*/  IMAD.WIDE R46, R52, 0x2, R44 ;  /* 0x00000002342e7825 */ /* 0x000fe200078e022c */
[----:B---3--:R-:W-:Y:S01]  /*d6870*/  PRMT R52, R6, 0x7632, R52 ;  /* 0x0000763206347816 */ /* 0x008fe20000000034 */
[----:B------:R-:W-:Y:S01]  /*d6880*/  ULDC UR12, c[0x0][0x228] ;  /* 0x00008a00000c7ab9 */ /* 0x000fe20000000800 */
[----:B------:R-:W-:Y:S01]  /*d6890*/  ULDC UR14, c[0x0][0x228] ;  /* 0x00008a00000e7ab9 */ /* 0x000fe20000000800 */
[----:B-1----:R-:W-:Y:S01]  /*d68a0*/  IMAD.WIDE R48, R53, 0x2, R2 ;  /* 0x0000000235307825 */ /* 0x002fe200078e0202 */
[----:B------:R-:W-:Y:S01]  /*d68b0*/  @P1 STG.E.U16 desc[UR6][R46.64], R55 ;  /* 0x000000372e001986 */ /* 0x000fe2000c101506 */
[----:B------:R-:W-:Y:S01]  /*d68c0*/  ULDC UR8, c[0x0][0x248] ;  /* 0x0000920000087ab9 */ /* 0x000fe20000000800 */
[----:B----4-:R-:W-:Y:S01]  /*d68d0*/  PRMT R56, R5, 0x7632, R56 ;  /* 0x0000763205387816 */ /* 0x010fe20000000038 */
[----:B------:R-:W-:Y:S01]  /*d68e0*/  VIADD R54, R59, 0xc1 ;  /* 0x000000c13b367836 */ /* 0x000fe20000000000 */
[----:B------:R-:W-:Y:S01]  /*d68f0*/  PRMT R57, R4, 0x7632, R57 ;  /* 0x0000763204397816 */ /* 0x000fe20000000039 */
[----:B--2---:R-:W-:Y:S01]  /*d6900*/  IMAD.WIDE R50, R53, 0x2, R44 ;  /* 0x0000000235327825 */ /* 0x004fe200078e022c */
[----:B------:R0:W-:Y:S01]  /*d6910*/  @P6 STG.E.U16 desc[UR6][R48.64], R6 ;  /* 0x0000000630006986 */ /* 0x0001e2000c101506 */
[----:B------:R-:W-:Y:S01]  /*d6920*/  ULDC UR10, c[0x0][0x22c] ;  /* 0x00008b00000a7ab9 */ /* 0x000fe20000000800 */
[----:B------:R-:W-:Y:S01]  /*d6930*/  ISETP.GE.AND P1, PT, R54, UR4, PT ;  /* 0x0000000436007c0c */ /* 0x000fe2000bf26270 */
[----:B------:R-:W-:Y:S01]  /*d6940*/  ULDC UR4, c[0x0][0x248] ;  /* 0x0000920000047ab9 */ /* 0x000fe20000000800 */
[----:B------:R1:W-:Y:S01]  /*d6950*/  @P5 STG.E.U16 desc[UR6][R50.64], R52 ;  /* 0x0000003432005986 */ /* 0x0003e2000c101506 */
[C---:B------:R-:W-:Y:S01]  /*d6960*/  ISETP.LT.AND P5, PT, R61.reuse, UR12, !P0 ;  /* 0x0000000c3d007c0c */ /* 0x040fe2000c7a1270 */
[----:B------:R-:W-:Y:S01]  /*d6970*/  ULDC UR12, c[0x0][0x228] ;  /* 0x00008a00000c7ab9 */ /* 0x000fe20000000800 */
[C---:B------:R-:W-:Y:S01]  /*d6980*/  ISETP.LT.AND P0, PT, R60.reuse, UR14, !P0 ;  /* 0x0000000e3c007c0c */ /* 0x040fe2000c701270 */
[----:B------:R-:W2:Y:S01]  /*d6990*/  LDL.LU R58, [R1+0x14] ;  /* 0x00001400013a7983 */ /* 0x000ea20000300800 */
[----:B------:R-:W-:Y:S01]  /*d69a0*/  ISETP.LT.AND P6, PT, R61, UR16, !P4 ;  /* 0x000000103d007c0c */ /* 0x000fe2000e7c1270 */
[----:B------:R-:W-:Y:S01]  /*d69b0*/  ULDC UR14, c[0x0][0x228] ;  /* 0x00008a00000e7ab9 */ /* 0x000fe20000000800 */
[----:B------:R-:W-:Y:S01]  /*d69c0*/  ISETP.LT.AND P4, PT, R60, UR18, !P4 ;  /* 0x000000123c007c0c */ /* 0x000fe2000e781270 */
[----:B0-----:R-:W-:Y:S01]  /*d69d0*/  VIADD R48, R53, UR4 ;  /* 0x0000000435307c36 */ /* 0x001fe20008000000 */
[----:B------:R-:W-:Y:S01]  /*d69e0*/  IADD3 R55, R59, 0xc2, RZ ;  /* 0x000000c23b377810 */ /* 0x000fe20007ffe0ff */
[----:B------:R-:W-:Y:S01]  /*d69f0*/  ULDC UR4, c[0x0][0x248] ;  /* 0x0000920000047ab9 */ /* 0x000fe20000000800 */
[----:B------:R-:W3:Y:S01]  /*d6a00*/  LDL.LU R11, [R1+0x4] ;  /* 0x00000400010b7983 */ /* 0x000ee20000300800 */
[C---:B------:R-:W-:Y:S01]  /*d6a10*/  VIADD R54, R48.reuse, UR8 ;  /* 0x0000000830367c36 */ /* 0x040fe20008000000 */
[----:B------:R-:W-:Y:S01]  /*d6a20*/  ULDC UR8, c[0x0][0x22c] ;  /* 0x00008b0000087ab9 */ /* 0x000fe20000000800 */
[C---:B------:R-:W-:Y:S01]  /*d6a30*/  IMAD.WIDE R46, R48.reuse, 0x2, R2 ;  /* 0x00000002302e7825 */ /* 0x040fe200078e0202 */
[----:B------:R-:W4:Y:S01]  /*d6a40*/  LDL.LU R7, [R1+0x18] ;  /* 0x0000180001077983 */ /* 0x000f220000300800 */
[----:B------:R-:W-:Y:S01]  /*d6a50*/  ULDC UR16, c[0x0][0x228] ;  /* 0x00008a0000107ab9 */ /* 0x000fe20000000800 */
[----:B------:R-:W-:Y:S01]  /*d6a60*/  ULDC UR18, c[0x0][0x228] ;  /* 0x00008a0000127ab9 */ /* 0x000fe20000000800 */
[----:B------:R-:W-:Y:S01]  /*d6a70*/  IMAD.WIDE R48, R48, 0x2, R44 ;  /* 0x0000000230307825 */ /* 0x000fe200078e022c */
[----:B------:R0:W-:Y:S03]  /*d6a80*/  @P5 STG.E.U16 desc[UR6][R46.64], R5 ;  /* 0x000000052e005986 */ /* 0x0001e6000c101506 */
[----:B-1----:R-:W-:Y:S01]  /*d6a90*/  IMAD.WIDE R50, R54, 0x2, R2 ;  /* 0x0000000236327825 */ /* 0x002fe200078e0202 */
[----:B------:R-:W-:-:S03]  /*d6aa0*/  ISETP.GE.AND P5, PT, R55, UR10, PT ;  /* 0x0000000a37007c0c */ /* 0x000fc6000bfa6270 */
[----:B------:R-:W-:Y:S01]  /*d6ab0*/  IMAD.WIDE R52, R54, 0x2, R44 ;  /* 0x0000000236347825 */ /* 0x000fe200078e022c */
[----:B------:R1:W-:Y:S01]  /*d6ac0*/  @P0 STG.E.U16 desc[UR6][R48.64], R56 ;  /* 0x0000003830000986 */ /* 0x0003e2000c101506 */
[----:B------:R-:W-:-:S03]  /*d6ad0*/  ULDC UR10, c[0x0][0x228] ;  /* 0x00008a00000a7ab9 */ /* 0x000fc60000000800 */
[----:B------:R1:W-:Y:S01]  /*d6ae0*/  @P6 STG.E.U16 desc[UR6][R50.64], R4 ;  /* 0x0000000432006986 */ /* 0x0003e2000c101506 */
[----:B0-----:R-:W-:-:S03]  /*d6af0*/  VIADD R46, R59, 0xc3 ;  /* 0x000000c33b2e7836 */ /* 0x001fc60000000000 */
[----:B------:R0:W-:Y:S01]  /*d6b00*/  @P4 STG.E.U16 desc[UR6][R52.64], R57 ;  /* 0x0000003934004986 */ /* 0x0001e2000c101506 */
[C---:B------:R-:W-:Y:S01]  /*d6b10*/  ISETP.LT.AND P4, PT, R61.reuse, UR10, !P2 ;  /* 0x0000000a3d007c0c */ /* 0x040fe2000d781270 */
[----:B------:R-:W-:Y:S01]  /*d6b20*/  ULDC UR10, c[0x0][0x228] ;  /* 0x00008a00000a7ab9 */ /* 0x000fe20000000800 */
[----:B-1----:R-:W-:Y:S01]  /*d6b30*/  VIADD R48, R54, UR4 ;  /* 0x0000000436307c36 */ /* 0x002fe20008000000 */
[----:B------:R-:W-:Y:S01]  /*d6b40*/  ISETP.GE.AND P0, PT, R46, UR8, PT ;  /* 0x000000082e007c0c */ /* 0x000fe2000bf06270 */
[----:B------:R-:W2:Y:S01]  /*d6b50*/  LDL.LU R6, [R1+0x8] ;  /* 0x0000080001067983 */ /* 0x000ea20000300800 */
[----:B------:R-:W-:Y:S01]  /*d6b60*/  PRMT R54, R10, 0x7632, R54 ;  /* 0x000076320a367816 */ /* 0x000fe20000000036 */
[----:B------:R-:W-:Y:S01]  /*d6b70*/  IMAD.WIDE R46, R48, 0x2, R2 ;  /* 0x00000002302e7825 */ /* 0x000fe200078e0202 */
[----:B------:R-:W-:Y:S01]  /*d6b80*/  ISETP.LT.AND P2, PT, R60, UR12, !P2 ;  /* 0x0000000c3c007c0c */ /* 0x000fe2000d741270 */
[----:B------:R-:W2:Y:S01]  /*d6b90*/  LDL.LU R4, [R1+0x1c] ;  /* 0x00001c0001047983 */ /* 0x000ea20000300800 */
[----:B------:R-:W-:Y:S01]  /*d6ba0*/  ISETP.LT.AND P6, PT, R61, UR14, !P1 ;  /* 0x0000000e3d007c0c */ /* 0x000fe2000cfc1270 */
[----:B------:R-:W-:Y:S01]  /*d6bb0*/  ULDC UR4, c[0x0][0x248] ;  /* 0x0000920000047ab9 */ /* 0x000fe20000000800 */
[----:B0-----:R-:W-:Y:S01]  /*d6bc0*/  VIADD R52, R59, 0xc4 ;  /* 0x000000c43b347836 */ /* 0x001fe20000000000 */
[----:B------:R-:W2:Y:S01]  /*d6bd0*/  LDL.LU R5, [R1+0xc] ;  /* 0x00000c0001057983 */ /* 0x000ea20000300800 */
[----:B------:R-:W-:-:S03]  /*d6be0*/  ULDC UR8, c[0x0][0x22c] ;  /* 0x00008b0000087ab9 */ /* 0x000fc60000000800 */
[----:B------:R0:W-:Y:S01]  /*d6bf0*/  @P4 STG.E.U16 desc[UR6][R46.64], R10 ;  /* 0x0000000a2e004986 */ /* 0x0001e2000c101506 */
[----:B------:R-:W-:Y:S01]  /*d6c00*/  ULDC UR12, c[0x0][0x228] ;  /* 0x00008a00000c7ab9 */ /* 0x000fe20000000800 */
[----:B------:R-:W-:Y:S02]  /*d6c10*/  ULDC UR14, c[0x0][0x228] ;  /* 0x00008a00000e7ab9 */ /* 0x000fe40000000800 */
[----:B0-----:R-:W2:Y:S04]  /*d6c20*/  LDL.LU R10, [R1+0x3fac] ;  /* 0x003fac00010a7983 */ /* 0x001ea80000300800 */
[----:B------:R-:W2:Y:S01]  /*d6c30*/  LDL.LU R47, [R1] ;  /* 0x00000000012f7983 */ /* 0x000ea20000300800 */
[C---:B------:R-:W-:Y:S01]  /*d6c40*/  VIADD R53, R48.reuse, UR4 ;  /* 0x0000000430357c36 */ /* 0x040fe20008000000 */
[----:B------:R-:W-:Y:S01]  /*d6c50*/  ULDC UR4, c[0x0][0x22c] ;  /* 0x00008b0000047ab9 */ /* 0x000fe20000000800 */
[----:B------:R-:W-:-:S04]  /*d6c60*/  IMAD.WIDE R48, R48, 0x2, R44 ;  /* 0x0000000230307825 */ /* 0x000fc800078e022c */
[--C-:B------:R-:W-:Y:S01]  /*d6c70*/  IMAD.WIDE R50, R53, 0x2, R2.reuse ;  /* 0x0000000235327825 */ /* 0x100fe200078e0202 */
        /* <DEDUP_REMOVED lines=9> */
[----:B------:R-:W-:Y:S01]  /*d6d10*/  ULDC UR8, c[0x0][0x248] ;  /* 0x0000920000087ab9 */ /* 0x000fe20000000800 */
[----:B0-----:R-:W-:-:S04]  /*d6d20*/  IMAD.WIDE R48, R52, 0x2, R2 ;  /* 0x0000000234307825 */ /* 0x001fc800078e0202 */
[----:B------:R-:W-:Y:S01]  /*d6d30*/  VIADD R54, R59, 0xc6 ;  /* 0x000000c63b367836 */ /* 0x000fe20000000000 */
[----:B---3--:R-:W-:Y:S02]  /*d6d40*/  PRMT R56, R11, 0x7632, R56 ;  /* 0x000076320b387816 */ /* 0x008fe40000000038 */
[----:B----4-:R-:W-:Y:S01]  /*d6d50*/  PRMT R57, R7, 0x7632, R57 ;  /* 0x0000763207397816 */ /* 0x010fe20000000039 */
[----:B--2---:R0:W-:Y:S01]  /*d6d60*/  @P6 STG.E.U16 desc[UR6][R50.64], R47 ;  /* 0x0000002f32006986 */ /* 0x0041e2000c101506 */
[----:B------:R-:W-:Y:S01]  /*d6d70*/  ISETP.LT.AND P6, PT, R61, UR12, !P5 ;  /* 0x0000000c3d007c0c */ /* 0x000fe2000efc1270 */
[----:B------:R-:W-:Y:S01]  /*d6d80*/  ULDC UR12, c[0x0][0x228] ;  /* 0x00008a00000c7ab9 */ /* 0x000fe20000000800 */
[----:B------:R-:W-:Y:S01]  /*d6d90*/  ISETP.LT.AND P5, PT, R60, UR14, !P5 ;  /* 0x0000000e3c007c0c */ /* 0x000fe2000efa1270 */
[----:B------:R-:W-:Y:S01]  /*d6da0*/  ULDC UR14, c[0x0][0x228] ;  /* 0x00008a00000e7ab9 */ /* 0x000fe20000000800 */
[----:B------:R-:W-:Y:S01]  /*d6db0*/  PRMT R55, R47, 0x7632, R55 ;  /* 0x000076322f377816 */ /* 0x000fe20000000037 */
[----:B0-----:R-:W-:Y:S01]  /*d6dc0*/  IMAD.WIDE R46, R53, 0x2, R44 ;  /* 0x00000002352e7825 */ /* 0x001fe200078e022c */
[----:B------:R-:W-:-:S03]  /*d6dd0*/  PRMT R53, R58, 0x7632, R53 ;  /* 0x000076323a357816 */ /* 0x000fc60000000035 */
[----:B------:R-:W-:Y:S01]  /*d6de0*/  IMAD.WIDE R50, R52, 0x2, R44 ;  /* 0x0000000234327825 */ /* 0x000fe200078e022c */
[----:B------:R0:W-:Y:S01]  /*d6df0*/  @P1 STG.E.U16 desc[UR6][R46.64], R55 ;  /* 0x000000372e001986 */ /* 0x0001e2000c101506 */
[----:B------:R-:W-:Y:S01]  /*d6e00*/  ISETP.GE.AND P1, PT, R54, UR4, PT ;  /* 0x0000000436007c0c */ /* 0x000fe2000bf26270 */
[----:B------:R-:W-:Y:S02]  /*d6e10*/  ULDC UR4, c[0x0][0x248] ;  /* 0x0000920000047ab9 */ /* 0x000fe40000000800 */
        /* <DEDUP_REMOVED lines=12> */
[----:B------:R-:W-:-:S03]  /*d6ee0*/  ULDC UR4, c[0x0][0x22c] ;  /* 0x00008b0000047ab9 */ /* 0x000fc60000000800 */
[C---:B------:R-:W-:Y:S01]  /*d6ef0*/  VIADD R54, R48.reuse, UR8 ;  /* 0x0000000830367c36 */ /* 0x040fe20008000000 */
[----:B------:R-:W-:Y:S01]  /*d6f00*/  ULDC UR8, c[0x0][0x22c] ;  /* 0x00008b0000087ab9 */ /* 0x000fe20000000800 */
[----:B------:R-:W-:-:S04]  /*d6f10*/  IMAD.WIDE R46, R48, 0x2, R2 ;  /* 0x00000002302e7825 */ /* 0x000fc800078e0202 */
[----:B------:R-:W-:Y:S01]  /*d6f20*/  IMAD.WIDE R48, R48, 0x2, R44 ;  /* 0x0000000230307825 */ /* 0x000fe200078e022c */
[----:B------:R0:W-:Y:S03]  /*d6f30*/  @P5 STG.E.U16 desc[UR6][R46.64], R11 ;  /* 0x0000000b2e005986 */ /* 0x0001e6000c101506 */
[C---:B--2---:R-:W-:Y:S01]  /*d6f40*/  IMAD.WIDE R50, R54.reuse, 0x2, R2 ;  /* 0x0000000236327825 */ /* 0x044fe200078e0202 */
[----:B------:R1:W-:Y:S03]  /*d6f50*/  @P0 STG.E.U16 desc[UR6][R48.64], R56 ;  /* 0x0000003830000986 */ /* 0x0003e6000c101506 */
[----:B------:R-:W-:Y:S01]  /*d6f60*/  IMAD.WIDE R52, R54, 0x2, R44 ;  /* 0x0000000236347825 */ /* 0x000fe200078e022c */
[----:B------:R-:W-:Y:S01]  /*d6f70*/  @P6 STG.E.U16 desc[UR6][R50.64], R7 ;  /* 0x0000000732006986 */ /* 0x000fe2000c101506 */
[----:B------:R-:W-:Y:S01]  /*d6f80*/  ISETP.GE.AND P5, PT, R55, UR4, PT ;  /* 0x0000000437007c0c */ /* 0x000fe2000bfa6270 */
[----:B------:R-:W-:-:S02]  /*d6f90*/  ULDC UR4, c[0x0][0x248] ;  /* 0x0000920000047ab9 */ /* 0x000fc40000000800 */
[----:B------:R2:W-:Y:S01]  /*d6fa0*/  @P4 STG.E.U16 desc[UR6][R52.64], R57 ;  /* 0x0000003934004986 */ /* 0x0005e2000c101506 */
[----:B------:R-:W-:Y:S01]  /*d6fb0*/  ISETP.LT.AND P4, PT, R61, UR10, !P2 ;  /* 0x0000000a3d007c0c */ /* 0x000fe2000d781270 */
[----:B0-----:R-:W-:Y:S01]  /*d6fc0*/  VIADD R46, R59, 0xc8 ;  /* 0x000000c83b2e7836 */ /* 0x001fe20000000000 */
[----:B------:R-:W-:Y:S01]  /*d6fd0*/  ISETP.LT.AND P2, PT, R60, UR12, !P2 ;  /* 0x0000000c3c007c0c */ /* 0x000fe2000d741270 */
[----:B-1----:R-:W-:Y:S01]  /*d6fe0*/  VIADD R48, R54, UR4 ;  /* 0x0000000436307c36 */ /* 0x002fe20008000000 */
[----:B------:R-:W-:Y:S01]  /*d6ff0*/  ISETP.LT.AND P6, PT, R61, UR14, !P1 ;  /* 0x0000000e3d007c0c */ /* 0x000fe2000cfc1270 */
[----:B------:R-:W-:Y:S01]  /*d7000*/  ULDC UR4, c[0x0][0x248] ;  /* 0x0000920000047ab9 */ /* 0x000fe20000000800 */
[----:B------:R-:W-:Y:S01]  /*d7010*/  ISETP.GE.AND P0, PT, R46, UR8, PT ;  /* 0x000000082e007c0c */ /* 0x000fe2000bf06270 */
[----:B------:R-:W-:Y:S01]  /*d7020*/  IMAD.WIDE R46, R48, 0x2, R2 ;  /* 0x00000002302e7825 */ /* 0x000fe200078e0202 */
[----:B------:R-:W-:Y:S01]  /*d7030*/  PRMT R54, R6, 0x7632, R54 ;  /* 0x0000763206367816 */ /* 0x000fe20000000036 */
[----:B------:R-:W3:Y:S01]  /*d7040*/  LDL R11, [R1+0x320] ;  /* 0x00032000010b7983 */ /* 0x000ee20000100800 */
[----:B------:R-:W-:Y:S01]  /*d7050*/  ULDC UR10, c[0x0][0x228] ;  /* 0x00008a00000a7ab9 */ /* 0x000fe20000000800 */
[C---:B--2---:R-:W-:Y:S01]  /*d7060*/  VIADD R52, R48.reuse, UR4 ;  /* 0x0000000430347c36 */ /* 0x044fe20008000000 */
[----:B------:R-:W-:Y:S01]  /*d7070*/  ULDC UR12, c[0x0][0x228] ;  /* 0x00008a00000c7ab9 */ /* 0x000fe20000000800 */
[----:B------:R-:W-:Y:S01]  /*d7080*/  IMAD.WIDE R48, R48, 0x2, R44 ;  /* 0x0000000230307825 */ /* 0x000fe200078e022c */
[----:B------:R-:W-:Y:S01]  /*d7090*/  @P4 STG.E.U16 desc[UR6][R46.64], R6 ;  /* 0x000000062e004986 */ /* 0x000fe2000c101506 */
[----:B------:R-:W-:Y:S01]  /*d70a0*/  ULDC UR4, c[0x0][0x22c] ;  /* 0x00008b0000047ab9 */ /* 0x000fe20000000800 */
[----:B------:R-:W-:Y:S01]  /*d70b0*/  ULDC UR14, c[0x0][0x228] ;  /* 0x00008a00000e7ab9 */ /* 0x000fe20000000800 */
[----:B------:R-:W-:Y:S01]  /*d70c0*/  IMAD.WIDE R50, R52, 0x2, R2 ;  /* 0x0000000234327825 */ /* 0x000fe200078e0202 */
[----:B------:R0:W-:Y:S01]  /*d70d0*/  @P2 STG.E.U16 desc[UR6][R48.64], R54 ;  /* 0x0000003630002986 */ /* 0x0001e2000c101506 */
[----:B------:R-:W-:-:S03]  /*d70e0*/  ULDC UR8, c[0x0][0x22c] ;  /* 0x00008b0000087ab9 */ /* 0x000fc60000000800 */
[----:B------:R1:W-:Y:S01]  /*d70f0*/  @P6 STG.E.U16 desc[UR6][R50.64], R4 ;  /* 0x0000000432006986 */ /* 0x0003e2000c101506 */
[----:B0-----:R-:W-:-:S03]  /*d7100*/  PRMT R54, R4, 0x7632, R54 ;  /* 0x0000763204367816 */ /* 0x001fc60000000036 */
[----:B-1----:R-:W2:Y:S01]  /*d7110*/  LDL.LU R4, [R1+0x330] ;  /* 0x0003300001047983 */ /* 0x002ea20000300800 */
[C---:B------:R-:W-:Y:S01]  /*d7120*/  VIADD R53, R59.reuse, 0xc9 ;  /* 0x000000c93b357836 */ /* 0x040fe20000000000 */
[C---:B------:R-:W-:Y:S01]  /*d7130*/  ISETP.LT.AND P1, PT, R60.reuse, UR10, !P1 ;  /* 0x0000000a3c007c0c */ /* 0x040fe2000cf21270 */
[----:B------:R-:W-:Y:S01]  /*d7140*/  VIADD R46, R59, 0xca ;  /* 0x000000ca3b2e7836 */ /* 0x000fe20000000000 */
        /* <DEDUP_REMOVED lines=8> */
[----:B------:R-:W-:Y:S01]  /*d71d0*/  PRMT R52, R5, 0x7632, R52 ;  /* 0x0000763205347816 */ /* 0x000fe20000000034 */
[----:B------:R-:W-:Y:S01]  /*d71e0*/  ULDC UR4, c[0x0][0x22c] ;  /* 0x00008b0000047ab9 */ /* 0x000fe20000000800 */
[----:B------:R-:W-:Y:S01]  /*d71f0*/  ULDC UR10, c[0x0][0x228] ;  /* 0x00008a00000a7ab9 */ /* 0x000fe20000000800 */
[C---:B------:R-:W-:Y:S01]  /*d7200*/  IMAD.WIDE R48, R53.reuse, 0x2, R2 ;  /* 0x0000000235307825 */ /* 0x040fe200078e0202 */
[----:B------:R-:W-:Y:S01]  /*d7210*/  @P1 STG.E.U16 desc[UR6][R46.64], R54 ;  /* 0x000000362e001986 */ /* 0x000fe2000c101506 */
[----:B------:R-:W-:Y:S01]  /*d7220*/  ULDC UR12, c[0x0][0x228] ;  /* 0x00008a00000c7ab9 */ /* 0x000fe20000000800 */
[----:B------:R-:W-:Y:S01]  /*d7230*/  ULDC UR14, c[0x0][0x228] ;  /* 0x00008a00000e7ab9 */ /* 0x000fe20000000800 */
[----:B------:R-:W-:Y:S01]  /*d7240*/  IMAD.WIDE R50, R53, 0x2, R44 ;  /* 0x0000000235327825 */ /* 0x000fe200078e022c */
[----:B------:R0:W-:Y:S01]  /*d7250*/  @P6 STG.E.U16 desc[UR6][R48.64], R5 ;  /* 0x0000000530006986 */ /* 0x0001e2000c101506 */
[----:B------:R-:W-:Y:S01]  /*d7260*/  ISETP.GE.AND P1, PT, R55, UR4, PT ;  /* 0x0000000437007c0c */ /* 0x000fe2000bf26270 */
[----:B------:R-:W-:Y:S01]  /*d7270*/  ULDC UR4, c[0x0][0x248] ;  /* 0x0000920000047ab9 */ /* 0x000fe20000000800 */
[----:B------:R-:W-:Y:S01]  /*d7280*/  ULDC UR8, c[0x0][0x248] ;  /* 0x0000920000087ab9 */ /* 0x000fe20000000800 */
[----:B------:R-:W-:Y:S01]  /*d7290*/  @P5 STG.E.U16 desc[UR6][R50.64], R52 ;  /* 0x0000003432005986 */ /* 0x000fe2000c101506 */
[----:B------:R-:W-:-:S03]  /*d72a0*/  ISETP.LT.AND P5, PT, R61, UR10, !P0 ;  /* 0x0000000a3d007c0c */ /* 0x000fc6000c7a1270 */
[----:B0-----:R-:W4:Y:S01]  /*d72b0*/  LDL R5, [R1+0x338] ;  /* 0x0003380001057983 */ /* 0x001f220000100800 */
[----:B------:R-:W-:Y:S01]  /*d72c0*/  IADD3 R48, R53, UR4, RZ ;  /* 0x0000000435307c10 */ /* 0x000fe2000fffe0ff */
[----:B------:R-:W-:Y:S01]  /*d72d0*/  VIADD R55, R59, 0xcc ;  /* 0x000000cc3b377836 */ /* 0x000fe20000000000 */
[----:B------:R-:W-:Y:S01]  /*d72e0*/  ISETP.LT.AND P0, PT, R60, UR12, !P0 ;  /* 0x0000000c3c007c0c */ /* 0x000fe2000c701270 */
[----:B------:R-:W4:Y:S01]  /*d72f0*/  LDL.LU R6, [R1+0x328] ;  /* 0x0003280001067983 */ /* 0x000f220000300800 */
[----:B------:R-:W-:Y:S01]  /*d7300*/  ULDC UR4, c[0x0][0x22c] ;  /* 0x00008b0000047ab9 */ /* 0x000fe20000000800 */
[C---:B------:R-:W-:Y:S01]  /*d7310*/  IMAD.WIDE R46, R48.reuse, 0x2, R2 ;  /* 0x00000002302e7825 */ /* 0x040fe200078e0202 */
[----:B---3--:R-:W-:Y:S01]  /*d7320*/  PRMT R57, R11, 0x7632, R57 ;  /* 0x000076320b397816 */ /* 0x008fe20000000039 */
[----:B------:R-:W3:Y:S02]  /*d7330*/  LDL.LU R58, [R1+0x33c] ;  /* 0x00033c00013a7983 */ /* 0x000ee40000300800 */
[----:B------:R-:W-:Y:S01]  /*d7340*/  VIADD R54, R48, UR8 ;  /* 0x0000000830367c36 */ /* 0x000fe20008000000 */
[----:B------:R-:W-:Y:S01]  /*d7350*/  ULDC UR8, c[0x0][0x22c] ;  /* 0x00008b0000087ab9 */ /* 0x000fe20000000800 */
[----:B--2---:R-:W-:Y:S01]  /*d7360*/  PRMT R56, R4, 0x7632, R56 ;  /* 0x0000763204387816 */ /* 0x004fe20000000038 */
[----:B------:R-:W2:Y:S01]  /*d7370*/  LDL.LU R7, [R1+0x32c] ;  /* 0x00032c0001077983 */ /* 0x000ea20000300800 */
[----:B------:R-:W-:Y:S01]  /*d7380*/  ISETP.LT.AND P6, PT, R61, UR14, !P4 ;  /* 0x0000000e3d007c0c */ /* 0x000fe2000e7c1270 */
[----:B------:R-:W-:Y:S01]  /*d7390*/  ULDC UR10, c[0x0][0x228] ;  /* 0x00008a00000a7ab9 */ /* 0x000fe20000000800 */
[----:B------:R-:W-:Y:S01]  /*d73a0*/  ULDC UR12, c[0x0][0x228] ;  /* 0x00008a00000c7ab9 */ /* 0x000fe20000000800 */
[----:B------:R-:W2:Y:S04]  /*d73b0*/  LDL.LU R11, [R1+0x3fa8] ;  /* 0x003fa800010b7983 */ /* 0x000ea80000300800 */
[----:B------:R0:W-:Y:S01]  /*d73c0*/  @P5 STG.E.U16 desc[UR6][R46.64], R4 ;  /* 0x000000042e005986 */ /* 0x0001e2000c101506 */
[----:B------:R-:W-:Y:S01]  /*d73d0*/  IMAD.WIDE R48, R48, 0x2, R44 ;  /* 0x0000000230307825 */ /* 0x000fe200078e022c */
[----:B------:R-:W-:Y:S01]  /*d73e0*/  ISETP.GE.AND P5, PT, R55, UR4, PT ;  /* 0x0000000437007c0c */ /* 0x000fe2000bfa6270 */
[----:B------:R-:W-:Y:S01]  /*d73f0*/  ULDC UR4, c[0x0][0x248] ;  /* 0x0000920000047ab9 */ /* 0x000fe20000000800 */
[----:B------:R-:W-:Y:S01]  /*d7400*/  ULDC UR14, c[0x0][0x228] ;  /* 0x00008a00000e7ab9 */ /* 0x000fe20000000800 */
[----:B0-----:R-:W2:Y:S04]  /*d7410*/  LDL.LU R4, [R1+0x3fa4] ;  /* 0x003fa40001047983 */ /* 0x001ea80000300800 */
[----:B------:R-:W4:Y:S01]  /*d7420*/  LDL.LU R47, [R1+0x320] ;  /* 0x00032000012f7983 */ /* 0x000f220000300800 */
[----:B------:R-:W-:-:S03]  /*d7430*/  VIADD R55, R59, 0xcd ;  /* 0x000000cd3b377836 */ /* 0x000fc60000000000 */
[----:B------:R0:W-:Y:S02]  /*d7440*/  @P0 STG.E.U16 desc[UR6][R48.64], R56 ;  /* 0x0000003830000986 */ /* 0x0001e4000c101506 */
[----:B------:R-:W-:Y:S01]  /*d7450*/  ISETP.GE.AND P0, PT, R55, UR8, PT ;  /* 0x0000000837007c0c */ /* 0x000fe2000bf06270 */
[----:B------:R-:W-:Y:S01]  /*d7460*/  IMAD.WIDE R50, R54, 0x2, R2 ;  /* 0x0000000236327825 */ /* 0x000fe200078e0202 */
[----:B------:R-:W3:Y:S01]  /*d7470*/  LDL.LU R55, [R1+0x334] ;  /* 0x0003340001377983 */ /* 0x000ee20000300800 */
[----:B------:R-:W-:Y:S01]  /*d7480*/  ISETP.LT.AND P4, PT, R60, UR16, !P4 ;  /* 0x000000103c007c0c */ /* 0x000fe2000e781270 */
[----:B------:R-:W-:Y:S01]  /*d7490*/  ULDC UR8, c[0x0][0x22c] ;  /* 0x00008b0000087ab9 */ /* 0x000fe20000000800 */
[----:B------:R-:W-:Y:S01]  /*d74a0*/  IMAD.WIDE R52, R54, 0x2, R44 ;  /* 0x0000000236347825 */ /* 0x000fe200078e022c */
[----:B------:R-:W-:-:S03]  /*d74b0*/  ULDC UR16, c[0x0][0x228] ;  /* 0x00008a0000107ab9 */ /* 0x000fc60000000800 */
[----:B0-----:R-:W-:Y:S01]  /*d74c0*/  VIADD R48, R54, UR4 ;  /* 0x0000000436307c36 */ /* 0x001fe20008000000 */
[----:B------:R-:W-:Y:S01]  /*d74d0*/  ULDC UR4, c[0x0][0x248] ;  /* 0x0000920000047ab9 */ /* 0x000fe20000000800 */
[----:B----4-:R0:W-:Y:S05]  /*d74e0*/  @P6 STG.E.U16 desc[UR6][R50.64], R47 ;  /* 0x0000002f32006986 */ /* 0x0101ea000c101506 */
[----:B------:R-:W-:Y:S01]  /*d74f0*/  @P4 STG.E.U16 desc[UR6][R52.64], R57 ;  /* 0x0000003934004986 */ /* 0x000fe2000c101506 */
[----:B------:R-:W-:Y:S01]  /*d7500*/  ISETP.LT.AND P4, PT, R61, UR10, !P2 ;  /* 0x0000000a3d007c0c */ /* 0x000fe2000d781270 */
[----:B------:R-:W-:Y:S01]  /*d7510*/  ULDC UR10, c[0x0][0x228] ;  /* 0x00008a00000a7ab9 */ /* 0x000fe20000000800 */
[----:B0-----:R-:W-:-:S11]  /*d7520*/  IMAD.WIDE R46, R48, 0x2, R2 ;  /* 0x00000002302e7825 */ /* 0x001fd600078e0202 */
[----:B---3--:R0:W-:Y:S04]  /*d7530*/  @P4 STG.E.U16 desc[UR6][R46.64], R55 ;  /* 0x000000372e004986 */ /* 0x0081e8000c101506 */
[----:B0-----:R-:W3:Y:S01]  /*d7540*/  LDL.LU R47, [R1+0x324] ;  /* 0x00032400012f7983 */ /* 0x001ee20000300800 */
[----:B------:R-:W-:Y:S02]  /*d7550*/  ISETP.LT.AND P2, PT, R60, UR12, !P2 ;  /* 0x0000000c3c007c0c */ /* 0x000fe4000d741270 */
[----:B------:R-:W-:Y:S01]  /*d7560*/  ISETP.LT.AND P6, PT, R61, UR14, !P1 ;  /* 0x0000000e3d007c0c */ /* 0x000fe2000cfc1270 */
[----:B------:R-:W-:Y:S01]  /*d7570*/  VIADD R52, R48, UR4 ;  /* 0x0000000430347c36 */ /* 0x000fe20008000000 */
[----:B------:R-:W-:Y:S01]  /*d7580*/  ISETP.LT.AND P1, PT, R60, UR10, !P1 ;  /* 0x0000000a3c007c0c */ /* 0x000fe2000cf21270 */
[----:B------:R-:W-:Y:S01]  /*d7590*/  IMAD.WIDE R48, R48, 0x2, R44 ;  /* 0x0000000230307825 */ /* 0x000fe200078e022c */
[----:B------:R-:W-:Y:S01]  /*d75a0*/  PRMT R54, R55, 0x7632, R54 ;  /* 0x0000763237367816 */ /* 0x000fe20000000036 */
[----:B------:R-:W-:Y:S01]  /*d75b0*/  ULDC UR4, c[0x0][0x22c] ;  /* 0x00008b0000047ab9 */ /* 0x000fe20000000800 */
[----:B------:R-:W-:Y:S01]  /*d75c0*/  ULDC UR12, c[0x0][0x228] ;  /* 0x00008a00000c7ab9 */ /* 0x000fe20000000800 */
[----:B------:R-:W-:Y:S01]  /*d75d0*/  IMAD.WIDE R50, R52, 0x2, R2 ;  /* 0x0000000234327825 */ /* 0x000fe200078e0202 */
[----:B------:R-:W-:Y:S01]  /*d75e0*/  ULDC UR14, c[0x0][0x228] ;  /* 0x00008a00000e7ab9 */ /* 0x000fe20000000800 */
[----:B------:R-:W-:Y:S01]  /*d75f0*/  PRMT R57, R6, 0x7632, R57 ;  /* 0x0000763206397816 */ /* 0x000fe20000000039 */
[----:B------:R-:W-:Y:S01]  /*d7600*/  ULDC UR10, c[0x0][0x22c] ;  /* 0x00008b00000a7ab9 */ /* 0x000fe20000000800 */
[----:B------:R-:W-:Y:S01]  /*d7610*/  VIADD R53, R59, 0xce ;  /* 0x000000ce3b357836 */ /* 0x000fe20000000000 */
[----:B------:R0:W-:Y:S04]  /*d7620*/  @P2 STG.E.U16 desc[UR6][R48.64], R54 ;  /* 0x0000003630002986 */ /* 0x0001e8000c101506 */
[----:B------:R-:W-:Y:S01]  /*d7630*/  ISETP.GE.AND P4, PT, R53, UR4, PT ;  /* 0x0000000435007c0c */ /* 0x000fe2000bf86270 */
[----:B------:R-:W-:-:S02]  /*d7640*/  ULDC UR4, c[0x0][0x248] ;  /* 0x0000920000047ab9 */ /* 0x000fc40000000800 */
[C---:B------:R-:W-:Y:S01]  /*d7650*/  VIADD R53, R52.reuse, UR4 ;  /* 0x0000000434357c36 */ /* 0x040fe20008000000 */
[----:B------:R-:W-:Y:S01]  /*d7660*/  ULDC UR4, c[0x0][0x22c] ;  /* 0x00008b0000047ab9 */ /* 0x000fe20000000800 */
[----:B---3--:R1:W-:Y:S01]  /*d7670*/  @P6 STG.E.U16 desc[UR6][R50.64], R47 ;  /* 0x0000002f32006986 */ /* 0x0083e2000c101506 */
[----:B0-----:R-:W-:Y:S01]  /*d7680*/  PRMT R54, R47, 0x7632, R54 ;  /* 0x000076322f367816 */ /* 0x001fe20000000036 */
[----:B-1----:R-:W-:Y:S01]  /*d7690*/  IMAD.WIDE R46, R52, 0x2, R44 ;  /* 0x00000002342e7825 */ /* 0x002fe200078e022c */
[----:B------:R-:W-:Y:S02]  /*d76a0*/  PRMT R52, R5, 0x7632, R52 ;  /* 0x0000763205347816 */ /* 0x000fe40000000034 */
[----:B------:R-:W3:Y:S04]  /*d76b0*/  LDL.LU R5, [R1+0x3fa0] ;  /* 0x003fa00001057983 */ /* 0x000ee80000300800 */
[----:B------:R0:W-:Y:S04]  /*d76c0*/  @P1 STG.E.U16 desc[UR6][R46.64], R54 ;  /* 0x000000362e001986 */ /* 0x0001e8000c101506 */
[----:B0-----:R-:W4:Y:S01]  /*d76d0*/  LDL.LU R47, [R1+0x338] ;  /* 0x00033800012f7983 */ /* 0x001f220000300800 */
[----:B------:R-:W-:Y:S01]  /*d76e0*/  ISETP.LT.AND P6, PT, R61, UR12, !P5 ;  /* 0x0000000c3d007c0c */ /* 0x000fe2000efc1270 */
[----:B------:R-:W-:Y:S01]  /*d76f0*/  VIADD R55, R59, 0xcf ;  /* 0x000000cf3b377836 */ /* 0x000fe20000000000 */
[----:B------:R-:W-:Y:S01]  /*d7700*/  ISETP.LT.AND P5, PT, R60, UR14, !P5 ;  /* 0x0000000e3c007c0c */ /* 0x000fe2000efa1270 */
[----:B------:R-:W-:Y:S01]  /*d7710*/  IMAD.WIDE R48, R53, 0x2, R2 ;  /* 0x0000000235307825 */ /* 0x000fe200078e0202 */
[----:B------:R-:W-:Y:S01]  /*d7720*/  ULDC UR12, c[0x0][0x228] ;  /* 0x00008a00000c7ab9 */ /* 0x000fe20000000800 */
[----:B------:R-:W-:Y:S01]  /*d7730*/  ULDC UR14, c[0x0][0x228] ;  /* 0x00008a00000e7ab9 */ /* 0x000fe20000000800 */
[----:B------:R-:W-:Y:S01]  /*d7740*/  ISETP.GE.AND P2, PT, R55, UR8, PT ;  /* 0x0000000837007c0c */ /* 0x000fe2000bf46270 */
[----:B------:R-:W-:Y:S01]  /*d7750*/  VIADD R55, R59, 0xd0 ;  /* 0x000000d03b377836 */ /* 0x000fe20000000000 */
[----:B------:R-:W-:Y:S01]  /*d7760*/  ULDC UR8, c[0x0][0x248] ;  /* 0x0000920000087ab9 */ /* 0x000fe20000000800 */
[----:B------:R-:W-:-:S03]  /*d7770*/  IMAD.WIDE R50, R53, 0x2, R44 ;  /* 0x0000000235327825 */ /* 0x000fc600078e022c */
[----:B------:R-:W-:Y:S01]  /*d7780*/  ISETP.GE.AND P1, PT, R55, UR4, PT ;  /* 0x0000000437007c0c */ /* 0x000fe2000bf26270 */
[----:B------:R-:W-:Y:S01]  /*d7790*/  ULDC UR4, c[0x0][0x248] ;  /* 0x0000920000047ab9 */ /* 0x000fe20000000800 */
[----:B------:R-:W-:Y:S01]  /*d77a0*/  VIADD R54, R59, 0xd1 ;  /* 0x000000d13b367836 */ /* 0x000fe20000000000 */
[----:B------:R-:W-:Y:S01]  /*d77b0*/  PRMT R56, R58, 0x7632, R56 ;  /* 0x000076323a387816 */ /* 0x000fe20000000038 */
[----:B----4-:R0:W-:Y:S01]  /*d77c0*/  @P6 STG.E.U16 desc[UR6][R48.64], R47 ;  /* 0x0000002f30006986 */ /* 0x0101e2000c101506 */
        /* <DEDUP_REMOVED lines=9> */
[----:B0-----:R-:W-:Y:S01]  /*d7860*/  VIADD R49, R53, UR4 ;  /* 0x0000000435317c36 */ /* 0x001fe20008000000 */
[----:B------:R-:W-:-:S03]  /*d7870*/  ULDC UR4, c[0x0][0x248] ;  /* 0x0000920000047ab9 */ /* 0x000fc60000000800 */
[C---:B------:R-:W-:Y:S01]  /*d7880*/  VIADD R55, R49.reuse, UR8 ;  /* 0x0000000831377c36 */ /* 0x040fe20008000000 */
[----:B------:R-:W-:Y:S01]  /*d7890*/  ULDC UR8, c[0x0][0x22c] ;  /* 0x00008b0000087ab9 */ /* 0x000fe20000000800 */
[----:B------:R-:W-:-:S04]  /*d78a0*/  IMAD.WIDE R46, R49, 0x2, R2 ;  /* 0x00000002312e7825 */ /* 0x000fc800078e0202 */
[----:B------:R-:W-:Y:S01]  /*d78b0*/  IMAD.WIDE R48, R49, 0x2, R44 ;  /* 0x0000000231307825 */ /* 0x000fe200078e022c */
[----:B------:R0:W-:Y:S03]  /*d78c0*/  @P5 STG.E.U16 desc[UR6][R46.64], R6 ;  /* 0x000000062e005986 */ /* 0x0001e6000c101506 */
[----:B-1----:R-:W-:Y:S01]  /*d78d0*/  IMAD.WIDE R50, R55, 0x2, R2 ;  /* 0x0000000237327825 */ /* 0x002fe200078e0202 */
[----:B------:R-:W-:-:S03]  /*d78e0*/  ISETP.GE.AND P5, PT, R54, UR10, PT ;  /* 0x0000000a36007c0c */ /* 0x000fc6000bfa6270 */
[----:B------:R-:W-:Y:S01]  /*d78f0*/  IMAD.WIDE R52, R55, 0x2, R44 ;  /* 0x0000000237347825 */ /* 0x000fe200078e022c */
[----:B------:R1:W-:Y:S01]  /*d7900*/  @P0 STG.E.U16 desc[UR6][R48.64], R57 ;  /* 0x0000003930000986 */ /* 0x0003e2000c101506 */
[----:B------:R-:W-:-:S03]  /*d7910*/  ULDC UR10, c[0x0][0x228] ;  /* 0x00008a00000a7ab9 */ /* 0x000fc60000000800 */
[----:B------:R-:W-:Y:S04]  /*d7920*/  @P6 STG.E.U16 desc[UR6][R50.64], R58 ;  /* 0x0000003a32006986 */ /* 0x000fe8000c101506 */
[----:B------:R4:W-:Y:S01]  /*d7930*/  @P4 STG.E.U16 desc[UR6][R52.64], R56 ;  /* 0x0000003834004986 */ /* 0x0009e2000c101506 */
[----:B------:R-:W-:-:S03]  /*d7940*/  ISETP.LT.AND P4, PT, R61, UR10, !P2 ;  /* 0x0000000a3d007c0c */ /* 0x000fc6000d781270 */
[----:B0-----:R-:W3:Y:S01]  /*d7950*/  LDL.LU R6, [R1+0x3f9c] ;  /* 0x003f9c0001067983 */ /* 0x001ee20000300800 */
[----:B-1----:R-:W-:Y:S02]  /*d7960*/  VIADD R49, R55, UR4 ;  /* 0x0000000437317c36 */ /* 0x002fe40008000000 */
[----:B------:R-:W-:Y:S01]  /*d7970*/  VIADD R54, R59, 0xd2 ;  /* 0x000000d23b367836 */ /* 0x000fe20000000000 */
[----:B------:R-:W-:Y:S01]  /*d7980*/  ISETP.LT.AND P2, PT, R60, UR12, !P2 ;  /* 0x0000000c3c007c0c */ /* 0x000fe2000d741270 */
[----:B------:R-:W-:Y:S01]  /*d7990*/  IMAD.WIDE R46, R49, 0x2, R2 ;  /* 0x00000002312e7825 */ /* 0x000fe200078e0202 */
[----:B------:R-:W-:Y:S01]  /*d79a0*/  ISETP.LT.AND P6, PT, R61, UR14, !P1 ;  /* 0x0000000e3d007c0c */ /* 0x000fe2000cfc1270 */
[----:B------:R-:W-:Y:S01]  /*d79b0*/  ULDC UR4, c[0x0][0x248] ;  /* 0x0000920000047ab9 */ /* 0x000fe20000000800 */
[----:B------:R-:W-:Y:S01]  /*d79c0*/  ISETP.GE.AND P0, PT, R54, UR8, PT ;  /* 0x0000000836007c0c */ /* 0x000fe2000bf06270 */
[----:B----4-:R-:W-:Y:S01]  /*d79d0*/  VIADD R53, R59, 0xd3 ;  /* 0x000000d33b357836 */ /* 0x010fe20000000000 */
[----:B--2---:R0:W-:Y:S01]  /*d79e0*/  @P4 STG.E.U16 desc[UR6][R46.64], R7 ;  /* 0x000000072e004986 */ /* 0x0041e2000c101506 */
[----:B------:R-:W-:Y:S01]  /*d79f0*/  PRMT R54, R7, 0x7632, R54 ;  /* 0x0000763207367816 */ /* 0x000fe20000000036 */
[C---:B------:R-:W-:Y:S01]  /*d7a00*/  VIADD R52, R49.reuse, UR4 ;  /* 0x0000000431347c36 */ /* 0x040fe20008000000 */
[----:B------:R-:W-:Y:S01]  /*d7a10*/  ULDC UR10, c[0x0][0x228] ;  /* 0x00008a00000a7ab9 */ /* 0x000fe20000000800 */
[----:B------:R-:W-:Y:S01]  /*d7a20*/  ULDC UR12, c[0x0][0x228] ;  /* 0x00008a00000c7ab9 */ /* 0x000fe20000000800 */
[----:B------:R-:W-:Y:S01]  /*d7a30*/  ULDC UR14, c[0x0][0x228] ;  /* 0x00008a00000e7ab9 */ /* 0x000fe20000000800 */
[----:B------:R-:W-:Y:S01]  /*d7a40*/  ULDC UR8, c[0x0][0x22c] ;  /* 0x00008b0000087ab9 */ /* 0x000fe20000000800 */
[----:B0-----:R-:W2:Y:S01]  /*d7a50*/  LDL.LU R47, [R1+0x340] ;  /* 0x00034000012f7983 */ /* 0x001ea20000300800 */
[----:B------:R-:W-:Y:S01]  /*d7a60*/  IMAD.WIDE R48, R49, 0x2, R44 ;  /* 0x0000000231307825 */ /* 0x000fe200078e022c */
[----:B------:R-:W-:-:S02]  /*d7a70*/  ULDC UR4, c[0x0][0x22c] ;  /* 0x00008b0000047ab9 */ /* 0x000fc40000000800 */
[----:B------:R-:W4:Y:S01]  /*d7a80*/  LDL.LU R7, [R1+0x344] ;  /* 0x0003440001077983 */ /* 0x000f220000300800 */
[----:B------:R-:W-:Y:S01]  /*d7a90*/  IMAD.WIDE R50, R52, 0x2, R2 ;  /* 0x0000000234327825 */ /* 0x000fe200078e0202 */
[----:B------:R-:W-:Y:S01]  /*d7aa0*/  ISETP.LT.AND P1, PT, R60, UR10, !P1 ;  /* 0x0000000a3c007c0c */ /* 0x000fe2000cf21270 */
[----:B------:R-:W-:Y:S01]  /*d7ab0*/  ULDC UR10, c[0x0][0x228] ;  /* 0x00008a00000a7ab9 */ /* 0x000fe20000000800 */
[----:B------:R-:W4:Y:S01]  /*d7ac0*/  LDL.LU R57, [R1+0x348] ;  /* 0x0003480001397983 */ /* 0x000f220000300800 */
[----:B------:R-:W-:Y:S01]  /*d7ad0*/  ISETP.GE.AND P4, PT, R53, UR4, PT ;  /* 0x0000000435007c0c */ /* 0x000fe2000bf86270 */
[----:B------:R-:W-:Y:S02]  /*d7ae0*/  ULDC UR4, c[0x0][0x248] ;  /* 0x0000920000047ab9 */ /* 0x000fe40000000800 */
[----:B------:R0:W-:Y:S01]  /*d7af0*/  @P2 STG.E.U16 desc[UR6][R48.64], R54 ;  /* 0x0000003630002986 */ /* 0x0001e2000c101506 */
[----:B------:R-:W-:Y:S01]  /*d7b00*/  VIADD R53, R59, 0xd4 ;  /* 0x000000d43b357836 */ /* 0x000fe20000000000 */
[C---:B------:R-:W-:Y:S01]  /*d7b10*/  IADD3 R55, R52.reuse, UR4, RZ ;  /* 0x0000000434377c10 */ /* 0x040fe2000fffe0ff */
[----:B------:R-:W-:Y:S01]  /*d7b20*/  ULDC UR4, c[0x0][0x22c] ;  /* 0x00008b0000047ab9 */ /* 0x000fe20000000800 */
[----:B------:R-:W4:Y:S02]  /*d7b30*/  LDL.LU R58, [R1+0x34c] ;  /* 0x00034c00013a7983 */ /* 0x000f240000300800 */
[----:B------:R-:W-:Y:S01]  /*d7b40*/  ISETP.GE.AND P2, PT, R53, UR8, PT ;  /* 0x0000000835007c0c */ /* 0x000fe2000bf46270 */
[----:B------:R-:W-:Y:S01]  /*d7b50*/  IMAD.WIDE R52, R52, 0x2, R44 ;  /* 0x0000000234347825 */ /* 0x000fe200078e022c */
[----:B------:R-:W-:-:S03]  /*d7b60*/  ULDC UR8, c[0x0][0x248] ;  /* 0x0000920000087ab9 */ /* 0x000fc60000000800 */
[----:B0-----:R-:W-:Y:S01]  /*d7b70*/  IMAD.WIDE R48, R55, 0x2, R44 ;  /* 0x0000000237307825 */ /* 0x001fe200078e022c */
[----:B------:R-:W-:Y:S01]  /*d7b80*/  PRMT R54, R4, 0x7632, R54 ;  /* 0x0000763204367816 */ /* 0x000fe20000000036 */
[----:B--2---:R0:W-:Y:S01]  /*d7b90*/  @P6 STG.E.U16 desc[UR6][R50.64], R47 ;  /* 0x0000002f32006986 */ /* 0x0041e2000c101506 */
[----:B------:R-:W-:Y:S01]  /*d7ba0*/  ISETP.LT.AND P6, PT, R61, UR12, !P5 ;  /* 0x0000000c3d007c0c */ /* 0x000fe2000efc1270 */
[----:B------:R-:W-:Y:S01]  /*d7bb0*/  ULDC UR12, c[0x0][0x228] ;  /* 0x00008a00000c7ab9 */ /* 0x000fe20000000800 */
[----:B------:R-:W-:Y:S01]  /*d7bc0*/  ISETP.LT.AND P5, PT, R60, UR14, !P5 ;  /* 0x0000000e3c007c0c */ /* 0x000fe2000efa1270 */
[----:B------:R-:W-:Y:S01]  /*d7bd0*/  ULDC UR14, c[0x0][0x228] ;  /* 0x00008a00000e7ab9 */ /* 0x000fe20000000800 */
[----:B0-----:R-:W-:Y:S01]  /*d7be0*/  PRMT R50, R47, 0x7632, R50 ;  /* 0x000076322f327816 */ /* 0x001fe20000000032 */
[----:B------:R-:W-:-:S04]  /*d7bf0*/  IMAD.WIDE R46, R55, 0x2, R2 ;  /* 0x00000002372e7825 */ /* 0x000fc800078e0202 */
[----:B------:R-:W-:Y:S01]  /*d7c00*/  VIADD R51, R59, 0xd5 ;  /* 0x000000d53b337836 */ /* 0x000fe20000000000 */
[----:B------:R-:W-:Y:S04]  /*d7c10*/  @P1 STG.E.U16 desc[UR6][R52.64], R50 ;  /* 0x0000003234001986 */ /* 0x000fe8000c101506 */
[----:B------:R0:W-:Y:S01]  /*d7c20*/  @P6 STG.E.U16 desc[UR6][R46.64], R4 ;  /* 0x000000042e006986 */ /* 0x0001e2000c101506 */
[----:B------:R-:W-:Y:S01]  /*d7c30*/  ISETP.GE.AND P1, PT, R51, UR4, PT ;  /* 0x0000000433007c0c */ /* 0x000fe2000bf26270 */
[----:B------:R-:W-:Y:S02]  /*d7c40*/  ULDC UR4, c[0x0][0x248] ;  /* 0x0000920000047ab9 */ /* 0x000fe40000000800 */
[----:B------:R1:W-:Y:S01]  /*d7c50*/  @P5 STG.E.U16 desc[UR6][R48.64], R54 ;  /* 0x0000003630005986 */ /* 0x0003e2000c101506 */
[----:B------:R-:W-:Y:S01]  /*d7c60*/  ISETP.LT.AND P5, PT, R61, UR10, !P0 ;  /* 0x0000000a3d007c0c */ /* 0x000fe2000c7a1270 */
[----:B------:R-:W-:Y:S01]  /*d7c70*/  VIADD R55, R55, UR4 ;  /* 0x0000000437377c36 */ /* 0x000fe20008000000 */
[----:B------:R-:W-:Y:S01]  /*d7c80*/  ISETP.LT.AND P0, PT, R60, UR12, !P0 ;  /* 0x0000000c3c007c0c */ /* 0x000fe2000c701270 */
[----:B------:R-:W-:Y:S01]  /*d7c90*/  ULDC UR4, c[0x0][0x22c] ;  /* 0x00008b0000047ab9 */ /* 0x000fe20000000800 */
[----:B------:R-:W-:Y:S01]  /*d7ca0*/  ISETP.LT.AND P6, PT, R61, UR14, !P4 ;  /* 0x0000000e3d007c0c */ /* 0x000fe2000e7c1270 */
[----:B------:R-:W-:Y:S01]  /*d7cb0*/  ULDC UR10, c[0x0][0x228] ;  /* 0x00008a00000a7ab9 */ /* 0x000fe20000000800 */
[----:B0-----:R-:W-:Y:S01]  /*d7cc0*/  IMAD.WIDE R46, R55, 0x2, R2 ;  /* 0x00000002372e7825 */ /* 0x001fe200078e0202 */
[----:B---3--:R-:W-:Y:S01]  /*d7cd0*/  PRMT R56, R5, 0x7632, R56 ;  /* 0x0000763205387816 */ /* 0x008fe20000000038 */
[----:B------:R-:W-:Y:S01]  /*d7ce0*/  ULDC UR12, c[0x0][0x228] ;  /* 0x00008a00000c7ab9 */ /* 0x000fe20000000800 */
[----:B------:R-:W-:Y:S01]  /*d7cf0*/  ULDC UR14, c[0x0][0x228] ;  /* 0x00008a00000e7ab9 */ /* 0x000fe20000000800 */
[----:B------:R-:W-:-:S02]  /*d7d00*/  VIADD R4, R55, UR8 ;  /* 0x0000000837047c36 */ /* 0x000fc40008000000 */
[----:B-1----:R-:W-:Y:S01]  /*d7d10*/  IMAD.WIDE R48, R55, 0x2, R44 ;  /* 0x0000000237307825 */ /* 0x002fe200078e022c */
[----:B----4-:R-:W-:Y:S01]  /*d7d20*/  PRMT R55, R7, 0x7632, R55 ;  /* 0x0000763207377816 */ /* 0x010fe20000000037 */
[----:B------:R0:W-:Y:S01]  /*d7d30*/  @P5 STG.E.U16 desc[UR6][R46.64], R7 ;  /* 0x000000072e005986 */ /* 0x0001e2000c101506 */
[----:B------:R-:W-:Y:S01]  /*d7d40*/  ISETP.LT.AND P4, PT, R60, UR16, !P4 ;  /* 0x000000103c007c0c */ /* 0x000fe2000e781270 */
[C---:B------:R-:W-:Y:S01]  /*d7d50*/  IMAD.WIDE R50, R4.reuse, 0x2, R2 ;  /* 0x0000000204327825 */ /* 0x040fe200078e0202 */
[----:B------:R-:W-:Y:S01]  /*d7d60*/  ULDC UR8, c[0x0][0x22c] ;  /* 0x00008b0000087ab9 */ /* 0x000fe20000000800 */
[----:B0-----:R-:W2:Y:S02]  /*d7d70*/  LDL.LU R7, [R1+0x3f98] ;  /* 0x003f980001077983 */ /* 0x001ea40000300800 */
[----:B------:R-:W-:Y:S01]  /*d7d80*/  VIADD R54, R59, 0xd6 ;  /* 0x000000d63b367836 */ /* 0x000fe20000000000 */
[----:B------:R-:W-:Y:S01]  /*d7d90*/  ULDC UR16, c[0x0][0x228] ;  /* 0x00008a0000107ab9 */ /* 0x000fe20000000800 */
[----:B------:R-:W-:Y:S01]  /*d7da0*/  IMAD.WIDE R52, R4, 0x2, R44 ;  /* 0x0000000204347825 */ /* 0x000fe200078e022c */
[----:B------:R-:W-:Y:S02]  /*d7db0*/  @P0 STG.E.U16 desc[UR6][R48.64], R55 ;  /* 0x0000003730000986 */ /* 0x000fe4000c101506 */
[----:B------:R-:W-:Y:S01]  /*d7dc0*/  ISETP.GE.AND P5, PT, R54, UR4, PT ;  /* 0x0000000436007c0c */ /* 0x000fe2000bfa6270 */
[----:B------:R-:W-:Y:S01]  /*d7dd0*/  ULDC UR4, c[0x0][0x248] ;  /* 0x0000920000047ab9 */ /* 0x000fe20000000800 */
[----:B------:R0:W-:Y:S01]  /*d7de0*/  @P6 STG.E.U16 desc[UR6][R50.64], R5 ;  /* 0x0000000532006986 */ /* 0x0001e2000c101506 */
[----:B------:R-:W-:Y:S01]  /*d7df0*/  VIADD R47, R4, UR4 ;  /* 0x00000004042f7c36 */ /* 0x000fe20008000000 */
[C---:B------:R-:W-:Y:S01]  /*d7e00*/  ISETP.LT.AND P6, PT, R61.reuse, UR14, !P1 ;  /* 0x0000000e3d007c0c */ /* 0x040fe2000cfc1270 */
[----:B------:R-:W-:Y:S01]  /*d7e10*/  ULDC UR4, c[0x0][0x248] ;  /* 0x0000920000047ab9 */ /* 0x000fe20000000800 */
[----:B------:R1:W-:Y:S01]  /*d7e20*/  @P4 STG.E.U16 desc[UR6][R52.64], R56 ;  /* 0x0000003834004986 */ /* 0x0003e2000c101506 */
[----:B------:R-:W-:Y:S01]  /*d7e30*/  ISETP.LT.AND P4, PT, R61, UR10, !P2 ;  /* 0x0000000a3d007c0c */ /* 0x000fe2000d781270 */
[----:B------:R-:W-:Y:S01]  /*d7e40*/  VIADD R54, R59, 0xd7 ;  /* 0x000000d73b367836 */ /* 0x000fe20000000000 */
[----:B------:R-:W-:Y:S01]  /*d7e50*/  ISETP.LT.AND P2, PT, R60, UR12, !P2 ;  /* 0x0000000c3c007c0c */ /* 0x000fe2000d741270 */
[----:B------:R-:W-:Y:S01]  /*d7e60*/  ULDC UR10, c[0x0][0x228] ;  /* 0x00008a00000a7ab9 */ /* 0x000fe20000000800 */
[----:B------:R-:W-:Y:S01]  /*d7e70*/  ULDC UR12, c[0x0][0x228] ;  /* 0x00008a00000c7ab9 */ /* 0x000fe20000000800 */
[----:B------:R-:W-:Y:S01]  /*d7e80*/  ULDC UR14, c[0x0][0x228] ;  /* 0x00008a00000e7ab9 */ /* 0x000fe20000000800 */
[----:B0-----:R-:W-:-:S02]  /*d7e90*/  VIADD R51, R47, UR4 ;  /* 0x000000042f337c36 */ /* 0x001fc40008000000 */
[----:B------:R-:W-:Y:S01]  /*d7ea0*/  IMAD.WIDE R4, R47, 0x2, R2 ;  /* 0x000000022f047825 */ /* 0x000fe200078e0202 */
[----:B-1----:R-:W-:Y:S01]  /*d7eb0*/  PRMT R52, R57, 0x7632, R52 ;  /* 0x0000763239347816 */ /* 0x002fe20000000034 */
[----:B------:R-:W-:Y:S02]  /*d7ec0*/  ULDC UR4, c[0x0][0x22c] ;  /* 0x00008b0000047ab9 */ /* 0x000fe40000000800 */
[----:B------:R-:W-:Y:S01]  /*d7ed0*/  IMAD.WIDE R46, R47, 0x2, R44 ;  /* 0x000000022f2e7825 */ /* 0x000fe200078e022c */
[----:B------:R-:W-:-:S03]  /*d7ee0*/  ISETP.GE.AND P0, PT, R54, UR8, PT ;  /* 0x0000000836007c0c */ /* 0x000fc6000bf06270 */
[----:B------:R-:W-:Y:S01]  /*d7ef0*/  IMAD.WIDE R48, R51, 0x2, R2 ;  /* 0x0000000233307825 */ /* 0x000fe200078e0202 */
[----:B------:R0:W-:Y:S01]  /*d7f00*/  @P4 STG.E.U16 desc[UR6][R4.64], R57 ;  /* 0x0000003904004986 */ /* 0x0001e2000c101506 */
[----:B------:R-:W-:Y:S02]  /*d7f10*/  ULDC UR8, c[0x0][0x228] ;  /* 0x00008a0000087ab9 */ /* 0x000fe40000000800 */
[----:B------:R-:W-:Y:S01]  /*d7f20*/  VIADD R50, R59, 0xd8 ;  /* 0x000000d83b327836 */ /* 0x000fe20000000000 */
[----:B------:R-:W-:Y:S01]  /*d7f30*/  @P2 STG.E.U16 desc[UR6][R46.64], R52 ;  /* 0x000000342e002986 */ /* 0x000fe2000c101506 */
[----:B------:R-:W-:Y:S01]  /*d7f40*/  ISETP.LT.AND P1, PT, R60, UR8, !P1 ;  /* 0x000000083c007c0c */ /* 0x000fe2000cf21270 */
[----:B------:R-:W-:Y:S02]  /*d7f50*/  ULDC UR8, c[0x0][0x22c] ;  /* 0x00008b0000087ab9 */ /* 0x000fe40000000800 */
[----:B------:R1:W-:Y:S01]  /*d7f60*/  @P6 STG.E.U16 desc[UR6][R48.64], R6 ;  /* 0x0000000630006986 */ /* 0x0003e2000c101506 */
[----:B------:R-:W-:Y:S01]  /*d7f70*/  ISETP.LT.AND P6, PT, R61, UR10, !P5 ;  /* 0x0000000a3d007c0c */ /* 0x000fe2000efc1270 */
[----:B------:R-:W-:Y:S01]  /*d7f80*/  ULDC UR10, c[0x0][0x228] ;  /* 0x00008a00000a7ab9 */ /* 0x000fe20000000800 */
[----:B------:R-:W-:Y:S01]  /*d7f90*/  ISETP.GE.AND P4, PT, R50, UR4, PT ;  /* 0x0000000432007c0c */ /* 0x000fe2000bf86270 */
[----:B------:R-:W-:Y:S01]  /*d7fa0*/  ULDC UR4, c[0x0][0x248] ;  /* 0x0000920000047ab9 */ /* 0x000fe20000000800 */
[----:B------:R-:W-:Y:S01]  /*d7fb0*/  ISETP.LT.AND P5, PT, R60, UR12, !P5 ;  /* 0x0000000c3c007c0c */ /* 0x000fe2000efa1270 */
[----:B------:R-:W-:Y:S01]  /*d7fc0*/  VIADD R50, R59, 0xd9 ;  /* 0x000000d93b327836 */ /* 0x000fe20000000000 */
[----:B------:R-:W-:Y:S01]  /*d7fd0*/  ULDC UR12, c[0x0][0x228] ;  /* 0x00008a00000c7ab9 */ /* 0x000fe20000000800 */
[C---:B------:R-:W-:Y:S01]  /*d7fe0*/  VIADD R53, R51.reuse, UR4 ;  /* 0x0000000433357c36 */ /* 0x040fe20008000000 */
[----:B------:R-:W-:Y:S01]  /*d7ff0*/  ULDC UR4, c[0x0][0x22c] ;  /* 0x00008b0000047ab9 */ /* 0x000fe20000000800 */
[----:B0-----:R-:W-:Y:S01]  /*d8000*/  IMAD.WIDE R4, R51, 0x2, R44 ;  /* 0x0000000233047825 */ /* 0x001fe200078e022c */
[----:B------:R-:W-:Y:S01]  /*d8010*/  ISETP.GE.AND P2, PT, R50, UR8, PT ;  /* 0x0000000832007c0c */ /* 0x000fe2000bf46270 */
[----:B------:R-:W-:Y:S01]  /*d8020*/  ULDC UR8, c[0x0][0x248] ;  /* 0x0000920000087ab9 */ /* 0x000fe20000000800 */
[----:B-1----:R-:W-:Y:S01]  /*d8030*/  PRMT R6, R6, 0x7632, R6 ;  /* 0x0000763206067816 */ /* 0x002fe20000000006 */
[----:B------:R-:W-:Y:S01]  /*d8040*/  IMAD.WIDE R46, R53, 0x2, R2 ;  /* 0x00000002352e7825 */ /* 0x000fe200078e0202 */
[----:B------:R-:W-:-:S03]  /*d8050*/  PRMT R50, R58, 0x7632, R50 ;  /* 0x000076323a327816 */ /* 0x000fc60000000032 */
[----:B------:R-:W-:Y:S02]  /*d8060*/  VIADD R52, R59, 0xda ;  /* 0x000000da3b347836 */ /* 0x000fe40000000000 */
[C---:B------:R-:W-:Y:S01]  /*d8070*/  IMAD.WIDE R48, R53.reuse, 0x2, R44 ;  /* 0x0000000235307825 */ /* 0x040fe200078e022c */
[----:B------:R0:W-:Y:S02]  /*d8080*/  @P1 STG.E.U16 desc[UR6][R4.64], R6 ;  /* 0x0000000604001986 */ /* 0x0001e4000c101506 */
        /* <DEDUP_REMOVED lines=8> */
[C---:B------:R-:W-:Y:S01]  /*d8110*/  VIADD R55, R53.reuse, UR8 ;  /* 0x0000000835377c36 */ /* 0x040fe20008000000 */
[C---:B------:R-:W-:Y:S01]  /*d8120*/  ISETP.LT.AND P0, PT, R60.reuse, UR12, !P0 ;  /* 0x0000000c3c007c0c */ /* 0x040fe2000c701270 */
[--C-:B0-----:R-:W-:Y:S01]  /*d8130*/  IMAD.WIDE R4, R53, 0x2, R2.reuse ;  /* 0x0000000235047825 */ /* 0x101fe200078e0202 */
[----:B------:R-:W-:Y:S01]  /*d8140*/  ISETP.LT.AND P4, PT, R60, UR16, !P4 ;  /* 0x000000103c007c0c */ /* 0x000fe2000e781270 */
[----:B------:R-:W-:Y:S01]  /*d8150*/  ULDC UR10, c[0x0][0x228] ;  /* 0x00008a00000a7ab9 */ /* 0x000fe20000000800 */
[----:B------:R-:W-:Y:S01]  /*d8160*/  ULDC UR12, c[0x0][0x228] ;  /* 0x00008a00000c7ab9 */ /* 0x000fe20000000800 */
[----:B-1----:R-:W-:Y:S01]  /*d8170*/  IMAD.WIDE R46, R55, 0x2, R2 ;  /* 0x00000002372e7825 */ /* 0x002fe200078e0202 */
[----:B------:R-:W-:Y:S01]  /*d8180*/  ULDC UR14, c[0x0][0x228] ;  /* 0x00008a00000e7ab9 */ /* 0x000fe20000000800 */
[----:B------:R-:W-:Y:S01]  /*d8190*/  ULDC UR8, c[0x0][0x22c] ;  /* 0x00008b0000087ab9 */ /* 0x000fe20000000800 */
[----:B------:R-:W-:Y:S01]  /*d81a0*/  ULDC UR16, c[0x0][0x228] ;  /* 0x00008a0000107ab9 */ /* 0x000fe20000000800 */
[----:B---3--:R-:W-:Y:S01]  /*d81b0*/  IMAD.WIDE R48, R53, 0x2, R44 ;  /* 0x0000000235307825 */ /* 0x008fe200078e022c */
[----:B------:R-:W-:-:S03]  /*d81c0*/  PRMT R53, R8, 0x7632, R53 ;  /* 0x0000763208357816 */ /* 0x000fc60000000035 */
[----:B------:R-:W-:Y:S02]  /*d81d0*/  VIADD R6, R59, 0xdb ;  /* 0x000000db3b067836 */ /* 0x000fe40000000000 */
[----:B------:R-:W-:Y:S01]  /*d81e0*/  IMAD.WIDE R50, R55, 0x2, R44 ;  /* 0x0000000237327825 */ /* 0x000fe200078e022c */
[----:B--2---:R-:W-:Y:S01]  /*d81f0*/  PRMT R52, R7, 0x7632, R52 ;  /* 0x0000763207347816 */ /* 0x004fe20000000034 */
[----:B------:R0:W-:Y:S01]  /*d8200*/  @P5 STG.E.U16 desc[UR6][R4.64], R7 ;  /* 0x0000000704005986 */ /* 0x0001e2000c101506 */
[----:B------:R-:W-:Y:S01]  /*d8210*/  ISETP.GE.AND P5, PT, R6, UR4, PT ;  /* 0x0000000406007c0c */ /* 0x000fe2000bfa6270 */
[----:B------:R-:W-:Y:S02]  /*d8220*/  ULDC UR4, c[0x0][0x248] ;  /* 0x0000920000047ab9 */ /* 0x000fe40000000800 */
[----:B------:R1:W-:Y:S04]  /*d8230*/  @P0 STG.E.U16 desc[UR6][R48.64], R52 ;  /* 0x0000003430000986 */ /* 0x0003e8000c101506 */
[----:B------:R2:W-:Y:S01]  /*d8240*/  @P6 STG.E.U16 desc[UR6][R46.64], R8 ;  /* 0x000000082e006986 */ /* 0x0005e2000c101506 */
[----:B------:R-:W-:Y:S01]  /*d8250*/  ISETP.LT.AND P6, PT, R61, UR14, !P1 ;  /* 0x0000000e3d007c0c */ /* 0x000fe2000cfc1270 */
[----:B------:R-:W-:Y:S01]  /*d8260*/  VIADD R6, R59, 0xdc ;  /* 0x000000dc3b067836 */ /* 0x000fe20000000000 */
[----:B------:R-:W-:Y:S01]  /*d8270*/  ULDC UR14, c[0x0][0x228] ;  /* 0x00008a00000e7ab9 */ /* 0x000fe20000000800 */
[----:B------:R3:W-:Y:S01]  /*d8280*/  @P4 STG.E.U16 desc[UR6][R50.64], R53 ;  /* 0x0000003532004986 */ /* 0x0007e2000c101506 */
[----:B------:R-:W-:Y:S01]  /*d8290*/  ISETP.LT.AND P4, PT, R61, UR10, !P2 ;  /* 0x0000000a3d007c0c */ /* 0x000fe2000d781270 */
[----:B0-----:R-:W-:Y:S01]  /*d82a0*/  VIADD R7, R55, UR4 ;  /* 0x0000000437077c36 */ /* 0x001fe20008000000 */
[----:B------:R-:W-:Y:S01]  /*d82b0*/  ISETP.LT.AND P2, PT, R60, UR12, !P2 ;  /* 0x0000000c3c007c0c */ /* 0x000fe2000d741270 */
[----:B------:R-:W-:Y:S01]  /*d82c0*/  ULDC UR4, c[0x0][0x248] ;  /* 0x0000920000047ab9 */ /* 0x000fe20000000800 */
[----:B------:R-:W-:Y:S01]  /*d82d0*/  ISETP.GE.AND P0, PT, R6, UR8, PT ;  /* 0x0000000806007c0c */ /* 0x000fe2000bf06270 */
[C---:B-1----:R-:W-:Y:S01]  /*d82e0*/  VIADD R49, R7.reuse, UR4 ;  /* 0x0000000407317c36 */ /* 0x042fe20008000000 */
[----:B------:R-:W-:Y:S01]  /*d82f0*/  PRMT R48, R12, 0x7632, R48 ;  /* 0x000076320c307816 */ /* 0x000fe20000000030 */
[----:B------:R-:W-:Y:S01]  /*d8300*/  IMAD.WIDE R4, R7, 0x2, R2 ;  /* 0x0000000207047825 */ /* 0x000fe200078e0202 */
[----:B--2---:R-:W-:Y:S01]  /*d8310*/  IADD3 R8, R59, 0xdd, RZ ;  /* 0x000000dd3b087810 */ /* 0x004fe20007ffe0ff */
[----:B------:R-:W-:Y:S01]  /*d8320*/  ULDC UR10, c[0x0][0x228] ;  /* 0x00008a00000a7ab9 */ /* 0x000fe20000000800 */
[----:B------:R-:W-:Y:S01]  /*d8330*/  ULDC UR12, c[0x0][0x228] ;  /* 0x00008a00000c7ab9 */ /* 0x000fe20000000800 */
[----:B------:R-:W-:Y:S01]  /*d8340*/  IMAD.WIDE R6, R7, 0x2, R44 ;  /* 0x0000000207067825 */ /* 0x000fe200078e022c */
[----:B------:R-:W-:Y:S01]  /*d8350*/  ULDC UR4, c[0x0][0x22c] ;  /* 0x00008b0000047ab9 */ /* 0x000fe20000000800 */
[----:B------:R-:W-:-:S02]  /*d8360*/  ULDC UR8, c[0x0][0x22c] ;  /* 0x00008b0000087ab9 */ /* 0x000fc40000000800 */
[----:B------:R-:W-:Y:S01]  /*d8370*/  IMAD.WIDE R46, R49, 0x2, R2 ;  /* 0x00000002312e7825 */ /* 0x000fe200078e0202 */
[----:B------:R0:W-:Y:S01]  /*d8380*/  @P4 STG.E.U16 desc[UR6][R4.64], R12 ;  /* 0x0000000c04004986 */ /* 0x0001e2000c101506 */
[----:B------:R-:W-:Y:S01]  /*d8390*/  ISETP.LT.AND P1, PT, R60, UR10, !P1 ;  /* 0x0000000a3c007c0c */ /* 0x000fe2000cf21270 */
[----:B------:R-:W-:Y:S02]  /*d83a0*/  ULDC UR10, c[0x0][0x22c] ;  /* 0x00008b00000a7ab9 */ /* 0x000fe40000000800 */
[----:B------:R1:W-:Y:S01]  /*d83b0*/  @P2 STG.E.U16 desc[UR6][R6.64], R48 ;  /* 0x0000003006002986 */ /* 0x0003e2000c101506 */
[----:B------:R-:W-:Y:S01]  /*d83c0*/  ISETP.GE.AND P4, PT, R8, UR4, PT ;  /* 0x0000000408007c0c */ /* 0x000fe2000bf86270 */
[----:B------:R-:W-:Y:S02]  /*d83d0*/  ULDC UR4, c[0x0][0x248] ;  /* 0x0000920000047ab9 */ /* 0x000fe40000000800 */
[----:B------:R2:W-:Y:S01]  /*d83e0*/  @P6 STG.E.U16 desc[UR6][R46.64], R9 ;  /* 0x000000092e006986 */ /* 0x0005e2000c101506 */
[----:B------:R-:W-:Y:S01]  /*d83f0*/  ISETP.LT.AND P6, PT, R61, UR12, !P5 ;  /* 0x0000000c3d007c0c */ /* 0x000fe2000efc1270 */
[----:B------:R-:W-:Y:S01]  /*d8400*/  VIADD R8, R59, 0xde ;  /* 0x000000de3b087836 */ /* 0x000fe20000000000 */
[----:B------:R-:W-:Y:S01]  /*d8410*/  ISETP.LT.AND P5, PT, R60, UR14, !P5 ;  /* 0x0000000e3c007c0c */ /* 0x000fe2000efa1270 */
[----:B---3--:R-:W-:Y:S01]  /*d8420*/  VIADD R51, R49, UR4 ;  /* 0x0000000431337c36 */ /* 0x008fe20008000000 */
[----:B0-----:R-:W-:Y:S01]  /*d8430*/  PRMT R12, R9, 0x7632, R12 ;  /* 0x00007632090c7816 */ /* 0x001fe2000000000c */
[----:B------:R-:W-:Y:S01]  /*d8440*/  IMAD.WIDE R4, R49, 0x2, R44 ;  /* 0x0000000231047825 */ /* 0x000fe200078e022c */
[----:B------:R-:W-:Y:S01]  /*d8450*/  ISETP.GE.AND P2, PT, R8, UR8, PT ;  /* 0x0000000808007c0c */ /* 0x000fe2000bf46270 */
[----:B------:R-:W-:Y:S01]  /*d8460*/  ULDC UR4, c[0x0][0x22c] ;  /* 0x00008b0000047ab9 */ /* 0x000fe20000000800 */
[----:B------:R-:W-:Y:S01]  /*d8470*/  ULDC UR12, c[0x0][0x228] ;  /* 0x00008a00000c7ab9 */ /* 0x000fe20000000800 */
[----:B-1----:R-:W-:Y:S01]  /*d8480*/  IMAD.WIDE R6, R51, 0x2, R2 ;  /* 0x0000000233067825 */ /* 0x002fe200078e0202 */
[----:B--2---:R-:W-:-:S03]  /*d8490*/  PRMT R46, R13, 0x7632, R46 ;  /* 0x000076320d2e7816 */ /* 0x004fc6000000002e */
[----:B------:R-:W-:Y:S01]  /*d84a0*/  VIADD R47, R59, 0xdf ;  /* 0x000000df3b2f7836 */ /* 0x000fe20000000000 */
[----:B------:R0:W-:Y:S01]  /*d84b0*/  @P1 STG.E.U16 desc[UR6][R4.64], R12 ;  /* 0x0000000c04001986 */ /* 0x0001e2000c101506 */
[----:B------:R-:W-:Y:S01]  /*d84c0*/  IMAD.WIDE R8, R51, 0x2, R44 ;  /* 0x0000000233087825 */ /* 0x000fe200078e022c */
[----:B------:R-:W-:Y:S01]  /*d84d0*/  ULDC UR14, c[0x0][0x228] ;  /* 0x00008a00000e7ab9 */ /* 0x000fe20000000800 */
[----:B------:R-:W-:Y:S01]  /*d84e0*/  ULDC UR8, c[0x0][0x248] ;  /* 0x0000920000087ab9 */ /* 0x000fe20000000800 */
[----:B------:R-:W-:Y:S01]  /*d84f0*/  @P6 STG.E.U16 desc[UR6][R6.64], R13 ;  /* 0x0000000d06006986 */ /* 0x000fe2000c101506 */
[----:B------:R-:W-:Y:S01]  /*d8500*/  ISETP.GE.AND P1, PT, R47, UR4, PT ;  /* 0x000000042f007c0c */ /* 0x000fe2000bf26270 */
[----:B------:R-:W-:Y:S02]  /*d8510*/  ULDC UR4, c[0x0][0x248] ;  /* 0x0000920000047ab9 */ /* 0x000fe40000000800 */
[----:B------:R1:W-:Y:S01]  /*d8520*/  @P5 STG.E.U16 desc[UR6][R8.64], R46 ;  /* 0x0000002e08005986 */ /* 0x0003e2000c101506 */
[----:B------:R-:W-:Y:S01]  /*d8530*/  ISETP.LT.AND P5, PT, R61, UR12, !P0 ;  /* 0x0000000c3d007c0c */ /* 0x000fe2000c7a1270 */
[----:B------:R-:W-:Y:S01]  /*d8540*/  VIADD R51, R51, UR4 ;  /* 0x0000000433337c36 */ /* 0x000fe20008000000 */
[C---:B------:R-:W-:Y:S01]  /*d8550*/  ISETP.LT.AND P0, PT, R60.reuse, UR14, !P0 ;  /* 0x0000000e3c007c0c */ /* 0x040fe2000c701270 */
[----:B------:R-:W-:Y:S01]  /*d8560*/  ULDC UR12, c[0x0][0x228] ;  /* 0x00008a00000c7ab9 */ /* 0x000fe20000000800 */
[----:B------:R-:W-:Y:S01]  /*d8570*/  ISETP.LT.AND P6, PT, R61, UR16, !P4 ;  /* 0x000000103d007c0c */ /* 0x000fe2000e7c1270 */
[C---:B------:R-:W-:Y:S01]  /*d8580*/  VIADD R47, R51.reuse, UR8 ;  /* 0x00000008332f7c36 */ /* 0x040fe20008000000 */
[----:B------:R-:W-:Y:S01]  /*d8590*/  ISETP.LT.AND P4, PT, R60, UR18, !P4 ;  /* 0x000000123c007c0c */ /* 0x000fe2000e781270 */
[----:B0-----:R-:W-:Y:S01]  /*d85a0*/  IMAD.WIDE R4, R51, 0x2, R2 ;  /* 0x0000000233047825 */ /* 0x001fe200078e0202 */
[----:B------:R-:W-:Y:S01]  /*d85b0*/  PRMT R48, R10, 0x7632, R48 ;  /* 0x000076320a307816 */ /* 0x000fe20000000030 */
[----:B------:R-:W-:Y:S01]  /*d85c0*/  ULDC UR4, c[0x0][0x248] ;  /* 0x0000920000047ab9 */ /* 0x000fe20000000800 */
[----:B------:R-:W-:Y:S01]  /*d85d0*/  PRMT R49, R14, 0x7632, R49 ;  /* 0x000076320e317816 */ /* 0x000fe20000000031 */
[----:B-1----:R-:W-:Y:S01]  /*d85e0*/  VIADD R46, R59, 0xe0 ;  /* 0x000000e03b2e7836 */ /* 0x002fe20000000000 */
[----:B------:R-:W-:Y:S01]  /*d85f0*/  ULDC UR14, c[0x0][0x228] ;  /* 0x00008a00000e7ab9 */ /* 0x000fe20000000800 */
[----:B------:R-:W-:Y:S01]  /*d8600*/  IMAD.WIDE R6, R51, 0x2, R44 ;  /* 0x0000000233067825 */ /* 0x000fe200078e022c */
[----:B------:R0:W-:Y:S01]  /*d8610*/  @P5 STG.E.U16 desc[UR6][R4.64], R10 ;  /* 0x0000000a04005986 */ /* 0x0001e2000c101506 */
[----:B------:R-:W-:Y:S01]  /*d8620*/  ULDC UR8, c[0x0][0x22c] ;  /* 0x00008b0000087ab9 */ /* 0x000fe20000000800 */
[----:B------:R-:W-:Y:S01]  /*d8630*/  ULDC UR16, c[0x0][0x228] ;  /* 0x00008a0000107ab9 */ /* 0x000fe20000000800 */
[----:B------:R-:W-:Y:S01]  /*d8640*/  IMAD.WIDE R8, R47, 0x2, R2 ;  /* 0x000000022f087825 */ /* 0x000fe200078e0202 */
[----:B------:R-:W-:-:S03]  /*d8650*/  ISETP.GE.AND P5, PT, R46, UR10, PT ;  /* 0x0000000a2e007c0c */ /* 0x000fc6000bfa6270 */
[----:B------:R-:W-:Y:S01]  /*d8660*/  IMAD.WIDE R12, R47, 0x2, R44 ;  /* 0x000000022f0c7825 */ /* 0x000fe200078e022c */
[----:B------:R1:W-:Y:S01]  /*d8670*/  @P0 STG.E.U16 desc[UR6][R6.64], R48 ;  /* 0x0000003006000986 */ /* 0x0003e2000c101506 */
[----:B------:R-:W-:Y:S01]  /*d8680*/  ULDC UR10, c[0x0][0x228] ;  /* 0x00008a00000a7ab9 */ /* 0x000fe20000000800 */
[----:B------:R-:W-:Y:S02]  /*d8690*/  ULDC UR18, c[0x0][0x228] ;  /* 0x00008a0000127ab9 */ /* 0x000fe40000000800 */
[----:B------:R-:W-:Y:S01]  /*d86a0*/  @P6 STG.E.U16 desc[UR6][R8.64], R14 ;  /* 0x0000000e08006986 */ /* 0x000fe2000c101506 */
[----:B------:R-:W-:Y:S01]  /*d86b0*/  ISETP.LT.AND P6, PT, R61, UR14, !P1 ;  /* 0x0000000e3d007c0c */ /* 0x000fe2000cfc1270 */
[----:B0-----:R-:W-:Y:S01]  /*d86c0*/  VIADD R10, R59, 0xe2 ;  /* 0x000000e23b0a7836 */ /* 0x001fe20000000000 */
[----:B------:R-:W-:Y:S01]  /*d86d0*/  ULDC UR14, c[0x0][0x228] ;  /* 0x00008a00000e7ab9 */ /* 0x000fe20000000800 */
[----:B------:R0:W-:Y:S01]  /*d86e0*/  @P4 STG.E.U16 desc[UR6][R12.64], R49 ;  /* 0x000000310c004986 */ /* 0x0001e2000c101506 */
[----:B------:R-:W-:Y:S01]  /*d86f0*/  ISETP.LT.AND P4, PT, R61, UR10, !P2 ;  /* 0x0000000a3d007c0c */ /* 0x000fe2000d781270 */
[----:B------:R-:W-:Y:S01]  /*d8700*/  ULDC UR10, c[0x0][0x228] ;  /* 0x00008a00000a7ab9 */ /* 0x000fe20000000800 */
[----:B------:R-:W-:Y:S01]  /*d8710*/  ISETP.LT.AND P2, PT, R60, UR12, !P2 ;  /* 0x0000000c3c007c0c */ /* 0x000fe2000d741270 */
[----:B-1----:R-:W-:Y:S01]  /*d8720*/  VIADD R7, R47, UR4 ;  /* 0x000000042f077c36 */ /* 0x002fe20008000000 */
[----:B------:R-:W-:Y:S01]  /*d8730*/  ULDC UR4, c[0x0][0x248] ;  /* 0x0000920000047ab9 */ /* 0x000fe20000000800 */
[----:B------:R-:W-:-:S02]  /*d8740*/  ULDC UR12, c[0x0][0x228] ;  /* 0x00008a00000c7ab9 */ /* 0x000fc40000000800 */
[----:B------:R-:W-:-:S04]  /*d8750*/  IMAD.WIDE R4, R7, 0x2, R2 ;  /* 0x0000000207047825 */ /* 0x000fc800078e0202 */
[----:B0-----:R-:W-:Y:S01]  /*d8760*/  VIADD R13, R7, UR4 ;  /* 0x00000004070d7c36 */ /* 0x001fe20008000000 */
[----:B------:R-:W-:Y:S01]  /*d8770*/  PRMT R12, R11, 0x7632, R12 ;  /* 0x000076320b0c7816 */ /* 0x000fe2000000000c */
[----:B------:R-:W-:Y:S01]  /*d8780*/  IMAD.WIDE R6, R7, 0x2, R44 ;  /* 0x0000000207067825 */ /* 0x000fe200078e022c */
[----:B------:R0:W-:Y:S01]  /*d8790*/  @P4 STG.E.U16 desc[UR6][R4.64], R11 ;  /* 0x0000000b04004986 */ /* 0x0001e2000c101506 */
[----:B------:R-:W-:Y:S02]  /*d87a0*/  ULDC UR4, c[0x0][0x22c] ;  /* 0x00008b0000047ab9 */ /* 0x000fe40000000800 */
[----:B------:R-:W-:Y:S01]  /*d87b0*/  IMAD.WIDE R8, R13, 0x2, R2 ;  /* 0x000000020d087825 */ /* 0x000fe200078e0202 */
[----:B------:R-:W-:Y:S01]  /*d87c0*/  @P2 STG.E.U16 desc[UR6][R6.64], R12 ;  /* 0x0000000c06002986 */ /* 0x000fe2000c101506 */
[----:B------:R-:W-:Y:S01]  /*d87d0*/  ISETP.LT.AND P1, PT, R60, UR10, !P1 ;  /* 0x0000000a3c007c0c */ /* 0x000fe2000cf21270 */
[----:B------:R-:W-:Y:S01]  /*d87e0*/  ULDC UR10, c[0x0][0x228] ;  /* 0x00008a00000a7ab9 */ /* 0x000fe20000000800 */
[----:B------:R-:W-:Y:S01]  /*d87f0*/  VIADD R46, R59, 0xe1 ;  /* 0x000000e13b2e7836 */ /* 0x000fe20000000000 */
[----:B------:R1:W-:Y:S01]  /*d8800*/  @P6 STG.E.U16 desc[UR6][R8.64], R15 ;  /* 0x0000000f08006986 */ /* 0x0003e2000c101506 */
[----:B------:R-:W-:Y:S01]  /*d8810*/  ISETP.LT.AND P6, PT, R61, UR12, !P5 ;  /* 0x0000000c3d007c0c */ /* 0x000fe2000efc1270 */
[----:B------:R-:W-:Y:S01]  /*d8820*/  ULDC UR12, c[0x0][0x228] ;  /* 0x00008a00000c7ab9 */ /* 0x000fe20000000800 */
[----:B------:R-:W-:Y:S01]  /*d8830*/  ISETP.GE.AND P4, PT, R10, UR4, PT ;  /* 0x000000040a007c0c */ /* 0x000fe2000bf86270 */
[----:B------:R-:W-:Y:S01]  /*d8840*/  ULDC UR4, c[0x0][0x248] ;  /* 0x0000920000047ab9 */ /* 0x000fe20000000800 */
[----:B------:R-:W-:Y:S01]  /*d8850*/  ISETP.LT.AND P5, PT, R60, UR14, !P5 ;  /* 0x0000000e3c007c0c */ /* 0x000fe2000efa1270 */
[----:B------:R-:W-:Y:S01]  /*d8860*/  VIADD R10, R59, 0xe3 ;  /* 0x000000e33b0a7836 */ /* 0x000fe20000000000 */
[----:B------:R-:W-:Y:S01]  /*d8870*/  ISETP.GE.AND P0, PT, R46, UR8, PT ;  /* 0x000000082e007c0c */ /* 0x000fe2000bf06270 */
[C---:B0-----:R-:W-:Y:S01]  /*d8880*/  VIADD R11, R13.reuse, UR4 ;  /* 0x000000040d0b7c36 */ /* 0x041fe20008000000 */
[----:B------:R-:W-:Y:S01]  /*d8890*/  ULDC UR8, c[0x0][0x22c] ;  /* 0x00008b0000087ab9 */ /* 0x000fe20000000800 */
[----:B------:R-:W-:Y:S01]  /*d88a0*/  IMAD.WIDE R4, R13, 0x2, R44 ;  /* 0x000000020d047825 */ /* 0x000fe200078e022c */
[----:B------:R-:W-:Y:S01]  /*d88b0*/  ISETP.GE.AND P2, PT, R10, UR8, PT ;  /* 0x000000080a007c0c */ /* 0x000fe2000bf46270 */
[----:B------:R-:W-:Y:S01]  /*d88c0*/  ULDC UR4, c[0x0][0x22c] ;  /* 0x00008b0000047ab9 */ /* 0x000fe20000000800 */
[----:B-1----:R-:W-:Y:S01]  /*d88d0*/  PRMT R15, R15, 0x7632, R15 ;  /* 0x000076320f0f7816 */ /* 0x002fe2000000000f */
[----:B------:R-:W-:Y:S01]  /*d88e0*/  IMAD.WIDE R6, R11, 0x2, R2 ;  /* 0x000000020b067825 */ /* 0x000fe200078e0202 */
[----:B------:R-:W-:Y:S01]  /*d88f0*/  PRMT R10, R16, 0x7632, R10 ;  /* 0x00007632100a7816 */ /* 0x000fe2000000000a */
[----:B------:R-:W-:Y:S01]  /*d8900*/  ULDC UR14, c[0x0][0x228] ;  /* 0x00008a00000e7ab9 */ /* 0x000fe20000000800 */
[----:B------:R-:W-:Y:S01]  /*d8910*/  ULDC UR8, c[0x0][0x248] ;  /* 0x0000920000087ab9 */ /* 0x000fe20000000800 */
[----:B------:R-:W-:-:S02]  /*d8920*/  VIADD R12, R59, 0xe4 ;  /* 0x000000e43b0c7836 */ /* 0x000fc40000000000 */
[C---:B------:R-:W-:Y:S01]  /*d8930*/  IMAD.WIDE R8, R11.reuse, 0x2, R44 ;  /* 0x000000020b087825 */ /* 0x040fe200078e022c */
[----:B------:R0:W-:Y:S02]  /*d8940*/  @P1 STG.E.U16 desc[UR6][R4.64], R15 ;  /* 0x0000000f04001986 */ /* 0x0001e4000c101506 */
[----:B------:R-:W-:Y:S01]  /*d8950*/  ISETP.GE.AND P1, PT, R12, UR4, PT ;  /* 0x000000040c007c0c */ /* 0x000fe2000bf26270 */
[----:B------:R-:W-:Y:S01]  /*d8960*/  ULDC UR4, c[0x0][0x248] ;  /* 0x0000920000047ab9 */ /* 0x000fe20000000800 */
[----:B------:R1:W-:Y:S01]  /*d8970*/  @P6 STG.E.U16 desc[UR6][R6.64], R16 ;  /* 0x0000001006006986 */ /* 0x0003e2000c101506 */
[----:B------:R-:W-:Y:S01]  /*d8980*/  VIADD R11, R11, UR4 ;  /* 0x000000040b0b7c36 */ /* 0x000fe20008000000 */
[----:B------:R-:W-:Y:S01]  /*d8990*/  ISETP.LT.AND P6, PT, R61, UR14, !P4 ;  /* 0x0000000e3d007c0c */ /* 0x000fe2000e7c1270 */
[----:B------:R-:W-:Y:S01]  /*d89a0*/  VIADD R12, R59, 0xe5 ;  /* 0x000000e53b0c7836 */ /* 0x000fe20000000000 */
[----:B------:R2:W-:Y:S01]  /*d89b0*/  @P5 STG.E.U16 desc[UR6][R8.64], R10 ;  /* 0x0000000a08005986 */ /* 0x0005e2000c101506 */
[----:B------:R-:W-:Y:S01]  /*d89c0*/  ISETP.LT.AND P5, PT, R61, UR10, !P0 ;  /* 0x0000000a3d007c0c */ /* 0x000fe2000c7a1270 */
[C---:B------:R-:W-:Y:S01]  /*d89d0*/  VIADD R13, R11.reuse, UR8 ;  /* 0x000000080b0d7c36 */ /* 0x040fe20008000000 */
[C---:B------:R-:W-:Y:S01]  /*d89e0*/  ISETP.LT.AND P0, PT, R60.reuse, UR12, !P0 ;  /* 0x0000000c3c007c0c */ /* 0x040fe2000c701270 */
[C---:B0-----:R-:W-:Y:S01]  /*d89f0*/  IMAD.WIDE R4, R11.reuse, 0x2, R2 ;  /* 0x000000020b047825 */ /* 0x041fe200078e0202 */
[----:B------:R-:W-:Y:S01]  /*d8a00*/  ISETP.LT.AND P4, PT, R60, UR16, !P4 ;  /* 0x000000103c007c0c */ /* 0x000fe2000e781270 */
[----:B------:R-:W-:Y:S01]  /*d8a10*/  ULDC UR4, c[0x0][0x22c] ;  /* 0x00008b0000047ab9 */ /* 0x000fe20000000800 */
[----:B------:R-:W-:Y:S01]  /*d8a20*/  PRMT R14, R20, 0x7632, R14 ;  /* 0x00007632140e7816 */ /* 0x000fe2000000000e */
[----:B-1----:R-:W-:Y:S01]  /*d8a30*/  IMAD.WIDE R6, R11, 0x2, R44 ;  /* 0x000000020b067825 */ /* 0x002fe200078e022c */
[----:B------:R-:W-:Y:S01]  /*d8a40*/  PRMT R15, R17, 0x7632, R15 ;  /* 0x00007632110f7816 */ /* 0x000fe2000000000f */
[----:B------:R-:W-:Y:S01]  /*d8a50*/  ULDC UR10, c[0x0][0x228] ;  /* 0x00008a00000a7ab9 */ /* 0x000fe20000000800 */
[----:B------:R-:W-:Y:S01]  /*d8a60*/  ULDC UR12, c[0x0][0x228] ;  /* 0x00008a00000c7ab9 */ /* 0x000fe20000000800 */
[C---:B--2---:R-:W-:Y:S01]  /*d8a70*/  IMAD.WIDE R8, R13.reuse, 0x2, R2 ;  /* 0x000000020d087825 */ /* 0x044fe200078e0202 */
[----:B------:R-:W-:Y:S01]  /*d8a80*/  ULDC UR14, c[0x0][0x228] ;  /* 0x00008a00000e7ab9 */ /* 0x000fe20000000800 */
[----:B------:R-:W-:Y:S01]  /*d8a90*/  @P5 STG.E.U16 desc[UR6][R4.64], R20 ;  /* 0x0000001404005986 */ /* 0x000fe2000c101506 */
[----:B------:R-:W-:Y:S01]  /*d8aa0*/  ULDC UR8, c[0x0][0x22c] ;  /* 0x00008b0000087ab9 */ /* 0x000fe20000000800 */
[----:B------:R-:W-:Y:S01]  /*d8ab0*/  IMAD.WIDE R10, R13, 0x2, R44 ;  /* 0x000000020d0a7825 */ /* 0x000fe200078e022c */
[----:B------:R-:W-:Y:S01]  /*d8ac0*/  ISETP.GE.AND P5, PT, R12, UR4, PT ;  /* 0x000000040c007c0c */ /* 0x000fe2000bfa6270 */
[----:B------:R0:W-:Y:S01]  /*d8ad0*/  @P0 STG.E.U16 desc[UR6][R6.64], R14 ;  /* 0x0000000e06000986 */ /* 0x0001e2000c101506 */
[----:B------:R-:W-:Y:S01]  /*d8ae0*/  ULDC UR4, c[0x0][0x248] ;  /* 0x0000920000047ab9 */ /* 0x000fe20000000800 */
[----:B------:R-:W-:-:S02]  /*d8af0*/  ULDC UR16, c[0x0][0x228] ;  /* 0x00008a0000107ab9 */ /* 0x000fc40000000800 */
[----:B------:R-:W-:Y:S01]  /*d8b00*/  @P6 STG.E.U16 desc[UR6][R8.64], R17 ;  /* 0x0000001108006986 */ /* 0x000fe2000c101506 */
[----:B------:R-:W-:Y:S01]  /*d8b10*/  ISETP.LT.AND P6, PT, R61, UR14, !P1 ;  /* 0x0000000e3d007c0c */ /* 0x000fe2000cfc1270 */
[----:B------:R-:W-:Y:S01]  /*d8b20*/  VIADD R12, R59, 0xe6 ;  /* 0x000000e63b0c7836 */ /* 0x000fe20000000000 */
[----:B------:R-:W-:Y:S01]  /*d8b30*/  ULDC UR14, c[0x0][0x228] ;  /* 0x00008a00000e7ab9 */ /* 0x000fe20000000800 */
[----:B------:R1:W-:Y:S01]  /*d8b40*/  @P4 STG.E.U16 desc[UR6][R10.64], R15 ;  /* 0x0000000f0a004986 */ /* 0x0003e2000c101506 */
[----:B------:R-:W-:Y:S01]  /*d8b50*/  ISETP.LT.AND P4, PT, R61, UR10, !P2 ;  /* 0x0000000a3d007c0c */ /* 0x000fe2000d781270 */
[----:B------:R-:W-:Y:S01]  /*d8b60*/  ULDC UR10, c[0x0][0x228] ;  /* 0x00008a00000a7ab9 */ /* 0x000fe20000000800 */
[----:B------:R-:W-:Y:S01]  /*d8b70*/  ISETP.LT.AND P2, PT, R60, UR12, !P2 ;  /* 0x0000000c3c007c0c */ /* 0x000fe2000d741270 */
[----:B------:R-:W-:Y:S01]  /*d8b80*/  ULDC UR12, c[0x0][0x228] ;  /* 0x00008a00000c7ab9 */ /* 0x000fe20000000800 */
[----:B0-----:R-:W-:Y:S01]  /*d8b90*/  IADD3 R7, R13, UR4, RZ ;  /* 0x000000040d077c10 */ /* 0x001fe2000fffe0ff */
[----:B------:R-:W-:Y:S01]  /*d8ba0*/  ULDC UR4, c[0x0][0x248] ;  /* 0x0000920000047ab9 */ /* 0x000fe20000000800 */
[----:B------:R-:W-:Y:S01]  /*d8bb0*/  ISETP.GE.AND P0, PT, R12, UR8, PT ;  /* 0x000000080c007c0c */ /* 0x000fe2000bf06270 */
[----:B------:R-:W-:Y:S01]  /*d8bc0*/  ULDC UR8, c[0x0][0x22c] ;  /* 0x00008b0000087ab9 */ /* 0x000fe20000000800 */
[----:B------:R-:W-:Y:S01]  /*d8bd0*/  PRMT R12, R21, 0x7632, R12 ;  /* 0x00007632150c7816 */ /* 0x000fe2000000000c */
[----:B------:R-:W-:-:S04]  /*d8be0*/  IMAD.WIDE R4, R7, 0x2, R2 ;  /* 0x0000000207047825 */ /* 0x000fc800078e0202 */
[C---:B-1----:R-:W-:Y:S01]  /*d8bf0*/  VIADD R11, R7.reuse, UR4 ;  /* 0x00000004070b7c36 */ /* 0x042fe20008000000 */
[----:B------:R0:W-:Y:S01]  /*d8c00*/  @P4 STG.E.U16 desc[UR6][R4.64], R21 ;  /* 0x0000001504004986 */ /* 0x0001e2000c101506 */
[----:B------:R-:W-:Y:S01]  /*d8c10*/  IMAD.WIDE R6, R7, 0x2, R44 ;  /* 0x0000000207067825 */ /* 0x000fe200078e022c */
[----:B------:R-:W-:-:S03]  /*d8c20*/  ULDC UR4, c[0x0][0x22c] ;  /* 0x00008b0000047ab9 */ /* 0x000fc60000000800 */
[----:B------:R-:W-:Y:S01]  /*d8c30*/  IMAD.WIDE R8, R11, 0x2, R2 ;  /* 0x000000020b087825 */ /* 0x000fe200078e0202 */
[----:B------:R-:W-:Y:S03]  /*d8c40*/  @P2 STG.E.U16 desc[UR6][R6.64], R12 ;  /* 0x0000000c06002986 */ /* 0x000fe6000c101506 */
[----:B------:R-:W-:Y:S01]  /*d8c50*/  VIADD R10, R59, 0xe7 ;  /* 0x000000e73b0a7836 */ /* 0x000fe20000000000 */
[----:B------:R1:W-:Y:S01]  /*d8c60*/  @P6 STG.E.U16 desc[UR6][R8.64], R18 ;  /* 0x0000001208006986 */ /* 0x0003e2000c101506 */
[----:B------:R-:W-:Y:S01]  /*d8c70*/  ISETP.LT.AND P1, PT, R60, UR10, !P1 ;  /* 0x0000000a3c007c0c */ /* 0x000fe2000cf21270 */
[----:B0-----:R-:W-:Y:S01]  /*d8c80*/  IMAD.WIDE R4, R11, 0x2, R44 ;  /* 0x000000020b047825 */ /* 0x001fe200078e022c */
[----:B------:R-:W-:Y:S01]  /*d8c90*/  ISETP.LT.AND P6, PT, R61, UR12, !P5 ;  /* 0x0000000c3d007c0c */ /* 0x000fe2000efc1270 */
[----:B------:R-:W-:Y:S01]  /*d8ca0*/  ULDC UR12, c[0x0][0x228] ;  /* 0x00008a00000c7ab9 */ /* 0x000fe20000000800 */
[----:B------:R-:W-:Y:S01]  /*d8cb0*/  ISETP.GE.AND P4, PT, R10, UR4, PT ;  /* 0x000000040a007c0c */ /* 0x000fe2000bf86270 */
[----:B------:R-:W-:Y:S01]  /*d8cc0*/  ULDC UR4, c[0x0][0x248] ;  /* 0x0000920000047ab9 */ /* 0x000fe20000000800 */
[----:B------:R-:W-:Y:S01]  /*d8cd0*/  ISETP.LT.AND P5, PT, R60, UR14, !P5 ;  /* 0x0000000e3c007c0c */ /* 0x000fe2000efa1270 */
[----:B------:R-:W-:Y:S01]  /*d8ce0*/  VIADD R10, R59, 0xe8 ;  /* 0x000000e83b0a7836 */ /* 0x000fe20000000000 */
[----:B------:R-:W-:Y:S01]  /*d8cf0*/  ULDC UR14, c[0x0][0x228] ;  /* 0x00008a00000e7ab9 */ /* 0x000fe20000000800 */
[----:B------:R-:W-:Y:S01]  /*d8d00*/  VIADD R13, R11, UR4 ;  /* 0x000000040b0d7c36 */ /* 0x000fe20008000000 */
[----:B------:R-:W-:Y:S01]  /*d8d10*/  ULDC UR4, c[0x0][0x22c] ;  /* 0x00008b0000047ab9 */ /* 0x000fe20000000800 */
[----:B-1----:R-:W-:Y:S01]  /*d8d20*/  PRMT R18, R18, 0x7632, R18 ;  /* 0x0000763212127816 */ /* 0x002fe20000000012 */
[----:B------:R-:W-:Y:S01]  /*d8d30*/  VIADD R12, R59, 0xe9 ;  /* 0x000000e93b0c7836 */ /* 0x000fe20000000000 */
[----:B------:R-:W-:Y:S01]  /*d8d40*/  ISETP.GE.AND P2, PT, R10, UR8, PT ;  /* 0x000000080a007c0c */ /* 0x000fe2000bf46270 */
[----:B------:R-:W-:Y:S01]  /*d8d50*/  IMAD.WIDE R6, R13, 0x2, R2 ;  /* 0x000000020d067825 */ /* 0x000fe200078e0202 */
[----:B------:R-:W-:Y:S01]  /*d8d60*/  PRMT R10, R22, 0x7632, R10 ;  /* 0x00007632160a7816 */ /* 0x000fe2000000000a */
[----:B------:R-:W-:-:S02]  /*d8d70*/  ULDC UR10, c[0x0][0x22c] ;  /* 0x00008b00000a7ab9 */ /* 0x000fc40000000800 */
[C---:B------:R-:W-:Y:S01]  /*d8d80*/  IMAD.WIDE R8, R13.reuse, 0x2, R44 ;  /* 0x000000020d087825 */ /* 0x040fe200078e022c */
[----:B------:R0:W-:Y:S01]  /*d8d90*/  @P1 STG.E.U16 desc[UR6][R4.64], R18 ;  /* 0x0000001204001986 */ /* 0x0001e2000c101506 */
[----:B------:R-:W-:Y:S01]  /*d8da0*/  ISETP.GE.AND P1, PT, R12, UR4, PT ;  /* 0x000000040c007c0c */ /* 0x000fe2000bf26270 */
[----:B------:R-:W-:Y:S01]  /*d8db0*/  ULDC UR4, c[0x0][0x248] ;  /* 0x0000920000047ab9 */ /* 0x000fe20000000800 */
        /* <DEDUP_REMOVED lines=9> */
[----:B0-----:R-:W-:Y:S01]  /*d8e50*/  IMAD.WIDE R4, R13, 0x2, R2 ;  /* 0x000000020d047825 */ /* 0x001fe200078e0202 */
        /* <DEDUP_REMOVED lines=14> */
[----:B------:R-:W-:-:S03]  /*d8f40*/  ULDC UR10, c[0x0][0x228] ;  /* 0x00008a00000a7ab9 */ /* 0x000fc60000000800 */
        /* <DEDUP_REMOVED lines=13> */
[----:B------:R-:W-:Y:S01]  /*d9020*/  PRMT R12, R24, 0x7632, R12 ;  /* 0x00007632180c7816 */ /* 0x000fe2000000000c */
[----:B------:R-:W-:-:S02]  /*d9030*/  ULDC UR8, c[0x0][0x22c] ;  /* 0x00008b0000087ab9 */ /* 0x000fc40000000800 */
[C---:B-1----:R-:W-:Y:S01]  /*d9040*/  VIADD R11, R7.reuse, UR4 ;  /* 0x00000004070b7c36 */ /* 0x042fe20008000000 */
[----:B------:R-:W-:Y:S01]  /*d9050*/  ULDC UR4, c[0x0][0x22c] ;  /* 0x00008b0000047ab9 */ /* 0x000fe20000000800 */
[----:B------:R-:W-:Y:S01]  /*d9060*/  IMAD.WIDE R6, R7, 0x2, R44 ;  /* 0x0000000207067825 */ /* 0x000fe200078e022c */
[----:B------:R0:W-:Y:S03]  /*d9070*/  @P4 STG.E.U16 desc[UR6][R4.64], R24 ;  /* 0x0000001804004986 */ /* 0x0001e6000c101506 */
[----:B------:R-:W-:Y:S01]  /*d9080*/  IMAD.WIDE R8, R11, 0x2, R2 ;  /* 0x000000020b087825 */ /* 0x000fe200078e0202 */
[----:B------:R-:W-:Y:S03]  /*d9090*/  @P2 STG.E.U16 desc[UR6][R6.64], R12 ;  /* 0x0000000c06002986 */ /* 0x000fe6000c101506 */
[----:B------:R-:W-:Y:S01]  /*d90a0*/  VIADD R10, R59, 0xec ;  /* 0x000000ec3b0a7836 */ /* 0x000fe20000000000 */
[----:B------:R1:W-:Y:S01]  /*d90b0*/  @P6 STG.E.U16 desc[UR6][R8.64], R28 ;  /* 0x0000001c08006986 */ /* 0x0003e2000c101506 */
[----:B------:R-:W-:Y:S01]  /*d90c0*/  ISETP.LT.AND P1, PT, R60, UR10, !P1 ;  /* 0x0000000a3c007c0c */ /* 0x000fe2000cf21270 */
[----:B------:R-:W-:Y:S01]  /*d90d0*/  ULDC UR10, c[0x0][0x228] ;  /* 0x00008a00000a7ab9 */ /* 0x000fe20000000800 */
[----:B------:R-:W-:Y:S01]  /*d90e0*/  ISETP.LT.AND P6, PT, R61, UR12, !P5 ;  /* 0x0000000c3d007c0c */ /* 0x000fe2000efc1270 */
[----:B0-----:R-:W-:Y:S01]  /*d90f0*/  IMAD.WIDE R4, R11, 0x2, R44 ;  /* 0x000000020b047825 */ /* 0x001fe200078e022c */
        /* <DEDUP_REMOVED lines=33> */
[----:B------:R-:W-:Y:S01]  /*d9310*/  IADD3 R12, R59, 0xef, RZ ;  /* 0x000000ef3b0c7810 */ /* 0x000fe20007ffe0ff */
[C---:B--2---:R-:W-:Y:S01]  /*d9320*/  IMAD.WIDE R8, R15.reuse, 0x2, R2 ;  /* 0x000000020f087825 */ /* 0x044fe200078e0202 */
[----:B------:R-:W-:Y:S01]  /*d9330*/  ULDC UR14, c[0x0][0x228] ;  /* 0x00008a00000e7ab9 */ /* 0x000fe20000000800 */
[----:B------:R-:W-:Y:S01]  /*d9340*/  @P5 STG.E.U16 desc[UR6][R4.64], R29 ;  /* 0x0000001d04005986 */ /* 0x000fe2000c101506 */
[----:B------:R-:W-:Y:S01]  /*d9350*/  ULDC UR8, c[0x0][0x22c] ;  /* 0x00008b0000087ab9 */ /* 0x000fe20000000800 */
[----:B------:R-:W-:Y:S01]  /*d9360*/  IMAD.WIDE R10, R15, 0x2, R44 ;  /* 0x000000020f0a7825 */ /* 0x000fe200078e022c */
[----:B------:R-:W-:Y:S01]  /*d9370*/  ULDC UR16, c[0x0][0x228] ;  /* 0x00008a0000107ab9 */ /* 0x000fe20000000800 */
[----:B------:R0:W-:Y:S01]  /*d9380*/  @P0 STG.E.U16 desc[UR6][R6.64], R13 ;  /* 0x0000000d06000986 */ /* 0x0001e2000c101506 */
[----:B------:R-:W-:Y:S01]  /*d9390*/  ISETP.GE.AND P5, PT, R12, UR4, PT ;  /* 0x000000040c007c0c */ /* 0x000fe2000bfa6270 */
        /* <DEDUP_REMOVED lines=64> */
[----:B------:R0:W-:Y:S01]  /*d97a0*/  @P5 STG.E.U16 desc[UR6][R4.64], R32 ;  /* 0x0000002004005986 */ /* 0x0001e2000c101506 */
[----:B------:R-:W-:Y:S01]  /*d97b0*/  ULDC UR8, c[0x0][0x248] ;  /* 0x0000920000087ab9 */ /* 0x000fe20000000800 */
[----:B------:R-:W-:Y:S01]  /*d97c0*/  IMAD.WIDE R10, R15, 0x2, R44 ;  /* 0x000000020f0a7825 */ /* 0x000fe200078e022c */
[----:B------:R-:W-:Y:S01]  /*d97d0*/  ULDC UR16, c[0x0][0x228] ;  /* 0x00008a0000107ab9 */ /* 0x000fe20000000800 */
[----:B------:R1:W-:Y:S01]  /*d97e0*/  @P0 STG.E.U16 desc[UR6][R6.64], R12 ;  /* 0x0000000c06000986 */ /* 0x0003e2000c101506 */
[----:B------:R-:W-:Y:S01]  /*d97f0*/  ISETP.GE.AND P5, PT, R14, UR4, PT ;  /* 0x000000040e007c0c */ /* 0x000fe2000bfa6270 */
[----:B------:R-:W-:-:S02]  /*d9800*/  ULDC UR4, c[0x0][0x248] ;  /* 0x0000920000047ab9 */ /* 0x000fc40000000800 */
[----:B------:R-:W-:Y:S01]  /*d9810*/  @P6 STG.E.U16 desc[UR6][R8.64], R36 ;  /* 0x0000002408006986 */ /* 0x000fe2000c101506 */
[----:B------:R-:W-:Y:S01]  /*d9820*/  VIADD R15, R15, UR4 ;  /* 0x000000040f0f7c36 */ /* 0x000fe20008000000 */
[C---:B------:R-:W-:Y:S01]  /*d9830*/  ISETP.LT.AND P6, PT, R61.reuse, UR14, !P1 ;  /* 0x0000000e3d007c0c */ /* 0x040fe2000cfc1270 */
[----:B------:R-:W-:Y:S01]  /*d9840*/  ULDC UR4, c[0x0][0x22c] ;  /* 0x00008b0000047ab9 */ /* 0x000fe20000000800 */
[----:B------:R2:W-:Y:S01]  /*d9850*/  @P4 STG.E.U16 desc[UR6][R10.64], R13 ;  /* 0x0000000d0a004986 */ /* 0x0005e2000c101506 */
[----:B------:R-:W-:Y:S01]  /*d9860*/  ISETP.LT.AND P4, PT, R61, UR10, !P2 ;  /* 0x0000000a3d007c0c */ /* 0x000fe2000d781270 */
[----:B0-----:R-:W-:Y:S01]  /*d9870*/  IMAD.WIDE R4, R15, 0x2, R2 ;  /* 0x000000020f047825 */ /* 0x001fe200078e0202 */
[----:B------:R-:W-:Y:S01]  /*d9880*/  ISETP.LT.AND P2, PT, R60, UR12, !P2 ;  /* 0x0000000c3c007c0c */ /* 0x000fe2000d741270 */
[----:B------:R-:W-:Y:S02]  /*d9890*/  ULDC UR10, c[0x0][0x228] ;  /* 0x00008a00000a7ab9 */ /* 0x000fe40000000800 */
[----:B-1----:R-:W-:Y:S01]  /*d98a0*/  VIADD R12, R59, 0xf5 ;  /* 0x000000f53b0c7836 */ /* 0x002fe20000000000 */
[----:B------:R-:W-:Y:S01]  /*d98b0*/  PRMT R14, R34, 0x7632, R14 ;  /* 0x00007632220e7816 */ /* 0x000fe2000000000e */
[----:B------:R-:W-:Y:S01]  /*d98c0*/  IMAD.WIDE R6, R15, 0x2, R44 ;  /* 0x000000020f067825 */ /* 0x000fe200078e022c */
[----:B------:R-:W-:Y:S01]  /*d98d0*/  ULDC UR12, c[0x0][0x228] ;  /* 0x00008a00000c7ab9 */ /* 0x000fe20000000800 */
[----:B------:R-:W-:-:S02]  /*d98e0*/  ULDC UR14, c[0x0][0x228] ;  /* 0x00008a00000e7ab9 */ /* 0x000fc40000000800 */
[----:B--2---:R-:W-:Y:S01]  /*d98f0*/  VIADD R11, R15, UR8 ;  /* 0x000000080f0b7c36 */ /* 0x004fe20008000000 */
[----:B------:R-:W-:Y:S01]  /*d9900*/  PRMT R10, R33, 0x7632, R10 ;  /* 0x00007632210a7816 */ /* 0x000fe2000000000a */
[----:B------:R-:W-:Y:S02]  /*d9910*/  ULDC UR8, c[0x0][0x228] ;  /* 0x00008a0000087ab9 */ /* 0x000fe40000000800 */
[----:B------:R-:W-:Y:S01]  /*d9920*/  IMAD.WIDE R8, R11, 0x2, R2 ;  /* 0x000000020b087825 */ /* 0x000fe200078e0202 */
[----:B------:R0:W-:Y:S01]  /*d9930*/  @P4 STG.E.U16 desc[UR6][R4.64], R33 ;  /* 0x0000002104004986 */ /* 0x0001e2000c101506 */
[----:B------:R-:W-:Y:S01]  /*d9940*/  ISETP.LT.AND P1, PT, R60, UR8, !P1 ;  /* 0x000000083c007c0c */ /* 0x000fe2000cf21270 */
[----:B------:R-:W-:Y:S01]  /*d9950*/  ULDC UR8, c[0x0][0x228] ;  /* 0x00008a0000087ab9 */ /* 0x000fe20000000800 */
[----:B------:R-:W-:Y:S01]  /*d9960*/  VIADD R13, R59, 0xf6 ;  /* 0x000000f63b0d7836 */ /* 0x000fe20000000000 */
[----:B------:R1:W-:Y:S01]  /*d9970*/  @P2 STG.E.U16 desc[UR6][R6.64], R10 ;  /* 0x0000000a06002986 */ /* 0x0003e2000c101506 */
[----:B------:R-:W-:Y:S01]  /*d9980*/  ISETP.GE.AND P0, PT, R12, UR4, PT ;  /* 0x000000040c007c0c */ /* 0x000fe2000bf06270 */
[----:B------:R-:W-:-:S02]  /*d9990*/  ULDC UR4, c[0x0][0x248] ;  /* 0x0000920000047ab9 */ /* 0x000fc40000000800 */
[----:B------:R2:W-:Y:S01]  /*d99a0*/  @P6 STG.E.U16 desc[UR6][R8.64], R37 ;  /* 0x0000002508006986 */ /* 0x0005e2000c101506 */
[----:B------:R-:W-:Y:S01]  /*d99b0*/  ISETP.LT.AND P6, PT, R61, UR10, !P5 ;  /* 0x0000000a3d007c0c */ /* 0x000fe2000efc1270 */
[----:B------:R-:W-:Y:S01]  /*d99c0*/  ULDC UR10, c[0x0][0x228] ;  /* 0x00008a00000a7ab9 */ /* 0x000fe20000000800 */
[----:B------:R-:W-:Y:S01]  /*d99d0*/  ISETP.LT.AND P5, PT, R60, UR8, !P5 ;  /* 0x000000083c007c0c */ /* 0x000fe2000efa1270 */
[----:B0-----:R-:W-:Y:S01]  /*d99e0*/  IMAD.WIDE R4, R11, 0x2, R44 ;  /* 0x000000020b047825 */ /* 0x001fe200078e022c */
[----:B------:R-:W-:Y:S01]  /*d99f0*/  ISETP.GE.AND P4, PT, R13, UR23, PT ;  /* 0x000000170d007c0c */ /* 0x000fe2000bf86270 */
[----:B------:R-:W-:Y:S02]  /*d9a00*/  ULDC UR8, c[0x0][0x248] ;  /* 0x0000920000087ab9 */ /* 0x000fe40000000800 */
[----:B------:R-:W-:Y:S01]  /*d9a10*/  VIADD R13, R11, UR4 ;  /* 0x000000040b0d7c36 */ /* 0x000fe20008000000 */
[----:B------:R-:W-:Y:S01]  /*d9a20*/  PRMT R12, R37, 0x7632, R12 ;  /* 0x00007632250c7816 */ /* 0x000fe2000000000c */
[----:B------:R-:W-:-:S02]  /*d9a30*/  ULDC UR4, c[0x0][0x248] ;  /* 0x0000920000047ab9 */ /* 0x000fc40000000800 */
[----:B-1----:R-:W-:-:S04]  /*d9a40*/  IMAD.WIDE R6, R13, 0x2, R2 ;  /* 0x000000020d067825 */ /* 0x002fc800078e0202 */
[----:B--2---:R-:W-:Y:S01]  /*d9a50*/  IMAD.WIDE R8, R13, 0x2, R44 ;  /* 0x000000020d087825 */ /* 0x004fe200078e022c */
[----:B------:R0:W-:Y:S04]  /*d9a60*/  @P1 STG.E.U16 desc[UR6][R4.64], R12 ;  /* 0x0000000c04001986 */ /* 0x0001e8000c101506 */
[----:B------:R-:W-:Y:S04]  /*d9a70*/  @P6 STG.E.U16 desc[UR6][R6.64], R34 ;  /* 0x0000002206006986 */ /* 0x000fe8000c101506 */
[----:B------:R1:W-:Y:S01]  /*d9a80*/  @P5 STG.E.U16 desc[UR6][R8.64], R14 ;  /* 0x0000000e08005986 */ /* 0x0003e2000c101506 */
[----:B------:R-:W-:Y:S01]  /*d9a90*/  ISETP.LT.AND P5, PT, R61, UR10, !P0 ;  /* 0x0000000a3d007c0c */ /* 0x000fe2000c7a1270 */
[----:B------:R-:W-:Y:S01]  /*d9aa0*/  VIADD R10, R59, 0xf7 ;  /* 0x000000f73b0a7836 */ /* 0x000fe20000000000 */
[----:B------:R-:W-:Y:S01]  /*d9ab0*/  IADD3 R11, R13, UR4, RZ ;  /* 0x000000040d0b7c10 */ /* 0x000fe2000fffe0ff */
[C---:B0-----:R-:W-:Y:S01]  /*d9ac0*/  VIADD R4, R59.reuse, 0xf9 ;  /* 0x000000f93b047836 */ /* 0x041fe20000000000 */
[----:B------:R-:W-:Y:S01]  /*d9ad0*/  ISETP.LT.AND P0, PT, R60, UR12, !P0 ;  /* 0x0000000c3c007c0c */ /* 0x000fe2000c701270 */
[----:B------:R-:W-:Y:S01]  /*d9ae0*/  VIADD R15, R59, 0xf8 ;  /* 0x000000f83b0f7836 */ /* 0x000fe20000000000 */
[----:B------:R-:W-:Y:S01]  /*d9af0*/  ISETP.LT.AND P6, PT, R61, UR14, !P4 ;  /* 0x0000000e3d007c0c */ /* 0x000fe2000e7c1270 */
[----:B------:R-:W-:Y:S01]  /*d9b00*/  ULDC UR10, c[0x0][0x228] ;  /* 0x00008a00000a7ab9 */ /* 0x000fe20000000800 */
[----:B------:R-:W-:Y:S01]  /*d9b10*/  ISETP.GE.AND P2, PT, R10, UR21, PT ;  /* 0x000000150a007c0c */ /* 0x000fe2000bf46270 */
[----:B------:R-:W-:Y:S01]  /*d9b20*/  ULDC UR4, c[0x0][0x248] ;  /* 0x0000920000047ab9 */ /* 0x000fe20000000800 */
[----:B-1----:R-:W-:Y:S01]  /*d9b30*/  IMAD.WIDE R8, R11, 0x2, R2 ;  /* 0x000000020b087825 */ /* 0x002fe200078e0202 */
[----:B------:R-:W-:Y:S01]  /*d9b40*/  ISETP.LT.AND P4, PT, R60, UR16, !P4 ;  /* 0x000000103c007c0c */ /* 0x000fe2000e781270 */
[----:B------:R-:W-:-:S02]  /*d9b50*/  ULDC UR12, c[0x0][0x228] ;  /* 0x00008a00000c7ab9 */ /* 0x000fc40000000800 */
[C---:B------:R-:W-:Y:S01]  /*d9b60*/  VIADD R17, R11.reuse, UR8 ;  /* 0x000000080b117c36 */ /* 0x040fe20008000000 */
[----:B------:R0:W-:Y:S01]  /*d9b70*/  @P5 STG.E.U16 desc[UR6][R8.64], R38 ;  /* 0x0000002608005986 */ /* 0x0001e2000c101506 */
[----:B------:R-:W-:Y:S01]  /*d9b80*/  ISETP.GE.AND P5, PT, R4, UR17, PT ;  /* 0x0000001104007c0c */ /* 0x000fe2000bfa6270 */
[----:B------:R-:W-:Y:S01]  /*d9b90*/  IMAD.WIDE R10, R11, 0x2, R44 ;  /* 0x000000020b0a7825 */ /* 0x000fe200078e022c */
[----:B------:R-:W-:Y:S01]  /*d9ba0*/  PRMT R16, R38, 0x7632, R16 ;  /* 0x0000763226107816 */ /* 0x000fe20000000010 */
[----:B------:R-:W1:Y:S01]  /*d9bb0*/  LDS.128 R4, [R0] ;  /* 0x0000000000047984 */ /* 0x000e620000000c00 */
[----:B------:R-:W-:Y:S01]  /*d9bc0*/  ISETP.GE.AND P1, PT, R15, UR19, PT ;  /* 0x000000130f007c0c */ /* 0x000fe2000bf26270 */
[----:B------:R-:W-:Y:S01]  /*d9bd0*/  IMAD.WIDE R12, R17, 0x2, R2 ;  /* 0x00000002110c7825 */ /* 0x000fe200078e0202 */
[----:B------:R-:W-:Y:S01]  /*d9be0*/  PRMT R18, R35, 0x7632, R18 ;  /* 0x0000763223127816 */ /* 0x000fe20000000012 */
[----:B------:R-:W-:Y:S01]  /*d9bf0*/  ULDC UR14, c[0x0][0x228] ;  /* 0x00008a00000e7ab9 */ /* 0x000fe20000000800 */
[----:B------:R-:W-:Y:S01]  /*d9c00*/  ULDC UR8, c[0x0][0x248] ;  /* 0x0000920000087ab9 */ /* 0x000fe20000000800 */
[----:B------:R-:W-:Y:S01]  /*d9c10*/  IMAD.WIDE R14, R17, 0x2, R44 ;  /* 0x00000002110e7825 */ /* 0x000fe200078e022c */
[----:B------:R2:W-:Y:S01]  /*d9c20*/  @P0 STG.E.U16 desc[UR6][R10.64], R16 ;  /* 0x000000100a000986 */ /* 0x0005e2000c101506 */
[----:B------:R-:W-:-:S03]  /*d9c30*/  ULDC UR16, c[0x0][0x228] ;  /* 0x00008a0000107ab9 */ /* 0x000fc60000000800 */
[----:B------:R3:W-:Y:S01]  /*d9c40*/  @P6 STG.E.U16 desc[UR6][R12.64], R35 ;  /* 0x000000230c006986 */ /* 0x0007e2000c101506 */
[----:B0-----:R-:W-:-:S03]  /*d9c50*/  VIADD R8, R59, 0xfa ;  /* 0x000000fa3b087836 */ /* 0x001fc60000000000 */
[----:B------:R0:W-:Y:S01]  /*d9c60*/  @P4 STG.E.U16 desc[UR6][R14.64], R18 ;  /* 0x000000120e004986 */ /* 0x0001e2000c101506 */
[----:B------:R-:W-:Y:S01]  /*d9c70*/  ISETP.LT.AND P4, PT, R61, UR10, !P2 ;  /* 0x0000000a3d007c0c */ /* 0x000fe2000d781270 */
[----:B------:R-:W-:Y:S01]  /*d9c80*/  ULDC UR10, c[0x0][0x228] ;  /* 0x00008a00000a7ab9 */ /* 0x000fe20000000800 */
[----:B------:R-:W-:Y:S01]  /*d9c90*/  ISETP.LT.AND P2, PT, R60, UR12, !P2 ;  /* 0x0000000c3c007c0c */ /* 0x000fe2000d741270 */
[----:B--2---:R-:W-:Y:S01]  /*d9ca0*/  VIADD R11, R17, UR4 ;  /* 0x00000004110b7c36 */ /* 0x004fe20008000000 */
[----:B------:R-:W-:Y:S01]  /*d9cb0*/  ISETP.LT.AND P6, PT, R61, UR14, !P1 ;  /* 0x0000000e3d007c0c */ /* 0x000fe2000cfc1270 */
[----:B------:R-:W-:Y:S01]  /*d9cc0*/  ULDC UR4, c[0x0][0x248] ;  /* 0x0000920000047ab9 */ /* 0x000fe20000000800 */
[----:B------:R-:W-:Y:S01]  /*d9cd0*/  ISETP.GE.AND P0, PT, R8, UR15, PT ;  /* 0x0000000f08007c0c */ /* 0x000fe2000bf06270 */
[----:B------:R-:W-:Y:S01]  /*d9ce0*/  VIADD R17, R11, UR8 ;  /* 0x000000080b117c36 */ /* 0x000fe20008000000 */
[----:B------:R-:W-:Y:S01]  /*d9cf0*/  PRMT R0, R39, 0x7632, R0 ;  /* 0x0000763227007816 */ /* 0x000fe20000000000 */
[C---:B------:R-:W-:Y:S01]  /*d9d00*/  IMAD.WIDE R8, R11.reuse, 0x2, R2 ;  /* 0x000000020b087825 */ /* 0x040fe200078e0202 */
[----:B------:R-:W-:Y:S01]  /*d9d10*/  ISETP.LT.AND P1, PT, R60, UR16, !P1 ;  /* 0x000000103c007c0c */ /* 0x000fe2000cf21270 */
[----:B------:R-:W-:Y:S01]  /*d9d20*/  ULDC UR8, c[0x0][0x228] ;  /* 0x00008a0000087ab9 */ /* 0x000fe20000000800 */
[----:B------:R-:W-:Y:S01]  /*d9d30*/  PRMT R16, R40, 0x7632, R16 ;  /* 0x0000763228107816 */ /* 0x000fe20000000010 */
[----:B------:R-:W-:Y:S01]  /*d9d40*/  IMAD.WIDE R10, R11, 0x2, R44 ;  /* 0x000000020b0a7825 */ /* 0x000fe200078e022c */
[----:B------:R2:W-:Y:S01]  /*d9d50*/  @P4 STG.E.U16 desc[UR6][R8.64], R39 ;  /* 0x0000002708004986 */ /* 0x0005e2000c101506 */
[----:B------:R-:W-:-:S02]  /*d9d60*/  ULDC UR12, c[0x0][0x228] ;  /* 0x00008a00000c7ab9 */ /* 0x000fc40000000800 */
[----:B---3--:R-:W-:Y:S01]  /*d9d70*/  IMAD.WIDE R12, R17, 0x2, R2 ;  /* 0x00000002110c7825 */ /* 0x008fe200078e0202 */
[----:B------:R3:W-:Y:S01]  /*d9d80*/  @P2 STG.E.U16 desc[UR6][R10.64], R0 ;  /* 0x000000000a002986 */ /* 0x0007e2000c101506 */
[----:B------:R-:W-:Y:S01]  /*d9d90*/  ISETP.LT.AND P2, PT, R61, UR8, !P5 ;  /* 0x000000083d007c0c */ /* 0x000fe2000ef41270 */
[----:B------:R-:W-:Y:S01]  /*d9da0*/  ULDC UR8, c[0x0][0x228] ;  /* 0x00008a0000087ab9 */ /* 0x000fe20000000800 */
[----:B0-----:R-:W-:Y:S01]  /*d9db0*/  IMAD.WIDE R14, R17, 0x2, R44 ;  /* 0x00000002110e7825 */ /* 0x001fe200078e022c */
[----:B------:R-:W-:Y:S01]  /*d9dc0*/  ISETP.LT.AND P5, PT, R60, UR10, !P5 ;  /* 0x0000000a3c007c0c */ /* 0x000fe2000efa1270 */
[----:B------:R-:W-:Y:S01]  /*d9dd0*/  @P6 STG.E.U16 desc[UR6][R12.64], R40 ;  /* 0x000000280c006986 */ /* 0x000fe2000c101506 */
[----:B------:R-:W-:Y:S01]  /*d9de0*/  ISETP.LT.AND P6, PT, R61, UR12, !P0 ;  /* 0x0000000c3d007c0c */ /* 0x000fe2000c7c1270 */
[----:B------:R-:W-:Y:S01]  /*d9df0*/  VIADD R17, R17, UR4 ;  /* 0x0000000411117c36 */ /* 0x000fe20008000000 */
[----:B------:R-:W-:Y:S01]  /*d9e00*/  ULDC UR4, c[0x0][0x248] ;  /* 0x0000920000047ab9 */ /* 0x000fe20000000800 */
[----:B------:R-:W-:Y:S01]  /*d9e10*/  VIADD R18, R59, 0xfb ;  /* 0x000000fb3b127836 */ /* 0x000fe20000000000 */
[----:B------:R0:W-:Y:S01]  /*d9e20*/  @P1 STG.E.U16 desc[UR6][R14.64], R16 ;  /* 0x000000100e001986 */ /* 0x0001e2000c101506 */
[----:B--2---:R-:W-:Y:S01]  /*d9e30*/  IMAD.WIDE R8, R17, 0x2, R2 ;  /* 0x0000000211087825 */ /* 0x004fe200078e0202 */
[----:B------:R-:W-:-:S03]  /*d9e40*/  ULDC UR10, c[0x0][0x228] ;  /* 0x00008a00000a7ab9 */ /* 0x000fc60000000800 */
[----:B---3--:R-:W-:Y:S02]  /*d9e50*/  VIADD R0, R59, 0xfc ;  /* 0x000000fc3b007836 */ /* 0x008fe40000000000 */
[----:B------:R-:W-:Y:S01]  /*d9e60*/  IMAD.WIDE R10, R17, 0x2, R44 ;  /* 0x00000002110a7825 */ /* 0x000fe200078e022c */
[----:B------:R-:W-:-:S03]  /*d9e70*/  ISETP.GE.AND P4, PT, R18, UR13, PT ;  /* 0x0000000d12007c0c */ /* 0x000fc6000bf86270 */
[----:B0-----:R-:W-:Y:S02]  /*d9e80*/  VIADD R15, R17, UR4 ;  /* 0x00000004110f7c36 */ /* 0x001fe40008000000 */
[----:B------:R-:W-:Y:S01]  /*d9e90*/  VIADD R16, R59, 0xfd ;  /* 0x000000fd3b107836 */ /* 0x000fe20000000000 */
[----:B-1----:R-:W-:Y:S01]  /*d9ea0*/  PRMT R14, R4, 0x7632, R14 ;  /* 0x00007632040e7816 */ /* 0x002fe2000000000e */
[----:B------:R-:W-:Y:S01]  /*d9eb0*/  IMAD.WIDE R12, R15, 0x2, R2 ;  /* 0x000000020f0c7825 */ /* 0x000fe200078e0202 */
[----:B------:R0:W-:Y:S01]  /*d9ec0*/  @P2 STG.E.U16 desc[UR6][R8.64], R4 ;  /* 0x0000000408002986 */ /* 0x0001e2000c101506 */
[----:B------:R-:W-:Y:S01]  /*d9ed0*/  ISETP.GE.AND P1, PT, R0, UR11, PT ;  /* 0x0000000b00007c0c */ /* 0x000fe2000bf26270 */
[----:B------:R-:W-:Y:S01]  /*d9ee0*/  ULDC UR4, c[0x0][0x248] ;  /* 0x0000920000047ab9 */ /* 0x000fe20000000800 */
[----:B------:R-:W-:Y:S01]  /*d9ef0*/  ISETP.GE.AND P2, PT, R16, UR9, PT ;  /* 0x0000000910007c0c */ /* 0x000fe2000bf46270 */
[----:B------:R-:W-:Y:S01]  /*d9f00*/  ULDC UR9, c[0x0][0x228] ;  /* 0x00008a0000097ab9 */ /* 0x000fe20000000800 */
[----:B------:R1:W-:Y:S01]  /*d9f10*/  @P5 STG.E.U16 desc[UR6][R10.64], R14 ;  /* 0x0000000e0a005986 */ /* 0x0003e2000c101506 */
[C---:B------:R-:W-:Y:S01]  /*d9f20*/  ISETP.LT.AND P0, PT, R60.reuse, UR8, !P0 ;  /* 0x000000083c007c0c */ /* 0x040fe2000c701270 */
[----:B------:R-:W-:Y:S01]  /*d9f30*/  ULDC UR11, c[0x0][0x228] ;  /* 0x00008a00000b7ab9 */ /* 0x000fe20000000800 */
[----:B------:R-:W-:Y:S01]  /*d9f40*/  ISETP.LT.AND P5, PT, R61, UR9, !P4 ;  /* 0x000000093d007c0c */ /* 0x000fe2000e7a1270 */
[----:B------:R2:W-:Y:S01]  /*d9f50*/  @P6 STG.E.U16 desc[UR6][R12.64], R41 ;  /* 0x000000290c006986 */ /* 0x0005e2000c101506 */
[----:B------:R-:W-:Y:S01]  /*d9f60*/  ISETP.LT.AND P4, PT, R60, UR10, !P4 ;  /* 0x0000000a3c007c0c */ /* 0x000fe2000e781270 */
[----:B------:R-:W-:Y:S01]  /*d9f70*/  VIADD R17, R15, UR4 ;  /* 0x000000040f117c36 */ /* 0x000fe20008000000 */
[----:B------:R-:W-:Y:S01]  /*d9f80*/  ISETP.LT.AND P6, PT, R61, UR11, !P1 ;  /* 0x0000000b3d007c0c */ /* 0x000fe2000cfc1270 */
[----:B------:R-:W-:Y:S01]  /*d9f90*/  ULDC UR4, c[0x0][0x248] ;  /* 0x0000920000047ab9 */ /* 0x000fe20000000800 */
[----:B------:R-:W-:Y:S01]  /*d9fa0*/  PRMT R16, R41, 0x7632, R16 ;  /* 0x0000763229107816 */ /* 0x000fe20000000010 */
[----:B------:R-:W-:Y:S01]  /*d9fb0*/  VIADD R19, R17, UR4 ;  /* 0x0000000411137c36 */ /* 0x000fe20008000000 */
[----:B0-----:R-:W-:Y:S01]  /*d9fc0*/  PRMT R4, R5, 0x7632, R4 ;  /* 0x0000763205047816 */ /* 0x001fe20000000004 */
[----:B------:R-:W-:Y:S01]  /*d9fd0*/  IMAD.WIDE R8, R15, 0x2, R44 ;  /* 0x000000020f087825 */ /* 0x000fe200078e022c */
[----:B------:R-:W-:Y:S01]  /*d9fe0*/  ULDC UR8, c[0x0][0x228] ;  /* 0x00008a0000087ab9 */ /* 0x000fe20000000800 */
[----:B------:R-:W-:Y:S01]  /*d9ff0*/  ULDC UR4, c[0x0][0x228] ;  /* 0x00008a0000047ab9 */ /* 0x000fe20000000800 */
[----:B------:R-:W-:Y:S01]  /*da000*/  ULDC UR9, c[0x0][0x228] ;  /* 0x00008a0000097ab9 */ /* 0x000fe20000000800 */
[C---:B-1----:R-:W-:Y:S01]  /*da010*/  IMAD.WIDE R10, R17.reuse, 0x2, R2 ;  /* 0x00000002110a7825 */ /* 0x042fe200078e0202 */
[----:B------:R-:W-:Y:S01]  /*da020*/  @P0 STG.E.U16 desc[UR6][R8.64], R16 ;  /* 0x0000001008000986 */ /* 0x000fe2000c101506 */
[----:B------:R-:W-:Y:S01]  /*da030*/  ULDC UR10, c[0x0][0x228] ;  /* 0x00008a00000a7ab9 */ /* 0x000fe20000000800 */
[----:B------:R-:W-:Y:S01]  /*da040*/  ULDC UR11, c[0x0][0x228] ;  /* 0x00008a00000b7ab9 */ /* 0x000fe20000000800 */
[----:B--2---:R-:W-:Y:S01]  /*da050*/  IMAD.WIDE R12, R17, 0x2, R44 ;  /* 0x00000002110c7825 */ /* 0x004fe200078e022c */
[----:B------:R0:W-:Y:S03]  /*da060*/  @P5 STG.E.U16 desc[UR6][R10.64], R5 ;  /* 0x000000050a005986 */ /* 0x0001e6000c101506 */
[----:B------:R-:W-:Y:S01]  /*da070*/  IMAD.WIDE R14, R19, 0x2, R2 ;  /* 0x00000002130e7825 */ /* 0x000fe200078e0202 */
[----:B------:R-:W-:Y:S03]  /*da080*/  @P4 STG.E.U16 desc[UR6][R12.64], R4 ;  /* 0x000000040c004986 */ /* 0x000fe6000c101506 */
[----:B------:R-:W-:Y:S01]  /*da090*/  VIADD R0, R59, 0xfe ;  /* 0x000000fe3b007836 */ /* 0x000fe20000000000 */
[----:B------:R1:W-:Y:S01]  /*da0a0*/  @P6 STG.E.U16 desc[UR6][R14.64], R42 ;  /* 0x0000002a0e006986 */ /* 0x0003e2000c101506 */
[C---:B------:R-:W-:Y:S01]  /*da0b0*/  ISETP.LT.AND P4, PT, R61.reuse, UR8, !P3 ;  /* 0x000000083d007c0c */ /* 0x040fe2000df81270 */
[----:B------:R-:W-:Y:S01]  /*da0c0*/  ULDC UR8, c[0x0][0x228] ;  /* 0x00008a0000087ab9 */ /* 0x000fe20000000800 */
[----:B------:R-:W-:Y:S01]  /*da0d0*/  ISETP.LT.AND P6, PT, R61, UR4, !P2 ;  /* 0x000000043d007c0c */ /* 0x000fe2000d7c1270 */
[----:B------:R-:W-:Y:S01]  /*da0e0*/  ULDC UR4, c[0x0][0x248] ;  /* 0x0000920000047ab9 */ /* 0x000fe20000000800 */
[----:B------:R-:W-:Y:S01]  /*da0f0*/  ISETP.GE.AND P0, PT, R0, UR5, PT ;  /* 0x0000000500007c0c */ /* 0x000fe2000bf06270 */
[----:B------:R-:W-:Y:S01]  /*da100*/  ULDC UR5, c[0x0][0x228] ;  /* 0x00008a0000057ab9 */ /* 0x000fe20000000800 */
[C---:B------:R-:W-:Y:S01]  /*da110*/  ISETP.LT.AND P1, PT, R60.reuse, UR8, !P1 ;  /* 0x000000083c007c0c */ /* 0x040fe2000cf21270 */
[----:B0-----:R-:W-:Y:S01]  /*da120*/  VIADD R11, R19, UR4 ;  /* 0x00000004130b7c36 */ /* 0x001fe20008000000 */
[----:B------:R-:W-:Y:S01]  /*da130*/  ISETP.LT.AND P5, PT, R61, UR5, !P0 ;  /* 0x000000053d007c0c */ /* 0x000fe2000c7a1270 */
[----:B------:R-:W-:Y:S01]  /*da140*/  ULDC UR5, c[0x0][0x248] ;  /* 0x0000920000057ab9 */ /* 0x000fe20000000800 */
[C---:B------:R-:W-:Y:S01]  /*da150*/  ISETP.LT.AND P2, PT, R60.reuse, UR9, !P2 ;  /* 0x000000093c007c0c */ /* 0x040fe2000d741270 */
[----:B-1----:R-:W-:Y:S01]  /*da160*/  VIADD R15, R11, UR5 ;  /* 0x000000050b0f7c36 */ /* 0x002fe20008000000 */
[C---:B------:R-:W-:Y:S01]  /*da170*/  ISETP.LT.AND P0, PT, R60.reuse, UR10, !P0 ;  /* 0x0000000a3c007c0c */ /* 0x040fe2000c701270 */
[----:B------:R-:W-:Y:S01]  /*da180*/  ULDC UR4, c[0x0][0x248] ;  /* 0x0000920000047ab9 */ /* 0x000fe20000000800 */
[----:B------:R-:W-:Y:S01]  /*da190*/  ISETP.LT.AND P3, PT, R60, UR11, !P3 ;  /* 0x0000000b3c007c0c */ /* 0x000fe2000df61270 */
[----:B------:R-:W-:Y:S01]  /*da1a0*/  IMAD.WIDE R4, R19, 0x2, R44 ;  /* 0x0000000213047825 */ /* 0x000fe200078e022c */
[----:B------:R-:W-:-:S02]  /*da1b0*/  PRMT R42, R42, 0x7632, R42 ;  /* 0x000076322a2a7816 */ /* 0x000fc4000000002a */
[----:B------:R-:W-:Y:S01]  /*da1c0*/  PRMT R0, R6, 0x7632, R0 ;  /* 0x0000763206007816 */ /* 0x000fe20000000000 */
[----:B------:R-:W-:Y:S02]  /*da1d0*/  VIADD R17, R15, UR4 ;  /* 0x000000040f117c36 */ /* 0x000fe40008000000 */
[----:B------:R-:W-:Y:S01]  /*da1e0*/  IMAD.WIDE R8, R11, 0x2, R2 ;  /* 0x000000020b087825 */ /* 0x000fe200078e0202 */
[----:B------:R-:W-:-:S03]  /*da1f0*/  PRMT R16, R43, 0x7632, R16 ;  /* 0x000076322b107816 */ /* 0x000fc60000000010 */
[----:B------:R-:W-:Y:S01]  /*da200*/  IMAD.WIDE R10, R11, 0x2, R44 ;  /* 0x000000020b0a7825 */ /* 0x000fe200078e022c */
[----:B------:R0:W-:Y:S03]  /*da210*/  @P1 STG.E.U16 desc[UR6][R4.64], R42 ;  /* 0x0000002a04001986 */ /* 0x0001e6000c101506 */
[C---:B------:R-:W-:Y:S01]  /*da220*/  IMAD.WIDE R12, R15.reuse, 0x2, R2 ;  /* 0x000000020f0c7825 */ /* 0x040fe200078e0202 */
[----:B------:R0:W-:Y:S03]  /*da230*/  @P6 STG.E.U16 desc[UR6][R8.64], R6 ;  /* 0x0000000608006986 */ /* 0x0001e6000c101506 */
[----:B------:R-:W-:Y:S01]  /*da240*/  IMAD.WIDE R14, R15, 0x2, R44 ;  /* 0x000000020f0e7825 */ /* 0x000fe200078e022c */
[----:B------:R0:W-:Y:S03]  /*da250*/  @P2 STG.E.U16 desc[UR6][R10.64], R0 ;  /* 0x000000000a002986 */ /* 0x0001e6000c101506 */
[C---:B------:R-:W-:Y:S01]  /*da260*/  IMAD.WIDE R2, R17.reuse, 0x2, R2 ;  /* 0x0000000211027825 */ /* 0x040fe200078e0202 */
[----:B------:R0:W-:Y:S04]  /*da270*/  @P5 STG.E.U16 desc[UR6][R12.64], R43 ;  /* 0x0000002b0c005986 */ /* 0x0001e8000c101506 */
[----:B------:R0:W-:Y:S01]  /*da280*/  @P0 STG.E.U16 desc[UR6][R14.64], R16 ;  /* 0x000000100e000986 */ /* 0x0001e2000c101506 */
[----:B------:R-:W-:-:S03]  /*da290*/  IMAD.WIDE R44, R17, 0x2, R44 ;  /* 0x00000002112c7825 */ /* 0x000fc600078e022c */
[----:B------:R0:W-:Y:S01]  /*da2a0*/  @P4 STG.E.U16 desc[UR6][R2.64], R7 ;  /* 0x0000000702004986 */ /* 0x0001e2000c101506 */
[----:B------:R-:W-:Y:S05]  /*da2b0*/  @!P3 EXIT ;  /* 0x000000000000b94d */ /* 0x000fea0003800000 */
[----:B------:R-:W-:-:S05]  /*da2c0*/  PRMT R22, R7, 0x7632, R22 ;  /* 0x0000763207167816 */ /* 0x000fca0000000016 */
[----:B------:R-:W-:Y:S01]  /*da2d0*/  STG.E.U16 desc[UR6][R44.64], R22 ;  /* 0x000000162c007986 */ /* 0x000fe2000c101506 */
[----:B------:R-:W-:Y:S05]  /*da2e0*/  EXIT ;  /* 0x000000000000794d */ /* 0x000fea0003800000 */
.L_x_2:
[----:B------:R-:W-:-:S00]  /*da2f0*/  BRA `(.L_x_2) ;  /* 0xfffffffc00fc7947 */ /* 0x000fc0000383ffff */
[----:B------:R-:W-:-:S00]  /*da300*/  NOP ;  /* 0x0000000000007918 */ /* 0x000fc00000000000 */
[----:B------:R-:W-:-:S00]  /*da310*/  NOP ;  /* 0x0000000000007918 */ /* 0x000fc00000000000 */
[----:B------:R-:W-:-:S00]  /*da320*/  NOP ;  /* 0x0000000000007918 */ /* 0x000fc00000000000 */
[----:B------:R-:W-:-:S00]  /*da330*/  NOP ;  /* 0x0000000000007918 */ /* 0x000fc00000000000 */
[----:B------:R-:W-:-:S00]  /*da340*/  NOP ;  /* 0x0000000000007918 */ /* 0x000fc00000000000 */
[----:B------:R-:W-:-:S00]  /*da350*/  NOP ;  /* 0x0000000000007918 */ /* 0x000fc00000000000 */
[----:B------:R-:W-:-:S00]  /*da360*/  NOP ;  /* 0x0000000000007918 */ /* 0x000fc00000000000 */
[----:B------:R-:W-:-:S00]  /*da370*/  NOP ;  /* 0x0000000000007918 */ /* 0x000fc00000000000 */
.L_x_3:


//--------------------- .nv.shared.matmul_kernel  --------------------------
	.section	.nv.shared.matmul_kernel,"aw",@nobits
	.sectionflags	@""
	.align	16
	.zero		1024


//--------------------- .nv.shared.reserved.0     --------------------------
	.section	.nv.shared.reserved.0,"aw",@nobits
	.weak		__nv_reservedSMEM_offset_0_alias
	.size		__nv_reservedSMEM_offset_0_alias, 0, 0
	.other		__nv_reservedSMEM_offset_0_alias,@"STO_CUDA_RESERVED_SHARED STV_DEFAULT"
__nv_reservedSMEM_offset_0_alias:
	.zero		0


//--------------------- .nv.constant0.matmul_kernel --------------------------
	.section	.nv.constant0.matmul_kernel,"a",@progbits
	.sectionflags	@""
	.align	4
.nv.constant0.matmul_kernel:
	.zero		608


//--------------------- SYMBOLS --------------------------

	.type		.nv.reservedSmem.offset0,@object
	.size		.nv.reservedSmem.offset0,0x4
